//
// Generated by NVIDIA NVVM Compiler
//
// Compiler Build ID: CL-36424714
// Cuda compilation tools, release 13.0, V13.0.88
// Based on NVVM 20.0.0
//

.version 9.0
.target sm_100
.address_size 64

	// .globl	_Z43ms_deformable_im2col_persistent_distributedI6__halfLi8ELi4ELi32ELi2EEvPKT_PKlS5_S3_S3_iiiiPS1_Pi
// _ZZ43ms_deformable_im2col_persistent_distributedI6__halfLi8ELi4ELi32ELi2EEvPKT_PKlS5_S3_S3_iiiiPS1_PiE16s_spatial_shapes has been demoted
// _ZZ43ms_deformable_im2col_persistent_distributedI6__halfLi8ELi4ELi32ELi2EEvPKT_PKlS5_S3_S3_iiiiPS1_PiE19s_level_start_index has been demoted
.extern .shared .align 16 .b8 shared_mem[];

.visible .entry _Z43ms_deformable_im2col_persistent_distributedI6__halfLi8ELi4ELi32ELi2EEvPKT_PKlS5_S3_S3_iiiiPS1_Pi(
	.param .u64 .ptr .align 1 _Z43ms_deformable_im2col_persistent_distributedI6__halfLi8ELi4ELi32ELi2EEvPKT_PKlS5_S3_S3_iiiiPS1_Pi_param_0,
	.param .u64 .ptr .align 1 _Z43ms_deformable_im2col_persistent_distributedI6__halfLi8ELi4ELi32ELi2EEvPKT_PKlS5_S3_S3_iiiiPS1_Pi_param_1,
	.param .u64 .ptr .align 1 _Z43ms_deformable_im2col_persistent_distributedI6__halfLi8ELi4ELi32ELi2EEvPKT_PKlS5_S3_S3_iiiiPS1_Pi_param_2,
	.param .u64 .ptr .align 1 _Z43ms_deformable_im2col_persistent_distributedI6__halfLi8ELi4ELi32ELi2EEvPKT_PKlS5_S3_S3_iiiiPS1_Pi_param_3,
	.param .u64 .ptr .align 1 _Z43ms_deformable_im2col_persistent_distributedI6__halfLi8ELi4ELi32ELi2EEvPKT_PKlS5_S3_S3_iiiiPS1_Pi_param_4,
	.param .u32 _Z43ms_deformable_im2col_persistent_distributedI6__halfLi8ELi4ELi32ELi2EEvPKT_PKlS5_S3_S3_iiiiPS1_Pi_param_5,
	.param .u32 _Z43ms_deformable_im2col_persistent_distributedI6__halfLi8ELi4ELi32ELi2EEvPKT_PKlS5_S3_S3_iiiiPS1_Pi_param_6,
	.param .u32 _Z43ms_deformable_im2col_persistent_distributedI6__halfLi8ELi4ELi32ELi2EEvPKT_PKlS5_S3_S3_iiiiPS1_Pi_param_7,
	.param .u32 _Z43ms_deformable_im2col_persistent_distributedI6__halfLi8ELi4ELi32ELi2EEvPKT_PKlS5_S3_S3_iiiiPS1_Pi_param_8,
	.param .u64 .ptr .align 1 _Z43ms_deformable_im2col_persistent_distributedI6__halfLi8ELi4ELi32ELi2EEvPKT_PKlS5_S3_S3_iiiiPS1_Pi_param_9,
	.param .u64 .ptr .align 1 _Z43ms_deformable_im2col_persistent_distributedI6__halfLi8ELi4ELi32ELi2EEvPKT_PKlS5_S3_S3_iiiiPS1_Pi_param_10
)
.explicitcluster
.reqnctapercluster 2, 1, 1
{
	.reg .pred 	%p<947>;
	.reg .b16 	%rs<585>;
	.reg .b32 	%r<9017>;
	.reg .b32 	%f<156>;
	.reg .b64 	%rd<260>;
	// demoted variable
	.shared .align 8 .b8 _ZZ43ms_deformable_im2col_persistent_distributedI6__halfLi8ELi4ELi32ELi2EEvPKT_PKlS5_S3_S3_iiiiPS1_PiE16s_spatial_shapes[64];
	// demoted variable
	.shared .align 8 .b8 _ZZ43ms_deformable_im2col_persistent_distributedI6__halfLi8ELi4ELi32ELi2EEvPKT_PKlS5_S3_S3_iiiiPS1_PiE19s_level_start_index[32];
	ld.param.u64 	%rd10, [_Z43ms_deformable_im2col_persistent_distributedI6__halfLi8ELi4ELi32ELi2EEvPKT_PKlS5_S3_S3_iiiiPS1_Pi_param_0];
	ld.param.u64 	%rd11, [_Z43ms_deformable_im2col_persistent_distributedI6__halfLi8ELi4ELi32ELi2EEvPKT_PKlS5_S3_S3_iiiiPS1_Pi_param_3];
	ld.param.u64 	%rd12, [_Z43ms_deformable_im2col_persistent_distributedI6__halfLi8ELi4ELi32ELi2EEvPKT_PKlS5_S3_S3_iiiiPS1_Pi_param_4];
	cvta.to.global.u64 	%rd1, %rd12;
	cvta.to.global.u64 	%rd2, %rd11;
	cvta.to.global.u64 	%rd3, %rd10;
	mov.u32 	%r1, %ntid.x;
	mov.u32 	%r2, %cluster_ctarank;
	mov.u32 	%r3, %cluster_nctaid.x;
	mov.u32 	%r5, %tid.x;
	or.b32  	%r1732, %r2, %r5;
	mul.wide.u32 	%rd15, %r5, 8;
$L__BB0_1:
	setp.ne.s32 	%p1, %r1732, 0;
	@%p1 bra 	$L__BB0_3;
	ld.param.u64 	%rd258, [_Z43ms_deformable_im2col_persistent_distributedI6__halfLi8ELi4ELi32ELi2EEvPKT_PKlS5_S3_S3_iiiiPS1_Pi_param_10];
	cvta.to.global.u64 	%rd13, %rd258;
	atom.global.add.u32 	%r8165, [%rd13], 1;
$L__BB0_3:
	ld.param.u32 	%r8161, [_Z43ms_deformable_im2col_persistent_distributedI6__halfLi8ELi4ELi32ELi2EEvPKT_PKlS5_S3_S3_iiiiPS1_Pi_param_8];
	ld.param.u32 	%r8157, [_Z43ms_deformable_im2col_persistent_distributedI6__halfLi8ELi4ELi32ELi2EEvPKT_PKlS5_S3_S3_iiiiPS1_Pi_param_5];
	shfl.sync.idx.b32	%r8165|%p2, %r8165, 0, 31, -1;
	barrier.cluster.arrive;
	barrier.cluster.wait;
	mul.lo.s32 	%r1733, %r8161, %r8157;
	setp.ge.s32 	%p3, %r8165, %r1733;
	@%p3 bra 	$L__BB0_1041;
	ld.param.u32 	%r8162, [_Z43ms_deformable_im2col_persistent_distributedI6__halfLi8ELi4ELi32ELi2EEvPKT_PKlS5_S3_S3_iiiiPS1_Pi_param_8];
	setp.gt.u32 	%p4, %r5, 7;
	div.s32 	%r9, %r8165, %r8162;
	@%p4 bra 	$L__BB0_9;
	ld.param.u64 	%rd255, [_Z43ms_deformable_im2col_persistent_distributedI6__halfLi8ELi4ELi32ELi2EEvPKT_PKlS5_S3_S3_iiiiPS1_Pi_param_1];
	setp.gt.u32 	%p5, %r5, 3;
	cvta.to.global.u64 	%rd14, %rd255;
	add.s64 	%rd16, %rd14, %rd15;
	ld.global.u64 	%rd17, [%rd16];
	shl.b32 	%r1734, %r5, 3;
	mov.u32 	%r1735, _ZZ43ms_deformable_im2col_persistent_distributedI6__halfLi8ELi4ELi32ELi2EEvPKT_PKlS5_S3_S3_iiiiPS1_PiE16s_spatial_shapes;
	add.s32 	%r1736, %r1735, %r1734;
	st.shared.u64 	[%r1736], %rd17;
	@%p5 bra 	$L__BB0_9;
	setp.eq.s32 	%p6, %r5, 0;
	mov.b64 	%rd259, 0;
	@%p6 bra 	$L__BB0_8;
	ld.param.u64 	%rd256, [_Z43ms_deformable_im2col_persistent_distributedI6__halfLi8ELi4ELi32ELi2EEvPKT_PKlS5_S3_S3_iiiiPS1_Pi_param_2];
	cvta.to.global.u64 	%rd19, %rd256;
	add.s32 	%r1737, %r5, -1;
	mul.wide.u32 	%rd20, %r1737, 8;
	add.s64 	%rd21, %rd19, %rd20;
	ld.global.u64 	%rd259, [%rd21];
$L__BB0_8:
	mov.u32 	%r1739, _ZZ43ms_deformable_im2col_persistent_distributedI6__halfLi8ELi4ELi32ELi2EEvPKT_PKlS5_S3_S3_iiiiPS1_PiE19s_level_start_index;
	add.s32 	%r1740, %r1739, %r1734;
	st.shared.u64 	[%r1740], %rd259;
$L__BB0_9:
	bar.sync 	0;
	div.s32 	%r10, 4, %r3;
	mul.lo.s32 	%r11, %r10, %r2;
	add.s32 	%r1742, %r11, %r10;
	min.s32 	%r12, %r1742, 4;
	setp.ge.s32 	%p7, %r11, %r12;
	mov.b32 	%r8179, 0;
	@%p7 bra 	$L__BB0_21;
	sub.s32 	%r13, %r12, %r11;
	and.b32  	%r14, %r13, 7;
	sub.s32 	%r1745, %r11, %r12;
	setp.gt.u32 	%p8, %r1745, -8;
	mov.b32 	%r8179, 0;
	mov.u32 	%r8171, %r11;
	@%p8 bra 	$L__BB0_13;
	and.b32  	%r1747, %r13, -8;
	neg.s32 	%r8167, %r1747;
	mul.lo.s32 	%r1748, %r2, %r10;
	shl.b32 	%r1749, %r1748, 4;
	mov.u32 	%r1750, _ZZ43ms_deformable_im2col_persistent_distributedI6__halfLi8ELi4ELi32ELi2EEvPKT_PKlS5_S3_S3_iiiiPS1_PiE16s_spatial_shapes;
	add.s32 	%r1751, %r1750, %r1749;
	add.s32 	%r8166, %r1751, 64;
	mov.b32 	%r8179, 0;
	mov.u32 	%r8171, %r11;
$L__BB0_12:
	.pragma "nounroll";
	ld.shared.u32 	%r1752, [%r8166+-64];
	ld.shared.u32 	%r1753, [%r8166+-56];
	mul.lo.s32 	%r1754, %r1752, %r1753;
	shl.b32 	%r1755, %r1754, 5;
	add.s32 	%r1756, %r1755, %r8179;
	ld.shared.u32 	%r1757, [%r8166+-48];
	ld.shared.u32 	%r1758, [%r8166+-40];
	mul.lo.s32 	%r1759, %r1757, %r1758;
	shl.b32 	%r1760, %r1759, 5;
	add.s32 	%r1761, %r1760, %r1756;
	ld.shared.u32 	%r1762, [%r8166+-32];
	ld.shared.u32 	%r1763, [%r8166+-24];
	mul.lo.s32 	%r1764, %r1762, %r1763;
	shl.b32 	%r1765, %r1764, 5;
	add.s32 	%r1766, %r1765, %r1761;
	ld.shared.u32 	%r1767, [%r8166+-16];
	ld.shared.u32 	%r1768, [%r8166+-8];
	mul.lo.s32 	%r1769, %r1767, %r1768;
	shl.b32 	%r1770, %r1769, 5;
	add.s32 	%r1771, %r1770, %r1766;
	ld.shared.u32 	%r1772, [%r8166];
	ld.shared.u32 	%r1773, [%r8166+8];
	mul.lo.s32 	%r1774, %r1772, %r1773;
	shl.b32 	%r1775, %r1774, 5;
	add.s32 	%r1776, %r1775, %r1771;
	ld.shared.u32 	%r1777, [%r8166+16];
	ld.shared.u32 	%r1778, [%r8166+24];
	mul.lo.s32 	%r1779, %r1777, %r1778;
	shl.b32 	%r1780, %r1779, 5;
	add.s32 	%r1781, %r1780, %r1776;
	ld.shared.u32 	%r1782, [%r8166+32];
	ld.shared.u32 	%r1783, [%r8166+40];
	mul.lo.s32 	%r1784, %r1782, %r1783;
	shl.b32 	%r1785, %r1784, 5;
	add.s32 	%r1786, %r1785, %r1781;
	ld.shared.u32 	%r1787, [%r8166+48];
	ld.shared.u32 	%r1788, [%r8166+56];
	mul.lo.s32 	%r1789, %r1787, %r1788;
	shl.b32 	%r1790, %r1789, 5;
	add.s32 	%r8179, %r1790, %r1786;
	add.s32 	%r8171, %r8171, 8;
	add.s32 	%r8167, %r8167, 8;
	add.s32 	%r8166, %r8166, 128;
	setp.ne.s32 	%p9, %r8167, 0;
	@%p9 bra 	$L__BB0_12;
$L__BB0_13:
	setp.eq.s32 	%p10, %r14, 0;
	@%p10 bra 	$L__BB0_21;
	and.b32  	%r28, %r13, 3;
	setp.lt.u32 	%p11, %r14, 4;
	@%p11 bra 	$L__BB0_16;
	shl.b32 	%r1792, %r8171, 4;
	mov.u32 	%r1793, _ZZ43ms_deformable_im2col_persistent_distributedI6__halfLi8ELi4ELi32ELi2EEvPKT_PKlS5_S3_S3_iiiiPS1_PiE16s_spatial_shapes;
	add.s32 	%r1794, %r1793, %r1792;
	ld.shared.u32 	%r1795, [%r1794];
	ld.shared.u32 	%r1796, [%r1794+8];
	mul.lo.s32 	%r1797, %r1795, %r1796;
	shl.b32 	%r1798, %r1797, 5;
	add.s32 	%r1799, %r1798, %r8179;
	ld.shared.u32 	%r1800, [%r1794+16];
	ld.shared.u32 	%r1801, [%r1794+24];
	mul.lo.s32 	%r1802, %r1800, %r1801;
	shl.b32 	%r1803, %r1802, 5;
	add.s32 	%r1804, %r1803, %r1799;
	ld.shared.u32 	%r1805, [%r1794+32];
	ld.shared.u32 	%r1806, [%r1794+40];
	mul.lo.s32 	%r1807, %r1805, %r1806;
	shl.b32 	%r1808, %r1807, 5;
	add.s32 	%r1809, %r1808, %r1804;
	ld.shared.u32 	%r1810, [%r1794+48];
	ld.shared.u32 	%r1811, [%r1794+56];
	mul.lo.s32 	%r1812, %r1810, %r1811;
	shl.b32 	%r1813, %r1812, 5;
	add.s32 	%r8179, %r1813, %r1809;
	add.s32 	%r8171, %r8171, 4;
$L__BB0_16:
	setp.eq.s32 	%p12, %r28, 0;
	@%p12 bra 	$L__BB0_21;
	setp.eq.s32 	%p13, %r28, 1;
	@%p13 bra 	$L__BB0_19;
	shl.b32 	%r1815, %r8171, 4;
	mov.u32 	%r1816, _ZZ43ms_deformable_im2col_persistent_distributedI6__halfLi8ELi4ELi32ELi2EEvPKT_PKlS5_S3_S3_iiiiPS1_PiE16s_spatial_shapes;
	add.s32 	%r1817, %r1816, %r1815;
	ld.shared.u32 	%r1818, [%r1817];
	ld.shared.u32 	%r1819, [%r1817+8];
	mul.lo.s32 	%r1820, %r1818, %r1819;
	shl.b32 	%r1821, %r1820, 5;
	add.s32 	%r1822, %r1821, %r8179;
	ld.shared.u32 	%r1823, [%r1817+16];
	ld.shared.u32 	%r1824, [%r1817+24];
	mul.lo.s32 	%r1825, %r1823, %r1824;
	shl.b32 	%r1826, %r1825, 5;
	add.s32 	%r8179, %r1826, %r1822;
	add.s32 	%r8171, %r8171, 2;
$L__BB0_19:
	and.b32  	%r1827, %r13, 1;
	setp.eq.b32 	%p14, %r1827, 1;
	not.pred 	%p15, %p14;
	@%p15 bra 	$L__BB0_21;
	shl.b32 	%r1828, %r8171, 4;
	mov.u32 	%r1829, _ZZ43ms_deformable_im2col_persistent_distributedI6__halfLi8ELi4ELi32ELi2EEvPKT_PKlS5_S3_S3_iiiiPS1_PiE16s_spatial_shapes;
	add.s32 	%r1830, %r1829, %r1828;
	ld.shared.u32 	%r1831, [%r1830];
	ld.shared.u32 	%r1832, [%r1830+8];
	mul.lo.s32 	%r1833, %r1831, %r1832;
	shl.b32 	%r1834, %r1833, 5;
	add.s32 	%r8179, %r1834, %r8179;
$L__BB0_21:
	setp.ge.s32 	%p16, %r11, %r12;
	min.s32 	%r41, %r8179, 48000;
	setp.lt.s32 	%p17, %r8179, 1;
	or.pred  	%p18, %p16, %p17;
	@%p18 bra 	$L__BB0_27;
	ld.param.u32 	%r8158, [_Z43ms_deformable_im2col_persistent_distributedI6__halfLi8ELi4ELi32ELi2EEvPKT_PKlS5_S3_S3_iiiiPS1_Pi_param_6];
	mul.lo.s32 	%r1836, %r8158, %r9;
	shl.b32 	%r42, %r1836, 5;
	mov.b32 	%r8181, 0;
	mov.u32 	%r8180, %r11;
$L__BB0_23:
	shl.b32 	%r1837, %r8180, 4;
	mov.u32 	%r1838, _ZZ43ms_deformable_im2col_persistent_distributedI6__halfLi8ELi4ELi32ELi2EEvPKT_PKlS5_S3_S3_iiiiPS1_PiE16s_spatial_shapes;
	add.s32 	%r1839, %r1838, %r1837;
	ld.shared.u32 	%r1840, [%r1839];
	ld.shared.u32 	%r1841, [%r1839+8];
	mul.lo.s32 	%r1842, %r1840, %r1841;
	shl.b32 	%r1843, %r1842, 5;
	sub.s32 	%r1844, %r41, %r8181;
	min.s32 	%r45, %r1843, %r1844;
	setp.ge.s32 	%p19, %r5, %r45;
	@%p19 bra 	$L__BB0_26;
	shl.b32 	%r1845, %r8180, 3;
	mov.u32 	%r1846, _ZZ43ms_deformable_im2col_persistent_distributedI6__halfLi8ELi4ELi32ELi2EEvPKT_PKlS5_S3_S3_iiiiPS1_PiE19s_level_start_index;
	add.s32 	%r1847, %r1846, %r1845;
	ld.shared.u32 	%r1848, [%r1847];
	shl.b32 	%r1849, %r1848, 5;
	add.s32 	%r46, %r1849, %r42;
	mov.u32 	%r8182, %r5;
$L__BB0_25:
	add.s32 	%r1850, %r8182, %r8181;
	shl.b32 	%r1851, %r1850, 1;
	mov.u32 	%r1852, shared_mem;
	add.s32 	%r1853, %r1852, %r1851;
	add.s32 	%r1854, %r46, %r8182;
	mul.wide.s32 	%rd22, %r1854, 2;
	add.s64 	%rd23, %rd3, %rd22;
	ld.global.u16 	%rs231, [%rd23];
	st.shared.u16 	[%r1853], %rs231;
	add.s32 	%r8182, %r8182, %r1;
	setp.lt.s32 	%p20, %r8182, %r45;
	@%p20 bra 	$L__BB0_25;
$L__BB0_26:
	add.s32 	%r8181, %r45, %r8181;
	add.s32 	%r8180, %r8180, 1;
	setp.lt.s32 	%p21, %r8180, %r12;
	setp.lt.s32 	%p22, %r8181, %r41;
	and.pred  	%p23, %p21, %p22;
	@%p23 bra 	$L__BB0_23;
$L__BB0_27:
	ld.param.u32 	%r8163, [_Z43ms_deformable_im2col_persistent_distributedI6__halfLi8ELi4ELi32ELi2EEvPKT_PKlS5_S3_S3_iiiiPS1_Pi_param_8];
	ld.param.u32 	%r8160, [_Z43ms_deformable_im2col_persistent_distributedI6__halfLi8ELi4ELi32ELi2EEvPKT_PKlS5_S3_S3_iiiiPS1_Pi_param_7];
	setp.gt.u32 	%p24, %r5, 31;
	bar.sync 	0;
	rem.s32 	%r1855, %r8165, %r8163;
	mad.lo.s32 	%r1856, %r9, %r8163, %r1855;
	mul.lo.s32 	%r51, %r1856, %r8160;
	shl.b32 	%r52, %r51, 5;
	@%p24 bra 	$L__BB0_1040;
	ld.param.u32 	%r8159, [_Z43ms_deformable_im2col_persistent_distributedI6__halfLi8ELi4ELi32ELi2EEvPKT_PKlS5_S3_S3_iiiiPS1_Pi_param_6];
	mov.b32 	%r1857, 0;
	// begin inline asm
	cvt.rn.f16.s32 %rs232, %r1857;
	// end inline asm
	mul.lo.s32 	%r53, %r9, %r8159;
	not.b32 	%r54, %r11;
	cvt.u16.u32 	%rs233, %r11;
	neg.s16 	%rs3, %rs233;
	shl.b32 	%r55, %r51, 6;
	mov.u32 	%r8183, %r5;
$L__BB0_29:
	mov.b32 	%r8184, 0;
	mov.b16 	%rs542, 0;
	mov.u16 	%rs543, %rs542;
	mov.u16 	%rs549, %rs232;
$L__BB0_30:
	add.s16 	%rs238, %rs542, %rs3;
	cvt.u32.u16 	%r1859, %rs238;
	and.b32  	%r58, %r1859, 3;
	add.s32 	%r59, %r58, -1;
	add.s16 	%rs239, %rs543, %rs3;
	cvt.u32.u16 	%r1860, %rs239;
	and.b32  	%r60, %r1860, 7;
	add.s32 	%r61, %r60, -1;
	sub.s32 	%r62, %r8184, %r11;
	add.s32 	%r63, %r8184, %r54;
	add.s32 	%r64, %r8184, -1;
	shl.b32 	%r1861, %r8184, 4;
	mov.u32 	%r1862, _ZZ43ms_deformable_im2col_persistent_distributedI6__halfLi8ELi4ELi32ELi2EEvPKT_PKlS5_S3_S3_iiiiPS1_PiE16s_spatial_shapes;
	add.s32 	%r1863, %r1862, %r1861;
	ld.shared.u32 	%r65, [%r1863];
	ld.shared.u32 	%r66, [%r1863+8];
	add.s32 	%r1864, %r1861, %r55;
	shl.b32 	%r1865, %r8184, 3;
	add.s32 	%r1866, %r1865, %r52;
	mov.u32 	%r1867, _ZZ43ms_deformable_im2col_persistent_distributedI6__halfLi8ELi4ELi32ELi2EEvPKT_PKlS5_S3_S3_iiiiPS1_PiE19s_level_start_index;
	add.s32 	%r1868, %r1867, %r1865;
	ld.shared.u32 	%r1869, [%r1868];
	mul.wide.s32 	%rd24, %r1864, 2;
	add.s64 	%rd25, %rd2, %rd24;
	ld.global.u16 	%rs236, [%rd25];
	ld.global.u16 	%rs237, [%rd25+2];
	mul.wide.s32 	%rd26, %r1866, 2;
	add.s64 	%rd27, %rd1, %rd26;
	ld.global.u16 	%rs7, [%rd27];
	ld.global.u16 	%rs8, [%rd25+4];
	ld.global.u16 	%rs9, [%rd25+6];
	ld.global.u16 	%rs10, [%rd27+2];
	ld.global.u16 	%rs11, [%rd25+8];
	ld.global.u16 	%rs12, [%rd25+10];
	ld.global.u16 	%rs13, [%rd27+4];
	ld.global.u16 	%rs14, [%rd25+12];
	ld.global.u16 	%rs15, [%rd25+14];
	ld.global.u16 	%rs16, [%rd27+6];
	ld.global.u16 	%rs17, [%rd25+16];
	ld.global.u16 	%rs18, [%rd25+18];
	ld.global.u16 	%rs19, [%rd27+8];
	ld.global.u16 	%rs20, [%rd25+20];
	ld.global.u16 	%rs21, [%rd25+22];
	ld.global.u16 	%rs22, [%rd27+10];
	ld.global.u16 	%rs23, [%rd25+24];
	ld.global.u16 	%rs24, [%rd25+26];
	ld.global.u16 	%rs25, [%rd27+12];
	ld.global.u16 	%rs26, [%rd25+28];
	ld.global.u16 	%rs27, [%rd25+30];
	ld.global.u16 	%rs28, [%rd27+14];
	cvt.rn.f32.s32 	%f1, %r65;
	cvt.rn.f32.s32 	%f21, %r66;
	add.s32 	%r67, %r53, %r1869;
	// begin inline asm
	{  cvt.f32.f16 %f19, %rs236;}

	// end inline asm
	add.f32 	%f22, %f19, 0f3F800000;
	mul.f32 	%f23, %f22, %f1;
	fma.rn.f32 	%f3, %f23, 0f3F000000, 0fBF000000;
	// begin inline asm
	{  cvt.f32.f16 %f20, %rs237;}

	// end inline asm
	add.f32 	%f24, %f20, 0f3F800000;
	mul.f32 	%f25, %f24, %f21;
	fma.rn.f32 	%f26, %f25, 0f3F000000, 0fBF000000;
	setp.leu.f32 	%p25, %f3, 0fBF800000;
	setp.leu.f32 	%p26, %f26, 0fBF800000;
	or.pred  	%p27, %p25, %p26;
	setp.geu.f32 	%p28, %f3, %f1;
	or.pred  	%p29, %p28, %p27;
	setp.geu.f32 	%p30, %f26, %f21;
	or.pred  	%p31, %p29, %p30;
	@%p31 bra 	$L__BB0_156;
	cvt.rmi.f32.f32 	%f31, %f3;
	cvt.rzi.s32.f32 	%r1870, %f31;
	cvt.rmi.f32.f32 	%f32, %f26;
	cvt.rzi.s32.f32 	%r1871, %f32;
	add.s32 	%r70, %r1870, 1;
	add.s32 	%r71, %r1871, 1;
	cvt.rn.f32.s32 	%f33, %r1870;
	sub.f32 	%f27, %f3, %f33;
	// begin inline asm
	{  cvt.rn.f16.f32 %rs240, %f27;}

	// end inline asm
	cvt.rn.f32.s32 	%f34, %r1871;
	sub.f32 	%f28, %f26, %f34;
	// begin inline asm
	{  cvt.rn.f16.f32 %rs241, %f28;}

	// end inline asm
	sub.f32 	%f35, %f33, %f3;
	add.f32 	%f29, %f35, 0f3F800000;
	// begin inline asm
	{  cvt.rn.f16.f32 %rs242, %f29;}

	// end inline asm
	sub.f32 	%f36, %f34, %f26;
	add.f32 	%f30, %f36, 0f3F800000;
	// begin inline asm
	{  cvt.rn.f16.f32 %rs243, %f30;}

	// end inline asm
	or.b32  	%r1872, %r1870, %r1871;
	setp.lt.s32 	%p32, %r1872, 0;
	setp.ge.s32 	%p33, %r1870, %r65;
	setp.ge.s32 	%p34, %r1871, %r66;
	or.pred  	%p35, %p33, %p34;
	or.pred  	%p36, %p35, %p32;
	mov.u16 	%rs545, %rs232;
	@%p36 bra 	$L__BB0_62;
	mad.lo.s32 	%r72, %r1870, %r66, %r1871;
	div.s32 	%r73, %r8184, %r10;
	setp.ge.s32 	%p37, %r73, %r3;
	@%p37 bra 	$L__BB0_61;
	setp.ne.s32 	%p38, %r73, %r2;
	@%p38 bra 	$L__BB0_48;
	setp.le.s32 	%p48, %r8184, %r11;
	mov.b32 	%r8197, 0;
	@%p48 bra 	$L__BB0_46;
	setp.lt.u32 	%p49, %r63, 7;
	mov.b32 	%r8197, 0;
	mov.u32 	%r8189, %r11;
	@%p49 bra 	$L__BB0_38;
	and.b32  	%r74, %r62, -8;
	mov.b32 	%r8197, 0;
	mov.u32 	%r8189, %r11;
	mov.u32 	%r8187, %r8197;
$L__BB0_37:
	.pragma "nounroll";
	shl.b32 	%r1976, %r8189, 4;
	add.s32 	%r1978, %r1862, %r1976;
	ld.shared.u32 	%r1979, [%r1978];
	ld.shared.u32 	%r1980, [%r1978+8];
	mul.lo.s32 	%r1981, %r1979, %r1980;
	shl.b32 	%r1982, %r1981, 5;
	add.s32 	%r1983, %r1982, %r8197;
	ld.shared.u32 	%r1984, [%r1978+16];
	ld.shared.u32 	%r1985, [%r1978+24];
	mul.lo.s32 	%r1986, %r1984, %r1985;
	shl.b32 	%r1987, %r1986, 5;
	add.s32 	%r1988, %r1987, %r1983;
	ld.shared.u32 	%r1989, [%r1978+32];
	ld.shared.u32 	%r1990, [%r1978+40];
	mul.lo.s32 	%r1991, %r1989, %r1990;
	shl.b32 	%r1992, %r1991, 5;
	add.s32 	%r1993, %r1992, %r1988;
	ld.shared.u32 	%r1994, [%r1978+48];
	ld.shared.u32 	%r1995, [%r1978+56];
	mul.lo.s32 	%r1996, %r1994, %r1995;
	shl.b32 	%r1997, %r1996, 5;
	add.s32 	%r1998, %r1997, %r1993;
	ld.shared.u32 	%r1999, [%r1978+64];
	ld.shared.u32 	%r2000, [%r1978+72];
	mul.lo.s32 	%r2001, %r1999, %r2000;
	shl.b32 	%r2002, %r2001, 5;
	add.s32 	%r2003, %r2002, %r1998;
	ld.shared.u32 	%r2004, [%r1978+80];
	ld.shared.u32 	%r2005, [%r1978+88];
	mul.lo.s32 	%r2006, %r2004, %r2005;
	shl.b32 	%r2007, %r2006, 5;
	add.s32 	%r2008, %r2007, %r2003;
	ld.shared.u32 	%r2009, [%r1978+96];
	ld.shared.u32 	%r2010, [%r1978+104];
	mul.lo.s32 	%r2011, %r2009, %r2010;
	shl.b32 	%r2012, %r2011, 5;
	add.s32 	%r2013, %r2012, %r2008;
	ld.shared.u32 	%r2014, [%r1978+112];
	ld.shared.u32 	%r2015, [%r1978+120];
	mul.lo.s32 	%r2016, %r2014, %r2015;
	shl.b32 	%r2017, %r2016, 5;
	add.s32 	%r8197, %r2017, %r2013;
	add.s32 	%r8189, %r8189, 8;
	add.s32 	%r8187, %r8187, 8;
	setp.ne.s32 	%p50, %r8187, %r74;
	@%p50 bra 	$L__BB0_37;
$L__BB0_38:
	and.b32  	%r2018, %r62, 7;
	setp.eq.s32 	%p51, %r2018, 0;
	@%p51 bra 	$L__BB0_46;
	setp.lt.u32 	%p52, %r61, 3;
	@%p52 bra 	$L__BB0_41;
	shl.b32 	%r2020, %r8189, 4;
	add.s32 	%r2022, %r1862, %r2020;
	ld.shared.u32 	%r2023, [%r2022];
	ld.shared.u32 	%r2024, [%r2022+8];
	mul.lo.s32 	%r2025, %r2023, %r2024;
	shl.b32 	%r2026, %r2025, 5;
	add.s32 	%r2027, %r2026, %r8197;
	ld.shared.u32 	%r2028, [%r2022+16];
	ld.shared.u32 	%r2029, [%r2022+24];
	mul.lo.s32 	%r2030, %r2028, %r2029;
	shl.b32 	%r2031, %r2030, 5;
	add.s32 	%r2032, %r2031, %r2027;
	ld.shared.u32 	%r2033, [%r2022+32];
	ld.shared.u32 	%r2034, [%r2022+40];
	mul.lo.s32 	%r2035, %r2033, %r2034;
	shl.b32 	%r2036, %r2035, 5;
	add.s32 	%r2037, %r2036, %r2032;
	ld.shared.u32 	%r2038, [%r2022+48];
	ld.shared.u32 	%r2039, [%r2022+56];
	mul.lo.s32 	%r2040, %r2038, %r2039;
	shl.b32 	%r2041, %r2040, 5;
	add.s32 	%r8197, %r2041, %r2037;
	add.s32 	%r8189, %r8189, 4;
$L__BB0_41:
	and.b32  	%r2042, %r60, 3;
	setp.eq.s32 	%p53, %r2042, 0;
	@%p53 bra 	$L__BB0_46;
	setp.eq.s32 	%p54, %r59, 0;
	@%p54 bra 	$L__BB0_44;
	shl.b32 	%r2044, %r8189, 4;
	add.s32 	%r2046, %r1862, %r2044;
	ld.shared.u32 	%r2047, [%r2046];
	ld.shared.u32 	%r2048, [%r2046+8];
	mul.lo.s32 	%r2049, %r2047, %r2048;
	shl.b32 	%r2050, %r2049, 5;
	add.s32 	%r2051, %r2050, %r8197;
	ld.shared.u32 	%r2052, [%r2046+16];
	ld.shared.u32 	%r2053, [%r2046+24];
	mul.lo.s32 	%r2054, %r2052, %r2053;
	shl.b32 	%r2055, %r2054, 5;
	add.s32 	%r8197, %r2055, %r2051;
	add.s32 	%r8189, %r8189, 2;
$L__BB0_44:
	and.b32  	%r2056, %r58, 1;
	setp.eq.b32 	%p55, %r2056, 1;
	not.pred 	%p56, %p55;
	@%p56 bra 	$L__BB0_46;
	shl.b32 	%r2057, %r8189, 4;
	add.s32 	%r2059, %r1862, %r2057;
	ld.shared.u32 	%r2060, [%r2059];
	ld.shared.u32 	%r2061, [%r2059+8];
	mul.lo.s32 	%r2062, %r2060, %r2061;
	shl.b32 	%r2063, %r2062, 5;
	add.s32 	%r8197, %r2063, %r8197;
$L__BB0_46:
	shl.b32 	%r2064, %r72, 5;
	add.s32 	%r2065, %r2064, %r8183;
	add.s32 	%r96, %r2065, %r8197;
	setp.ge.s32 	%p57, %r96, %r41;
	@%p57 bra 	$L__BB0_61;
	shl.b32 	%r2069, %r96, 1;
	mov.u32 	%r2070, shared_mem;
	add.s32 	%r2071, %r2070, %r2069;
	ld.shared.u16 	%rs545, [%r2071];
	bra.uni 	$L__BB0_62;
$L__BB0_48:
	mul.lo.s32 	%r8202, %r73, %r10;
	setp.le.s32 	%p39, %r8184, %r8202;
	mov.b32 	%r8210, 0;
	@%p39 bra 	$L__BB0_60;
	sub.s32 	%r98, %r8184, %r8202;
	sub.s32 	%r1876, %r64, %r8202;
	setp.lt.u32 	%p40, %r1876, 7;
	mov.b32 	%r8210, 0;
	@%p40 bra 	$L__BB0_52;
	and.b32  	%r99, %r98, -8;
	mov.b32 	%r8210, 0;
	mov.u32 	%r8200, %r8210;
$L__BB0_51:
	.pragma "nounroll";
	shl.b32 	%r1878, %r8202, 4;
	mov.u32 	%r1879, _ZZ43ms_deformable_im2col_persistent_distributedI6__halfLi8ELi4ELi32ELi2EEvPKT_PKlS5_S3_S3_iiiiPS1_PiE16s_spatial_shapes;
	add.s32 	%r1880, %r1879, %r1878;
	ld.shared.u32 	%r1881, [%r1880];
	ld.shared.u32 	%r1882, [%r1880+8];
	mul.lo.s32 	%r1883, %r1881, %r1882;
	shl.b32 	%r1884, %r1883, 5;
	add.s32 	%r1885, %r1884, %r8210;
	ld.shared.u32 	%r1886, [%r1880+16];
	ld.shared.u32 	%r1887, [%r1880+24];
	mul.lo.s32 	%r1888, %r1886, %r1887;
	shl.b32 	%r1889, %r1888, 5;
	add.s32 	%r1890, %r1889, %r1885;
	ld.shared.u32 	%r1891, [%r1880+32];
	ld.shared.u32 	%r1892, [%r1880+40];
	mul.lo.s32 	%r1893, %r1891, %r1892;
	shl.b32 	%r1894, %r1893, 5;
	add.s32 	%r1895, %r1894, %r1890;
	ld.shared.u32 	%r1896, [%r1880+48];
	ld.shared.u32 	%r1897, [%r1880+56];
	mul.lo.s32 	%r1898, %r1896, %r1897;
	shl.b32 	%r1899, %r1898, 5;
	add.s32 	%r1900, %r1899, %r1895;
	ld.shared.u32 	%r1901, [%r1880+64];
	ld.shared.u32 	%r1902, [%r1880+72];
	mul.lo.s32 	%r1903, %r1901, %r1902;
	shl.b32 	%r1904, %r1903, 5;
	add.s32 	%r1905, %r1904, %r1900;
	ld.shared.u32 	%r1906, [%r1880+80];
	ld.shared.u32 	%r1907, [%r1880+88];
	mul.lo.s32 	%r1908, %r1906, %r1907;
	shl.b32 	%r1909, %r1908, 5;
	add.s32 	%r1910, %r1909, %r1905;
	ld.shared.u32 	%r1911, [%r1880+96];
	ld.shared.u32 	%r1912, [%r1880+104];
	mul.lo.s32 	%r1913, %r1911, %r1912;
	shl.b32 	%r1914, %r1913, 5;
	add.s32 	%r1915, %r1914, %r1910;
	ld.shared.u32 	%r1916, [%r1880+112];
	ld.shared.u32 	%r1917, [%r1880+120];
	mul.lo.s32 	%r1918, %r1916, %r1917;
	shl.b32 	%r1919, %r1918, 5;
	add.s32 	%r8210, %r1919, %r1915;
	add.s32 	%r8202, %r8202, 8;
	add.s32 	%r8200, %r8200, 8;
	setp.ne.s32 	%p41, %r8200, %r99;
	@%p41 bra 	$L__BB0_51;
$L__BB0_52:
	and.b32  	%r1920, %r98, 7;
	setp.eq.s32 	%p42, %r1920, 0;
	@%p42 bra 	$L__BB0_60;
	setp.lt.u32 	%p43, %r1920, 4;
	@%p43 bra 	$L__BB0_55;
	shl.b32 	%r1923, %r8202, 4;
	mov.u32 	%r1924, _ZZ43ms_deformable_im2col_persistent_distributedI6__halfLi8ELi4ELi32ELi2EEvPKT_PKlS5_S3_S3_iiiiPS1_PiE16s_spatial_shapes;
	add.s32 	%r1925, %r1924, %r1923;
	ld.shared.u32 	%r1926, [%r1925];
	ld.shared.u32 	%r1927, [%r1925+8];
	mul.lo.s32 	%r1928, %r1926, %r1927;
	shl.b32 	%r1929, %r1928, 5;
	add.s32 	%r1930, %r1929, %r8210;
	ld.shared.u32 	%r1931, [%r1925+16];
	ld.shared.u32 	%r1932, [%r1925+24];
	mul.lo.s32 	%r1933, %r1931, %r1932;
	shl.b32 	%r1934, %r1933, 5;
	add.s32 	%r1935, %r1934, %r1930;
	ld.shared.u32 	%r1936, [%r1925+32];
	ld.shared.u32 	%r1937, [%r1925+40];
	mul.lo.s32 	%r1938, %r1936, %r1937;
	shl.b32 	%r1939, %r1938, 5;
	add.s32 	%r1940, %r1939, %r1935;
	ld.shared.u32 	%r1941, [%r1925+48];
	ld.shared.u32 	%r1942, [%r1925+56];
	mul.lo.s32 	%r1943, %r1941, %r1942;
	shl.b32 	%r1944, %r1943, 5;
	add.s32 	%r8210, %r1944, %r1940;
	add.s32 	%r8202, %r8202, 4;
$L__BB0_55:
	and.b32  	%r1945, %r98, 3;
	setp.eq.s32 	%p44, %r1945, 0;
	@%p44 bra 	$L__BB0_60;
	setp.eq.s32 	%p45, %r1945, 1;
	@%p45 bra 	$L__BB0_58;
	shl.b32 	%r1948, %r8202, 4;
	mov.u32 	%r1949, _ZZ43ms_deformable_im2col_persistent_distributedI6__halfLi8ELi4ELi32ELi2EEvPKT_PKlS5_S3_S3_iiiiPS1_PiE16s_spatial_shapes;
	add.s32 	%r1950, %r1949, %r1948;
	ld.shared.u32 	%r1951, [%r1950];
	ld.shared.u32 	%r1952, [%r1950+8];
	mul.lo.s32 	%r1953, %r1951, %r1952;
	shl.b32 	%r1954, %r1953, 5;
	add.s32 	%r1955, %r1954, %r8210;
	ld.shared.u32 	%r1956, [%r1950+16];
	ld.shared.u32 	%r1957, [%r1950+24];
	mul.lo.s32 	%r1958, %r1956, %r1957;
	shl.b32 	%r1959, %r1958, 5;
	add.s32 	%r8210, %r1959, %r1955;
	add.s32 	%r8202, %r8202, 2;
$L__BB0_58:
	and.b32  	%r1960, %r98, 1;
	setp.eq.b32 	%p46, %r1960, 1;
	not.pred 	%p47, %p46;
	@%p47 bra 	$L__BB0_60;
	shl.b32 	%r1961, %r8202, 4;
	mov.u32 	%r1962, _ZZ43ms_deformable_im2col_persistent_distributedI6__halfLi8ELi4ELi32ELi2EEvPKT_PKlS5_S3_S3_iiiiPS1_PiE16s_spatial_shapes;
	add.s32 	%r1963, %r1962, %r1961;
	ld.shared.u32 	%r1964, [%r1963];
	ld.shared.u32 	%r1965, [%r1963+8];
	mul.lo.s32 	%r1966, %r1964, %r1965;
	shl.b32 	%r1967, %r1966, 5;
	add.s32 	%r8210, %r1967, %r8210;
$L__BB0_60:
	shl.b32 	%r1968, %r72, 5;
	add.s32 	%r1969, %r1968, %r8183;
	add.s32 	%r1970, %r1969, %r8210;
	mov.u32 	%r1971, shared_mem;
	cvt.u64.u32 	%rd28, %r1971;
	cvta.shared.u64 	%rd29, %rd28;
	mapa.u64	%rd30, %rd29, %r73;
	mul.wide.s32 	%rd31, %r1970, 2;
	add.s64 	%rd32, %rd30, %rd31;
	ld.u16 	%rs545, [%rd32];
	bra.uni 	$L__BB0_62;
$L__BB0_61:
	add.s32 	%r2066, %r67, %r72;
	shl.b32 	%r2067, %r2066, 5;
	add.s32 	%r2068, %r2067, %r8183;
	mul.wide.s32 	%rd33, %r2068, 2;
	add.s64 	%rd34, %rd3, %rd33;
	ld.global.u16 	%rs545, [%rd34];
$L__BB0_62:
	setp.lt.s32 	%p59, %r1870, 0;
	// begin inline asm
	{mul.f16 %rs244,%rs242,%rs243;
}
	// end inline asm
	// begin inline asm
	{fma.rn.f16 %rs247,%rs545,%rs244,%rs232;
}
	// end inline asm
	setp.lt.s32 	%p60, %r1871, -1;
	or.pred  	%p61, %p59, %p60;
	or.pred  	%p62, %p61, %p33;
	setp.ge.s32 	%p63, %r71, %r66;
	or.pred  	%p64, %p62, %p63;
	mov.u16 	%rs546, %rs232;
	@%p64 bra 	$L__BB0_93;
	mad.lo.s32 	%r121, %r1870, %r66, %r71;
	div.s32 	%r122, %r8184, %r10;
	setp.ge.s32 	%p65, %r122, %r3;
	@%p65 bra 	$L__BB0_92;
	setp.ne.s32 	%p66, %r122, %r2;
	@%p66 bra 	$L__BB0_79;
	setp.le.s32 	%p76, %r8184, %r11;
	mov.b32 	%r8223, 0;
	@%p76 bra 	$L__BB0_77;
	setp.lt.u32 	%p77, %r63, 7;
	mov.b32 	%r8223, 0;
	mov.u32 	%r8215, %r11;
	@%p77 bra 	$L__BB0_69;
	and.b32  	%r123, %r62, -8;
	mov.b32 	%r8223, 0;
	mov.u32 	%r8215, %r11;
	mov.u32 	%r8213, %r8223;
$L__BB0_68:
	.pragma "nounroll";
	shl.b32 	%r2175, %r8215, 4;
	mov.u32 	%r2176, _ZZ43ms_deformable_im2col_persistent_distributedI6__halfLi8ELi4ELi32ELi2EEvPKT_PKlS5_S3_S3_iiiiPS1_PiE16s_spatial_shapes;
	add.s32 	%r2177, %r2176, %r2175;
	ld.shared.u32 	%r2178, [%r2177];
	ld.shared.u32 	%r2179, [%r2177+8];
	mul.lo.s32 	%r2180, %r2178, %r2179;
	shl.b32 	%r2181, %r2180, 5;
	add.s32 	%r2182, %r2181, %r8223;
	ld.shared.u32 	%r2183, [%r2177+16];
	ld.shared.u32 	%r2184, [%r2177+24];
	mul.lo.s32 	%r2185, %r2183, %r2184;
	shl.b32 	%r2186, %r2185, 5;
	add.s32 	%r2187, %r2186, %r2182;
	ld.shared.u32 	%r2188, [%r2177+32];
	ld.shared.u32 	%r2189, [%r2177+40];
	mul.lo.s32 	%r2190, %r2188, %r2189;
	shl.b32 	%r2191, %r2190, 5;
	add.s32 	%r2192, %r2191, %r2187;
	ld.shared.u32 	%r2193, [%r2177+48];
	ld.shared.u32 	%r2194, [%r2177+56];
	mul.lo.s32 	%r2195, %r2193, %r2194;
	shl.b32 	%r2196, %r2195, 5;
	add.s32 	%r2197, %r2196, %r2192;
	ld.shared.u32 	%r2198, [%r2177+64];
	ld.shared.u32 	%r2199, [%r2177+72];
	mul.lo.s32 	%r2200, %r2198, %r2199;
	shl.b32 	%r2201, %r2200, 5;
	add.s32 	%r2202, %r2201, %r2197;
	ld.shared.u32 	%r2203, [%r2177+80];
	ld.shared.u32 	%r2204, [%r2177+88];
	mul.lo.s32 	%r2205, %r2203, %r2204;
	shl.b32 	%r2206, %r2205, 5;
	add.s32 	%r2207, %r2206, %r2202;
	ld.shared.u32 	%r2208, [%r2177+96];
	ld.shared.u32 	%r2209, [%r2177+104];
	mul.lo.s32 	%r2210, %r2208, %r2209;
	shl.b32 	%r2211, %r2210, 5;
	add.s32 	%r2212, %r2211, %r2207;
	ld.shared.u32 	%r2213, [%r2177+112];
	ld.shared.u32 	%r2214, [%r2177+120];
	mul.lo.s32 	%r2215, %r2213, %r2214;
	shl.b32 	%r2216, %r2215, 5;
	add.s32 	%r8223, %r2216, %r2212;
	add.s32 	%r8215, %r8215, 8;
	add.s32 	%r8213, %r8213, 8;
	setp.ne.s32 	%p78, %r8213, %r123;
	@%p78 bra 	$L__BB0_68;
$L__BB0_69:
	and.b32  	%r2217, %r62, 7;
	setp.eq.s32 	%p79, %r2217, 0;
	@%p79 bra 	$L__BB0_77;
	setp.lt.u32 	%p80, %r61, 3;
	@%p80 bra 	$L__BB0_72;
	shl.b32 	%r2219, %r8215, 4;
	mov.u32 	%r2220, _ZZ43ms_deformable_im2col_persistent_distributedI6__halfLi8ELi4ELi32ELi2EEvPKT_PKlS5_S3_S3_iiiiPS1_PiE16s_spatial_shapes;
	add.s32 	%r2221, %r2220, %r2219;
	ld.shared.u32 	%r2222, [%r2221];
	ld.shared.u32 	%r2223, [%r2221+8];
	mul.lo.s32 	%r2224, %r2222, %r2223;
	shl.b32 	%r2225, %r2224, 5;
	add.s32 	%r2226, %r2225, %r8223;
	ld.shared.u32 	%r2227, [%r2221+16];
	ld.shared.u32 	%r2228, [%r2221+24];
	mul.lo.s32 	%r2229, %r2227, %r2228;
	shl.b32 	%r2230, %r2229, 5;
	add.s32 	%r2231, %r2230, %r2226;
	ld.shared.u32 	%r2232, [%r2221+32];
	ld.shared.u32 	%r2233, [%r2221+40];
	mul.lo.s32 	%r2234, %r2232, %r2233;
	shl.b32 	%r2235, %r2234, 5;
	add.s32 	%r2236, %r2235, %r2231;
	ld.shared.u32 	%r2237, [%r2221+48];
	ld.shared.u32 	%r2238, [%r2221+56];
	mul.lo.s32 	%r2239, %r2237, %r2238;
	shl.b32 	%r2240, %r2239, 5;
	add.s32 	%r8223, %r2240, %r2236;
	add.s32 	%r8215, %r8215, 4;
$L__BB0_72:
	and.b32  	%r2241, %r60, 3;
	setp.eq.s32 	%p81, %r2241, 0;
	@%p81 bra 	$L__BB0_77;
	setp.eq.s32 	%p82, %r59, 0;
	@%p82 bra 	$L__BB0_75;
	shl.b32 	%r2243, %r8215, 4;
	mov.u32 	%r2244, _ZZ43ms_deformable_im2col_persistent_distributedI6__halfLi8ELi4ELi32ELi2EEvPKT_PKlS5_S3_S3_iiiiPS1_PiE16s_spatial_shapes;
	add.s32 	%r2245, %r2244, %r2243;
	ld.shared.u32 	%r2246, [%r2245];
	ld.shared.u32 	%r2247, [%r2245+8];
	mul.lo.s32 	%r2248, %r2246, %r2247;
	shl.b32 	%r2249, %r2248, 5;
	add.s32 	%r2250, %r2249, %r8223;
	ld.shared.u32 	%r2251, [%r2245+16];
	ld.shared.u32 	%r2252, [%r2245+24];
	mul.lo.s32 	%r2253, %r2251, %r2252;
	shl.b32 	%r2254, %r2253, 5;
	add.s32 	%r8223, %r2254, %r2250;
	add.s32 	%r8215, %r8215, 2;
$L__BB0_75:
	and.b32  	%r2255, %r58, 1;
	setp.eq.b32 	%p83, %r2255, 1;
	not.pred 	%p84, %p83;
	@%p84 bra 	$L__BB0_77;
	shl.b32 	%r2256, %r8215, 4;
	mov.u32 	%r2257, _ZZ43ms_deformable_im2col_persistent_distributedI6__halfLi8ELi4ELi32ELi2EEvPKT_PKlS5_S3_S3_iiiiPS1_PiE16s_spatial_shapes;
	add.s32 	%r2258, %r2257, %r2256;
	ld.shared.u32 	%r2259, [%r2258];
	ld.shared.u32 	%r2260, [%r2258+8];
	mul.lo.s32 	%r2261, %r2259, %r2260;
	shl.b32 	%r2262, %r2261, 5;
	add.s32 	%r8223, %r2262, %r8223;
$L__BB0_77:
	shl.b32 	%r2263, %r121, 5;
	add.s32 	%r2264, %r2263, %r8183;
	add.s32 	%r145, %r2264, %r8223;
	setp.ge.s32 	%p85, %r145, %r41;
	@%p85 bra 	$L__BB0_92;
	shl.b32 	%r2268, %r145, 1;
	mov.u32 	%r2269, shared_mem;
	add.s32 	%r2270, %r2269, %r2268;
	ld.shared.u16 	%rs546, [%r2270];
	bra.uni 	$L__BB0_93;
$L__BB0_79:
	mul.lo.s32 	%r8228, %r122, %r10;
	setp.le.s32 	%p67, %r8184, %r8228;
	mov.b32 	%r8236, 0;
	@%p67 bra 	$L__BB0_91;
	sub.s32 	%r147, %r8184, %r8228;
	sub.s32 	%r2075, %r64, %r8228;
	setp.lt.u32 	%p68, %r2075, 7;
	mov.b32 	%r8236, 0;
	@%p68 bra 	$L__BB0_83;
	and.b32  	%r148, %r147, -8;
	mov.b32 	%r8236, 0;
	mov.u32 	%r8226, %r8236;
$L__BB0_82:
	.pragma "nounroll";
	shl.b32 	%r2077, %r8228, 4;
	mov.u32 	%r2078, _ZZ43ms_deformable_im2col_persistent_distributedI6__halfLi8ELi4ELi32ELi2EEvPKT_PKlS5_S3_S3_iiiiPS1_PiE16s_spatial_shapes;
	add.s32 	%r2079, %r2078, %r2077;
	ld.shared.u32 	%r2080, [%r2079];
	ld.shared.u32 	%r2081, [%r2079+8];
	mul.lo.s32 	%r2082, %r2080, %r2081;
	shl.b32 	%r2083, %r2082, 5;
	add.s32 	%r2084, %r2083, %r8236;
	ld.shared.u32 	%r2085, [%r2079+16];
	ld.shared.u32 	%r2086, [%r2079+24];
	mul.lo.s32 	%r2087, %r2085, %r2086;
	shl.b32 	%r2088, %r2087, 5;
	add.s32 	%r2089, %r2088, %r2084;
	ld.shared.u32 	%r2090, [%r2079+32];
	ld.shared.u32 	%r2091, [%r2079+40];
	mul.lo.s32 	%r2092, %r2090, %r2091;
	shl.b32 	%r2093, %r2092, 5;
	add.s32 	%r2094, %r2093, %r2089;
	ld.shared.u32 	%r2095, [%r2079+48];
	ld.shared.u32 	%r2096, [%r2079+56];
	mul.lo.s32 	%r2097, %r2095, %r2096;
	shl.b32 	%r2098, %r2097, 5;
	add.s32 	%r2099, %r2098, %r2094;
	ld.shared.u32 	%r2100, [%r2079+64];
	ld.shared.u32 	%r2101, [%r2079+72];
	mul.lo.s32 	%r2102, %r2100, %r2101;
	shl.b32 	%r2103, %r2102, 5;
	add.s32 	%r2104, %r2103, %r2099;
	ld.shared.u32 	%r2105, [%r2079+80];
	ld.shared.u32 	%r2106, [%r2079+88];
	mul.lo.s32 	%r2107, %r2105, %r2106;
	shl.b32 	%r2108, %r2107, 5;
	add.s32 	%r2109, %r2108, %r2104;
	ld.shared.u32 	%r2110, [%r2079+96];
	ld.shared.u32 	%r2111, [%r2079+104];
	mul.lo.s32 	%r2112, %r2110, %r2111;
	shl.b32 	%r2113, %r2112, 5;
	add.s32 	%r2114, %r2113, %r2109;
	ld.shared.u32 	%r2115, [%r2079+112];
	ld.shared.u32 	%r2116, [%r2079+120];
	mul.lo.s32 	%r2117, %r2115, %r2116;
	shl.b32 	%r2118, %r2117, 5;
	add.s32 	%r8236, %r2118, %r2114;
	add.s32 	%r8228, %r8228, 8;
	add.s32 	%r8226, %r8226, 8;
	setp.ne.s32 	%p69, %r8226, %r148;
	@%p69 bra 	$L__BB0_82;
$L__BB0_83:
	and.b32  	%r2119, %r147, 7;
	setp.eq.s32 	%p70, %r2119, 0;
	@%p70 bra 	$L__BB0_91;
	setp.lt.u32 	%p71, %r2119, 4;
	@%p71 bra 	$L__BB0_86;
	shl.b32 	%r2122, %r8228, 4;
	mov.u32 	%r2123, _ZZ43ms_deformable_im2col_persistent_distributedI6__halfLi8ELi4ELi32ELi2EEvPKT_PKlS5_S3_S3_iiiiPS1_PiE16s_spatial_shapes;
	add.s32 	%r2124, %r2123, %r2122;
	ld.shared.u32 	%r2125, [%r2124];
	ld.shared.u32 	%r2126, [%r2124+8];
	mul.lo.s32 	%r2127, %r2125, %r2126;
	shl.b32 	%r2128, %r2127, 5;
	add.s32 	%r2129, %r2128, %r8236;
	ld.shared.u32 	%r2130, [%r2124+16];
	ld.shared.u32 	%r2131, [%r2124+24];
	mul.lo.s32 	%r2132, %r2130, %r2131;
	shl.b32 	%r2133, %r2132, 5;
	add.s32 	%r2134, %r2133, %r2129;
	ld.shared.u32 	%r2135, [%r2124+32];
	ld.shared.u32 	%r2136, [%r2124+40];
	mul.lo.s32 	%r2137, %r2135, %r2136;
	shl.b32 	%r2138, %r2137, 5;
	add.s32 	%r2139, %r2138, %r2134;
	ld.shared.u32 	%r2140, [%r2124+48];
	ld.shared.u32 	%r2141, [%r2124+56];
	mul.lo.s32 	%r2142, %r2140, %r2141;
	shl.b32 	%r2143, %r2142, 5;
	add.s32 	%r8236, %r2143, %r2139;
	add.s32 	%r8228, %r8228, 4;
$L__BB0_86:
	and.b32  	%r2144, %r147, 3;
	setp.eq.s32 	%p72, %r2144, 0;
	@%p72 bra 	$L__BB0_91;
	setp.eq.s32 	%p73, %r2144, 1;
	@%p73 bra 	$L__BB0_89;
	shl.b32 	%r2147, %r8228, 4;
	mov.u32 	%r2148, _ZZ43ms_deformable_im2col_persistent_distributedI6__halfLi8ELi4ELi32ELi2EEvPKT_PKlS5_S3_S3_iiiiPS1_PiE16s_spatial_shapes;
	add.s32 	%r2149, %r2148, %r2147;
	ld.shared.u32 	%r2150, [%r2149];
	ld.shared.u32 	%r2151, [%r2149+8];
	mul.lo.s32 	%r2152, %r2150, %r2151;
	shl.b32 	%r2153, %r2152, 5;
	add.s32 	%r2154, %r2153, %r8236;
	ld.shared.u32 	%r2155, [%r2149+16];
	ld.shared.u32 	%r2156, [%r2149+24];
	mul.lo.s32 	%r2157, %r2155, %r2156;
	shl.b32 	%r2158, %r2157, 5;
	add.s32 	%r8236, %r2158, %r2154;
	add.s32 	%r8228, %r8228, 2;
$L__BB0_89:
	and.b32  	%r2159, %r147, 1;
	setp.eq.b32 	%p74, %r2159, 1;
	not.pred 	%p75, %p74;
	@%p75 bra 	$L__BB0_91;
	shl.b32 	%r2160, %r8228, 4;
	mov.u32 	%r2161, _ZZ43ms_deformable_im2col_persistent_distributedI6__halfLi8ELi4ELi32ELi2EEvPKT_PKlS5_S3_S3_iiiiPS1_PiE16s_spatial_shapes;
	add.s32 	%r2162, %r2161, %r2160;
	ld.shared.u32 	%r2163, [%r2162];
	ld.shared.u32 	%r2164, [%r2162+8];
	mul.lo.s32 	%r2165, %r2163, %r2164;
	shl.b32 	%r2166, %r2165, 5;
	add.s32 	%r8236, %r2166, %r8236;
$L__BB0_91:
	shl.b32 	%r2167, %r121, 5;
	add.s32 	%r2168, %r2167, %r8183;
	add.s32 	%r2169, %r2168, %r8236;
	mov.u32 	%r2170, shared_mem;
	cvt.u64.u32 	%rd35, %r2170;
	cvta.shared.u64 	%rd36, %rd35;
	mapa.u64	%rd37, %rd36, %r122;
	mul.wide.s32 	%rd38, %r2169, 2;
	add.s64 	%rd39, %rd37, %rd38;
	ld.u16 	%rs546, [%rd39];
	bra.uni 	$L__BB0_93;
$L__BB0_92:
	add.s32 	%r2265, %r67, %r121;
	shl.b32 	%r2266, %r2265, 5;
	add.s32 	%r2267, %r2266, %r8183;
	mul.wide.s32 	%rd40, %r2267, 2;
	add.s64 	%rd41, %rd3, %rd40;
	ld.global.u16 	%rs546, [%rd41];
$L__BB0_93:
	setp.lt.s32 	%p87, %r1871, 0;
	// begin inline asm
	{mul.f16 %rs251,%rs242,%rs241;
}
	// end inline asm
	// begin inline asm
	{fma.rn.f16 %rs254,%rs546,%rs251,%rs247;
}
	// end inline asm
	setp.lt.s32 	%p88, %r1870, -1;
	or.pred  	%p89, %p88, %p87;
	setp.ge.s32 	%p90, %r70, %r65;
	or.pred  	%p91, %p89, %p90;
	or.pred  	%p92, %p91, %p34;
	mov.u16 	%rs547, %rs232;
	@%p92 bra 	$L__BB0_124;
	mad.lo.s32 	%r170, %r70, %r66, %r1871;
	div.s32 	%r171, %r8184, %r10;
	setp.ge.s32 	%p93, %r171, %r3;
	@%p93 bra 	$L__BB0_123;
	setp.ne.s32 	%p94, %r171, %r2;
	@%p94 bra 	$L__BB0_110;
	setp.le.s32 	%p104, %r8184, %r11;
	mov.b32 	%r8249, 0;
	@%p104 bra 	$L__BB0_108;
	setp.lt.u32 	%p105, %r63, 7;
	mov.b32 	%r8249, 0;
	mov.u32 	%r8241, %r11;
	@%p105 bra 	$L__BB0_100;
	and.b32  	%r172, %r62, -8;
	mov.b32 	%r8249, 0;
	mov.u32 	%r8241, %r11;
	mov.u32 	%r8239, %r8249;
$L__BB0_99:
	.pragma "nounroll";
	shl.b32 	%r2374, %r8241, 4;
	mov.u32 	%r2375, _ZZ43ms_deformable_im2col_persistent_distributedI6__halfLi8ELi4ELi32ELi2EEvPKT_PKlS5_S3_S3_iiiiPS1_PiE16s_spatial_shapes;
	add.s32 	%r2376, %r2375, %r2374;
	ld.shared.u32 	%r2377, [%r2376];
	ld.shared.u32 	%r2378, [%r2376+8];
	mul.lo.s32 	%r2379, %r2377, %r2378;
	shl.b32 	%r2380, %r2379, 5;
	add.s32 	%r2381, %r2380, %r8249;
	ld.shared.u32 	%r2382, [%r2376+16];
	ld.shared.u32 	%r2383, [%r2376+24];
	mul.lo.s32 	%r2384, %r2382, %r2383;
	shl.b32 	%r2385, %r2384, 5;
	add.s32 	%r2386, %r2385, %r2381;
	ld.shared.u32 	%r2387, [%r2376+32];
	ld.shared.u32 	%r2388, [%r2376+40];
	mul.lo.s32 	%r2389, %r2387, %r2388;
	shl.b32 	%r2390, %r2389, 5;
	add.s32 	%r2391, %r2390, %r2386;
	ld.shared.u32 	%r2392, [%r2376+48];
	ld.shared.u32 	%r2393, [%r2376+56];
	mul.lo.s32 	%r2394, %r2392, %r2393;
	shl.b32 	%r2395, %r2394, 5;
	add.s32 	%r2396, %r2395, %r2391;
	ld.shared.u32 	%r2397, [%r2376+64];
	ld.shared.u32 	%r2398, [%r2376+72];
	mul.lo.s32 	%r2399, %r2397, %r2398;
	shl.b32 	%r2400, %r2399, 5;
	add.s32 	%r2401, %r2400, %r2396;
	ld.shared.u32 	%r2402, [%r2376+80];
	ld.shared.u32 	%r2403, [%r2376+88];
	mul.lo.s32 	%r2404, %r2402, %r2403;
	shl.b32 	%r2405, %r2404, 5;
	add.s32 	%r2406, %r2405, %r2401;
	ld.shared.u32 	%r2407, [%r2376+96];
	ld.shared.u32 	%r2408, [%r2376+104];
	mul.lo.s32 	%r2409, %r2407, %r2408;
	shl.b32 	%r2410, %r2409, 5;
	add.s32 	%r2411, %r2410, %r2406;
	ld.shared.u32 	%r2412, [%r2376+112];
	ld.shared.u32 	%r2413, [%r2376+120];
	mul.lo.s32 	%r2414, %r2412, %r2413;
	shl.b32 	%r2415, %r2414, 5;
	add.s32 	%r8249, %r2415, %r2411;
	add.s32 	%r8241, %r8241, 8;
	add.s32 	%r8239, %r8239, 8;
	setp.ne.s32 	%p106, %r8239, %r172;
	@%p106 bra 	$L__BB0_99;
$L__BB0_100:
	and.b32  	%r2416, %r62, 7;
	setp.eq.s32 	%p107, %r2416, 0;
	@%p107 bra 	$L__BB0_108;
	setp.lt.u32 	%p108, %r61, 3;
	@%p108 bra 	$L__BB0_103;
	shl.b32 	%r2418, %r8241, 4;
	mov.u32 	%r2419, _ZZ43ms_deformable_im2col_persistent_distributedI6__halfLi8ELi4ELi32ELi2EEvPKT_PKlS5_S3_S3_iiiiPS1_PiE16s_spatial_shapes;
	add.s32 	%r2420, %r2419, %r2418;
	ld.shared.u32 	%r2421, [%r2420];
	ld.shared.u32 	%r2422, [%r2420+8];
	mul.lo.s32 	%r2423, %r2421, %r2422;
	shl.b32 	%r2424, %r2423, 5;
	add.s32 	%r2425, %r2424, %r8249;
	ld.shared.u32 	%r2426, [%r2420+16];
	ld.shared.u32 	%r2427, [%r2420+24];
	mul.lo.s32 	%r2428, %r2426, %r2427;
	shl.b32 	%r2429, %r2428, 5;
	add.s32 	%r2430, %r2429, %r2425;
	ld.shared.u32 	%r2431, [%r2420+32];
	ld.shared.u32 	%r2432, [%r2420+40];
	mul.lo.s32 	%r2433, %r2431, %r2432;
	shl.b32 	%r2434, %r2433, 5;
	add.s32 	%r2435, %r2434, %r2430;
	ld.shared.u32 	%r2436, [%r2420+48];
	ld.shared.u32 	%r2437, [%r2420+56];
	mul.lo.s32 	%r2438, %r2436, %r2437;
	shl.b32 	%r2439, %r2438, 5;
	add.s32 	%r8249, %r2439, %r2435;
	add.s32 	%r8241, %r8241, 4;
$L__BB0_103:
	and.b32  	%r2440, %r60, 3;
	setp.eq.s32 	%p109, %r2440, 0;
	@%p109 bra 	$L__BB0_108;
	setp.eq.s32 	%p110, %r59, 0;
	@%p110 bra 	$L__BB0_106;
	shl.b32 	%r2442, %r8241, 4;
	mov.u32 	%r2443, _ZZ43ms_deformable_im2col_persistent_distributedI6__halfLi8ELi4ELi32ELi2EEvPKT_PKlS5_S3_S3_iiiiPS1_PiE16s_spatial_shapes;
	add.s32 	%r2444, %r2443, %r2442;
	ld.shared.u32 	%r2445, [%r2444];
	ld.shared.u32 	%r2446, [%r2444+8];
	mul.lo.s32 	%r2447, %r2445, %r2446;
	shl.b32 	%r2448, %r2447, 5;
	add.s32 	%r2449, %r2448, %r8249;
	ld.shared.u32 	%r2450, [%r2444+16];
	ld.shared.u32 	%r2451, [%r2444+24];
	mul.lo.s32 	%r2452, %r2450, %r2451;
	shl.b32 	%r2453, %r2452, 5;
	add.s32 	%r8249, %r2453, %r2449;
	add.s32 	%r8241, %r8241, 2;
$L__BB0_106:
	and.b32  	%r2454, %r58, 1;
	setp.eq.b32 	%p111, %r2454, 1;
	not.pred 	%p112, %p111;
	@%p112 bra 	$L__BB0_108;
	shl.b32 	%r2455, %r8241, 4;
	mov.u32 	%r2456, _ZZ43ms_deformable_im2col_persistent_distributedI6__halfLi8ELi4ELi32ELi2EEvPKT_PKlS5_S3_S3_iiiiPS1_PiE16s_spatial_shapes;
	add.s32 	%r2457, %r2456, %r2455;
	ld.shared.u32 	%r2458, [%r2457];
	ld.shared.u32 	%r2459, [%r2457+8];
	mul.lo.s32 	%r2460, %r2458, %r2459;
	shl.b32 	%r2461, %r2460, 5;
	add.s32 	%r8249, %r2461, %r8249;
$L__BB0_108:
	shl.b32 	%r2462, %r170, 5;
	add.s32 	%r2463, %r2462, %r8183;
	add.s32 	%r194, %r2463, %r8249;
	setp.ge.s32 	%p113, %r194, %r41;
	@%p113 bra 	$L__BB0_123;
	shl.b32 	%r2467, %r194, 1;
	mov.u32 	%r2468, shared_mem;
	add.s32 	%r2469, %r2468, %r2467;
	ld.shared.u16 	%rs547, [%r2469];
	bra.uni 	$L__BB0_124;
$L__BB0_110:
	mul.lo.s32 	%r8254, %r171, %r10;
	setp.le.s32 	%p95, %r8184, %r8254;
	mov.b32 	%r8262, 0;
	@%p95 bra 	$L__BB0_122;
	sub.s32 	%r196, %r8184, %r8254;
	sub.s32 	%r2274, %r64, %r8254;
	setp.lt.u32 	%p96, %r2274, 7;
	mov.b32 	%r8262, 0;
	@%p96 bra 	$L__BB0_114;
	and.b32  	%r197, %r196, -8;
	mov.b32 	%r8262, 0;
	mov.u32 	%r8252, %r8262;
$L__BB0_113:
	.pragma "nounroll";
	shl.b32 	%r2276, %r8254, 4;
	mov.u32 	%r2277, _ZZ43ms_deformable_im2col_persistent_distributedI6__halfLi8ELi4ELi32ELi2EEvPKT_PKlS5_S3_S3_iiiiPS1_PiE16s_spatial_shapes;
	add.s32 	%r2278, %r2277, %r2276;
	ld.shared.u32 	%r2279, [%r2278];
	ld.shared.u32 	%r2280, [%r2278+8];
	mul.lo.s32 	%r2281, %r2279, %r2280;
	shl.b32 	%r2282, %r2281, 5;
	add.s32 	%r2283, %r2282, %r8262;
	ld.shared.u32 	%r2284, [%r2278+16];
	ld.shared.u32 	%r2285, [%r2278+24];
	mul.lo.s32 	%r2286, %r2284, %r2285;
	shl.b32 	%r2287, %r2286, 5;
	add.s32 	%r2288, %r2287, %r2283;
	ld.shared.u32 	%r2289, [%r2278+32];
	ld.shared.u32 	%r2290, [%r2278+40];
	mul.lo.s32 	%r2291, %r2289, %r2290;
	shl.b32 	%r2292, %r2291, 5;
	add.s32 	%r2293, %r2292, %r2288;
	ld.shared.u32 	%r2294, [%r2278+48];
	ld.shared.u32 	%r2295, [%r2278+56];
	mul.lo.s32 	%r2296, %r2294, %r2295;
	shl.b32 	%r2297, %r2296, 5;
	add.s32 	%r2298, %r2297, %r2293;
	ld.shared.u32 	%r2299, [%r2278+64];
	ld.shared.u32 	%r2300, [%r2278+72];
	mul.lo.s32 	%r2301, %r2299, %r2300;
	shl.b32 	%r2302, %r2301, 5;
	add.s32 	%r2303, %r2302, %r2298;
	ld.shared.u32 	%r2304, [%r2278+80];
	ld.shared.u32 	%r2305, [%r2278+88];
	mul.lo.s32 	%r2306, %r2304, %r2305;
	shl.b32 	%r2307, %r2306, 5;
	add.s32 	%r2308, %r2307, %r2303;
	ld.shared.u32 	%r2309, [%r2278+96];
	ld.shared.u32 	%r2310, [%r2278+104];
	mul.lo.s32 	%r2311, %r2309, %r2310;
	shl.b32 	%r2312, %r2311, 5;
	add.s32 	%r2313, %r2312, %r2308;
	ld.shared.u32 	%r2314, [%r2278+112];
	ld.shared.u32 	%r2315, [%r2278+120];
	mul.lo.s32 	%r2316, %r2314, %r2315;
	shl.b32 	%r2317, %r2316, 5;
	add.s32 	%r8262, %r2317, %r2313;
	add.s32 	%r8254, %r8254, 8;
	add.s32 	%r8252, %r8252, 8;
	setp.ne.s32 	%p97, %r8252, %r197;
	@%p97 bra 	$L__BB0_113;
$L__BB0_114:
	and.b32  	%r2318, %r196, 7;
	setp.eq.s32 	%p98, %r2318, 0;
	@%p98 bra 	$L__BB0_122;
	setp.lt.u32 	%p99, %r2318, 4;
	@%p99 bra 	$L__BB0_117;
	shl.b32 	%r2321, %r8254, 4;
	mov.u32 	%r2322, _ZZ43ms_deformable_im2col_persistent_distributedI6__halfLi8ELi4ELi32ELi2EEvPKT_PKlS5_S3_S3_iiiiPS1_PiE16s_spatial_shapes;
	add.s32 	%r2323, %r2322, %r2321;
	ld.shared.u32 	%r2324, [%r2323];
	ld.shared.u32 	%r2325, [%r2323+8];
	mul.lo.s32 	%r2326, %r2324, %r2325;
	shl.b32 	%r2327, %r2326, 5;
	add.s32 	%r2328, %r2327, %r8262;
	ld.shared.u32 	%r2329, [%r2323+16];
	ld.shared.u32 	%r2330, [%r2323+24];
	mul.lo.s32 	%r2331, %r2329, %r2330;
	shl.b32 	%r2332, %r2331, 5;
	add.s32 	%r2333, %r2332, %r2328;
	ld.shared.u32 	%r2334, [%r2323+32];
	ld.shared.u32 	%r2335, [%r2323+40];
	mul.lo.s32 	%r2336, %r2334, %r2335;
	shl.b32 	%r2337, %r2336, 5;
	add.s32 	%r2338, %r2337, %r2333;
	ld.shared.u32 	%r2339, [%r2323+48];
	ld.shared.u32 	%r2340, [%r2323+56];
	mul.lo.s32 	%r2341, %r2339, %r2340;
	shl.b32 	%r2342, %r2341, 5;
	add.s32 	%r8262, %r2342, %r2338;
	add.s32 	%r8254, %r8254, 4;
$L__BB0_117:
	and.b32  	%r2343, %r196, 3;
	setp.eq.s32 	%p100, %r2343, 0;
	@%p100 bra 	$L__BB0_122;
	setp.eq.s32 	%p101, %r2343, 1;
	@%p101 bra 	$L__BB0_120;
	shl.b32 	%r2346, %r8254, 4;
	mov.u32 	%r2347, _ZZ43ms_deformable_im2col_persistent_distributedI6__halfLi8ELi4ELi32ELi2EEvPKT_PKlS5_S3_S3_iiiiPS1_PiE16s_spatial_shapes;
	add.s32 	%r2348, %r2347, %r2346;
	ld.shared.u32 	%r2349, [%r2348];
	ld.shared.u32 	%r2350, [%r2348+8];
	mul.lo.s32 	%r2351, %r2349, %r2350;
	shl.b32 	%r2352, %r2351, 5;
	add.s32 	%r2353, %r2352, %r8262;
	ld.shared.u32 	%r2354, [%r2348+16];
	ld.shared.u32 	%r2355, [%r2348+24];
	mul.lo.s32 	%r2356, %r2354, %r2355;
	shl.b32 	%r2357, %r2356, 5;
	add.s32 	%r8262, %r2357, %r2353;
	add.s32 	%r8254, %r8254, 2;
$L__BB0_120:
	and.b32  	%r2358, %r196, 1;
	setp.eq.b32 	%p102, %r2358, 1;
	not.pred 	%p103, %p102;
	@%p103 bra 	$L__BB0_122;
	shl.b32 	%r2359, %r8254, 4;
	mov.u32 	%r2360, _ZZ43ms_deformable_im2col_persistent_distributedI6__halfLi8ELi4ELi32ELi2EEvPKT_PKlS5_S3_S3_iiiiPS1_PiE16s_spatial_shapes;
	add.s32 	%r2361, %r2360, %r2359;
	ld.shared.u32 	%r2362, [%r2361];
	ld.shared.u32 	%r2363, [%r2361+8];
	mul.lo.s32 	%r2364, %r2362, %r2363;
	shl.b32 	%r2365, %r2364, 5;
	add.s32 	%r8262, %r2365, %r8262;
$L__BB0_122:
	shl.b32 	%r2366, %r170, 5;
	add.s32 	%r2367, %r2366, %r8183;
	add.s32 	%r2368, %r2367, %r8262;
	mov.u32 	%r2369, shared_mem;
	cvt.u64.u32 	%rd42, %r2369;
	cvta.shared.u64 	%rd43, %rd42;
	mapa.u64	%rd44, %rd43, %r171;
	mul.wide.s32 	%rd45, %r2368, 2;
	add.s64 	%rd46, %rd44, %rd45;
	ld.u16 	%rs547, [%rd46];
	bra.uni 	$L__BB0_124;
$L__BB0_123:
	add.s32 	%r2464, %r67, %r170;
	shl.b32 	%r2465, %r2464, 5;
	add.s32 	%r2466, %r2465, %r8183;
	mul.wide.s32 	%rd47, %r2466, 2;
	add.s64 	%rd48, %rd3, %rd47;
	ld.global.u16 	%rs547, [%rd48];
$L__BB0_124:
	// begin inline asm
	{mul.f16 %rs258,%rs240,%rs243;
}
	// end inline asm
	// begin inline asm
	{fma.rn.f16 %rs261,%rs547,%rs258,%rs254;
}
	// end inline asm
	min.s32 	%r2470, %r1870, %r1871;
	setp.lt.s32 	%p116, %r2470, -1;
	or.pred  	%p117, %p90, %p63;
	or.pred  	%p118, %p117, %p116;
	mov.u16 	%rs548, %rs232;
	@%p118 bra 	$L__BB0_155;
	mad.lo.s32 	%r219, %r70, %r66, %r71;
	div.s32 	%r220, %r8184, %r10;
	setp.ge.s32 	%p119, %r220, %r3;
	@%p119 bra 	$L__BB0_154;
	setp.ne.s32 	%p120, %r220, %r2;
	@%p120 bra 	$L__BB0_141;
	setp.le.s32 	%p130, %r8184, %r11;
	mov.b32 	%r8275, 0;
	@%p130 bra 	$L__BB0_139;
	setp.lt.u32 	%p131, %r63, 7;
	mov.b32 	%r8275, 0;
	mov.u32 	%r8267, %r11;
	@%p131 bra 	$L__BB0_131;
	and.b32  	%r221, %r62, -8;
	mov.b32 	%r8275, 0;
	mov.u32 	%r8267, %r11;
	mov.u32 	%r8265, %r8275;
$L__BB0_130:
	.pragma "nounroll";
	shl.b32 	%r2570, %r8267, 4;
	mov.u32 	%r2571, _ZZ43ms_deformable_im2col_persistent_distributedI6__halfLi8ELi4ELi32ELi2EEvPKT_PKlS5_S3_S3_iiiiPS1_PiE16s_spatial_shapes;
	add.s32 	%r2572, %r2571, %r2570;
	ld.shared.u32 	%r2573, [%r2572];
	ld.shared.u32 	%r2574, [%r2572+8];
	mul.lo.s32 	%r2575, %r2573, %r2574;
	shl.b32 	%r2576, %r2575, 5;
	add.s32 	%r2577, %r2576, %r8275;
	ld.shared.u32 	%r2578, [%r2572+16];
	ld.shared.u32 	%r2579, [%r2572+24];
	mul.lo.s32 	%r2580, %r2578, %r2579;
	shl.b32 	%r2581, %r2580, 5;
	add.s32 	%r2582, %r2581, %r2577;
	ld.shared.u32 	%r2583, [%r2572+32];
	ld.shared.u32 	%r2584, [%r2572+40];
	mul.lo.s32 	%r2585, %r2583, %r2584;
	shl.b32 	%r2586, %r2585, 5;
	add.s32 	%r2587, %r2586, %r2582;
	ld.shared.u32 	%r2588, [%r2572+48];
	ld.shared.u32 	%r2589, [%r2572+56];
	mul.lo.s32 	%r2590, %r2588, %r2589;
	shl.b32 	%r2591, %r2590, 5;
	add.s32 	%r2592, %r2591, %r2587;
	ld.shared.u32 	%r2593, [%r2572+64];
	ld.shared.u32 	%r2594, [%r2572+72];
	mul.lo.s32 	%r2595, %r2593, %r2594;
	shl.b32 	%r2596, %r2595, 5;
	add.s32 	%r2597, %r2596, %r2592;
	ld.shared.u32 	%r2598, [%r2572+80];
	ld.shared.u32 	%r2599, [%r2572+88];
	mul.lo.s32 	%r2600, %r2598, %r2599;
	shl.b32 	%r2601, %r2600, 5;
	add.s32 	%r2602, %r2601, %r2597;
	ld.shared.u32 	%r2603, [%r2572+96];
	ld.shared.u32 	%r2604, [%r2572+104];
	mul.lo.s32 	%r2605, %r2603, %r2604;
	shl.b32 	%r2606, %r2605, 5;
	add.s32 	%r2607, %r2606, %r2602;
	ld.shared.u32 	%r2608, [%r2572+112];
	ld.shared.u32 	%r2609, [%r2572+120];
	mul.lo.s32 	%r2610, %r2608, %r2609;
	shl.b32 	%r2611, %r2610, 5;
	add.s32 	%r8275, %r2611, %r2607;
	add.s32 	%r8267, %r8267, 8;
	add.s32 	%r8265, %r8265, 8;
	setp.ne.s32 	%p132, %r8265, %r221;
	@%p132 bra 	$L__BB0_130;
$L__BB0_131:
	and.b32  	%r2612, %r62, 7;
	setp.eq.s32 	%p133, %r2612, 0;
	@%p133 bra 	$L__BB0_139;
	setp.lt.u32 	%p134, %r61, 3;
	@%p134 bra 	$L__BB0_134;
	shl.b32 	%r2614, %r8267, 4;
	mov.u32 	%r2615, _ZZ43ms_deformable_im2col_persistent_distributedI6__halfLi8ELi4ELi32ELi2EEvPKT_PKlS5_S3_S3_iiiiPS1_PiE16s_spatial_shapes;
	add.s32 	%r2616, %r2615, %r2614;
	ld.shared.u32 	%r2617, [%r2616];
	ld.shared.u32 	%r2618, [%r2616+8];
	mul.lo.s32 	%r2619, %r2617, %r2618;
	shl.b32 	%r2620, %r2619, 5;
	add.s32 	%r2621, %r2620, %r8275;
	ld.shared.u32 	%r2622, [%r2616+16];
	ld.shared.u32 	%r2623, [%r2616+24];
	mul.lo.s32 	%r2624, %r2622, %r2623;
	shl.b32 	%r2625, %r2624, 5;
	add.s32 	%r2626, %r2625, %r2621;
	ld.shared.u32 	%r2627, [%r2616+32];
	ld.shared.u32 	%r2628, [%r2616+40];
	mul.lo.s32 	%r2629, %r2627, %r2628;
	shl.b32 	%r2630, %r2629, 5;
	add.s32 	%r2631, %r2630, %r2626;
	ld.shared.u32 	%r2632, [%r2616+48];
	ld.shared.u32 	%r2633, [%r2616+56];
	mul.lo.s32 	%r2634, %r2632, %r2633;
	shl.b32 	%r2635, %r2634, 5;
	add.s32 	%r8275, %r2635, %r2631;
	add.s32 	%r8267, %r8267, 4;
$L__BB0_134:
	and.b32  	%r2636, %r60, 3;
	setp.eq.s32 	%p135, %r2636, 0;
	@%p135 bra 	$L__BB0_139;
	setp.eq.s32 	%p136, %r59, 0;
	@%p136 bra 	$L__BB0_137;
	shl.b32 	%r2638, %r8267, 4;
	mov.u32 	%r2639, _ZZ43ms_deformable_im2col_persistent_distributedI6__halfLi8ELi4ELi32ELi2EEvPKT_PKlS5_S3_S3_iiiiPS1_PiE16s_spatial_shapes;
	add.s32 	%r2640, %r2639, %r2638;
	ld.shared.u32 	%r2641, [%r2640];
	ld.shared.u32 	%r2642, [%r2640+8];
	mul.lo.s32 	%r2643, %r2641, %r2642;
	shl.b32 	%r2644, %r2643, 5;
	add.s32 	%r2645, %r2644, %r8275;
	ld.shared.u32 	%r2646, [%r2640+16];
	ld.shared.u32 	%r2647, [%r2640+24];
	mul.lo.s32 	%r2648, %r2646, %r2647;
	shl.b32 	%r2649, %r2648, 5;
	add.s32 	%r8275, %r2649, %r2645;
	add.s32 	%r8267, %r8267, 2;
$L__BB0_137:
	and.b32  	%r2650, %r58, 1;
	setp.eq.b32 	%p137, %r2650, 1;
	not.pred 	%p138, %p137;
	@%p138 bra 	$L__BB0_139;
	shl.b32 	%r2651, %r8267, 4;
	mov.u32 	%r2652, _ZZ43ms_deformable_im2col_persistent_distributedI6__halfLi8ELi4ELi32ELi2EEvPKT_PKlS5_S3_S3_iiiiPS1_PiE16s_spatial_shapes;
	add.s32 	%r2653, %r2652, %r2651;
	ld.shared.u32 	%r2654, [%r2653];
	ld.shared.u32 	%r2655, [%r2653+8];
	mul.lo.s32 	%r2656, %r2654, %r2655;
	shl.b32 	%r2657, %r2656, 5;
	add.s32 	%r8275, %r2657, %r8275;
$L__BB0_139:
	shl.b32 	%r2658, %r219, 5;
	add.s32 	%r2659, %r2658, %r8183;
	add.s32 	%r243, %r2659, %r8275;
	setp.ge.s32 	%p139, %r243, %r41;
	@%p139 bra 	$L__BB0_154;
	shl.b32 	%r2663, %r243, 1;
	mov.u32 	%r2664, shared_mem;
	add.s32 	%r2665, %r2664, %r2663;
	ld.shared.u16 	%rs548, [%r2665];
	bra.uni 	$L__BB0_155;
$L__BB0_141:
	mul.lo.s32 	%r8280, %r220, %r10;
	setp.le.s32 	%p121, %r8184, %r8280;
	mov.b32 	%r8288, 0;
	@%p121 bra 	$L__BB0_153;
	sub.s32 	%r245, %r8184, %r8280;
	sub.s32 	%r2474, %r64, %r8280;
	setp.lt.u32 	%p122, %r2474, 7;
	mov.b32 	%r8288, 0;
	@%p122 bra 	$L__BB0_145;
	and.b32  	%r246, %r245, -8;
	mov.b32 	%r8288, 0;
	mov.u32 	%r8278, %r8288;
$L__BB0_144:
	.pragma "nounroll";
	shl.b32 	%r2476, %r8280, 4;
	mov.u32 	%r2477, _ZZ43ms_deformable_im2col_persistent_distributedI6__halfLi8ELi4ELi32ELi2EEvPKT_PKlS5_S3_S3_iiiiPS1_PiE16s_spatial_shapes;
	add.s32 	%r2478, %r2477, %r2476;
	ld.shared.u32 	%r2479, [%r2478];
	ld.shared.u32 	%r2480, [%r2478+8];
	mul.lo.s32 	%r2481, %r2479, %r2480;
	shl.b32 	%r2482, %r2481, 5;
	add.s32 	%r2483, %r2482, %r8288;
	ld.shared.u32 	%r2484, [%r2478+16];
	ld.shared.u32 	%r2485, [%r2478+24];
	mul.lo.s32 	%r2486, %r2484, %r2485;
	shl.b32 	%r2487, %r2486, 5;
	add.s32 	%r2488, %r2487, %r2483;
	ld.shared.u32 	%r2489, [%r2478+32];
	ld.shared.u32 	%r2490, [%r2478+40];
	mul.lo.s32 	%r2491, %r2489, %r2490;
	shl.b32 	%r2492, %r2491, 5;
	add.s32 	%r2493, %r2492, %r2488;
	ld.shared.u32 	%r2494, [%r2478+48];
	ld.shared.u32 	%r2495, [%r2478+56];
	mul.lo.s32 	%r2496, %r2494, %r2495;
	shl.b32 	%r2497, %r2496, 5;
	add.s32 	%r2498, %r2497, %r2493;
	ld.shared.u32 	%r2499, [%r2478+64];
	ld.shared.u32 	%r2500, [%r2478+72];
	mul.lo.s32 	%r2501, %r2499, %r2500;
	shl.b32 	%r2502, %r2501, 5;
	add.s32 	%r2503, %r2502, %r2498;
	ld.shared.u32 	%r2504, [%r2478+80];
	ld.shared.u32 	%r2505, [%r2478+88];
	mul.lo.s32 	%r2506, %r2504, %r2505;
	shl.b32 	%r2507, %r2506, 5;
	add.s32 	%r2508, %r2507, %r2503;
	ld.shared.u32 	%r2509, [%r2478+96];
	ld.shared.u32 	%r2510, [%r2478+104];
	mul.lo.s32 	%r2511, %r2509, %r2510;
	shl.b32 	%r2512, %r2511, 5;
	add.s32 	%r2513, %r2512, %r2508;
	ld.shared.u32 	%r2514, [%r2478+112];
	ld.shared.u32 	%r2515, [%r2478+120];
	mul.lo.s32 	%r2516, %r2514, %r2515;
	shl.b32 	%r2517, %r2516, 5;
	add.s32 	%r8288, %r2517, %r2513;
	add.s32 	%r8280, %r8280, 8;
	add.s32 	%r8278, %r8278, 8;
	setp.ne.s32 	%p123, %r8278, %r246;
	@%p123 bra 	$L__BB0_144;
$L__BB0_145:
	and.b32  	%r256, %r245, 7;
	setp.eq.s32 	%p124, %r256, 0;
	@%p124 bra 	$L__BB0_153;
	setp.lt.u32 	%p125, %r256, 4;
	@%p125 bra 	$L__BB0_148;
	shl.b32 	%r2519, %r8280, 4;
	mov.u32 	%r2520, _ZZ43ms_deformable_im2col_persistent_distributedI6__halfLi8ELi4ELi32ELi2EEvPKT_PKlS5_S3_S3_iiiiPS1_PiE16s_spatial_shapes;
	add.s32 	%r2521, %r2520, %r2519;
	ld.shared.u32 	%r2522, [%r2521];
	ld.shared.u32 	%r2523, [%r2521+8];
	mul.lo.s32 	%r2524, %r2522, %r2523;
	shl.b32 	%r2525, %r2524, 5;
	add.s32 	%r2526, %r2525, %r8288;
	ld.shared.u32 	%r2527, [%r2521+16];
	ld.shared.u32 	%r2528, [%r2521+24];
	mul.lo.s32 	%r2529, %r2527, %r2528;
	shl.b32 	%r2530, %r2529, 5;
	add.s32 	%r2531, %r2530, %r2526;
	ld.shared.u32 	%r2532, [%r2521+32];
	ld.shared.u32 	%r2533, [%r2521+40];
	mul.lo.s32 	%r2534, %r2532, %r2533;
	shl.b32 	%r2535, %r2534, 5;
	add.s32 	%r2536, %r2535, %r2531;
	ld.shared.u32 	%r2537, [%r2521+48];
	ld.shared.u32 	%r2538, [%r2521+56];
	mul.lo.s32 	%r2539, %r2537, %r2538;
	shl.b32 	%r2540, %r2539, 5;
	add.s32 	%r8288, %r2540, %r2536;
	add.s32 	%r8280, %r8280, 4;
$L__BB0_148:
	and.b32  	%r262, %r245, 3;
	setp.eq.s32 	%p126, %r262, 0;
	@%p126 bra 	$L__BB0_153;
	setp.eq.s32 	%p127, %r262, 1;
	@%p127 bra 	$L__BB0_151;
	shl.b32 	%r2542, %r8280, 4;
	mov.u32 	%r2543, _ZZ43ms_deformable_im2col_persistent_distributedI6__halfLi8ELi4ELi32ELi2EEvPKT_PKlS5_S3_S3_iiiiPS1_PiE16s_spatial_shapes;
	add.s32 	%r2544, %r2543, %r2542;
	ld.shared.u32 	%r2545, [%r2544];
	ld.shared.u32 	%r2546, [%r2544+8];
	mul.lo.s32 	%r2547, %r2545, %r2546;
	shl.b32 	%r2548, %r2547, 5;
	add.s32 	%r2549, %r2548, %r8288;
	ld.shared.u32 	%r2550, [%r2544+16];
	ld.shared.u32 	%r2551, [%r2544+24];
	mul.lo.s32 	%r2552, %r2550, %r2551;
	shl.b32 	%r2553, %r2552, 5;
	add.s32 	%r8288, %r2553, %r2549;
	add.s32 	%r8280, %r8280, 2;
$L__BB0_151:
	and.b32  	%r2554, %r245, 1;
	setp.eq.b32 	%p128, %r2554, 1;
	not.pred 	%p129, %p128;
	@%p129 bra 	$L__BB0_153;
	shl.b32 	%r2555, %r8280, 4;
	mov.u32 	%r2556, _ZZ43ms_deformable_im2col_persistent_distributedI6__halfLi8ELi4ELi32ELi2EEvPKT_PKlS5_S3_S3_iiiiPS1_PiE16s_spatial_shapes;
	add.s32 	%r2557, %r2556, %r2555;
	ld.shared.u32 	%r2558, [%r2557];
	ld.shared.u32 	%r2559, [%r2557+8];
	mul.lo.s32 	%r2560, %r2558, %r2559;
	shl.b32 	%r2561, %r2560, 5;
	add.s32 	%r8288, %r2561, %r8288;
$L__BB0_153:
	shl.b32 	%r2562, %r219, 5;
	add.s32 	%r2563, %r2562, %r8183;
	add.s32 	%r2564, %r2563, %r8288;
	mov.u32 	%r2565, shared_mem;
	cvt.u64.u32 	%rd49, %r2565;
	cvta.shared.u64 	%rd50, %rd49;
	mapa.u64	%rd51, %rd50, %r220;
	mul.wide.s32 	%rd52, %r2564, 2;
	add.s64 	%rd53, %rd51, %rd52;
	ld.u16 	%rs548, [%rd53];
	bra.uni 	$L__BB0_155;
$L__BB0_154:
	add.s32 	%r2660, %r67, %r219;
	shl.b32 	%r2661, %r2660, 5;
	add.s32 	%r2662, %r2661, %r8183;
	mul.wide.s32 	%rd54, %r2662, 2;
	add.s64 	%rd55, %rd3, %rd54;
	ld.global.u16 	%rs548, [%rd55];
$L__BB0_155:
	// begin inline asm
	{mul.f16 %rs265,%rs240,%rs241;
}
	// end inline asm
	// begin inline asm
	{fma.rn.f16 %rs268,%rs548,%rs265,%rs261;
}
	// end inline asm
	// begin inline asm
	{fma.rn.f16 %rs549,%rs7,%rs268,%rs549;
}
	// end inline asm
$L__BB0_156:
	// begin inline asm
	{  cvt.f32.f16 %f37, %rs8;}

	// end inline asm
	add.f32 	%f39, %f37, 0f3F800000;
	mul.f32 	%f40, %f39, %f1;
	fma.rn.f32 	%f5, %f40, 0f3F000000, 0fBF000000;
	// begin inline asm
	{  cvt.f32.f16 %f38, %rs9;}

	// end inline asm
	add.f32 	%f41, %f38, 0f3F800000;
	mul.f32 	%f42, %f41, %f21;
	fma.rn.f32 	%f43, %f42, 0f3F000000, 0fBF000000;
	setp.leu.f32 	%p140, %f5, 0fBF800000;
	setp.leu.f32 	%p141, %f43, 0fBF800000;
	or.pred  	%p142, %p140, %p141;
	setp.geu.f32 	%p143, %f5, %f1;
	or.pred  	%p144, %p143, %p142;
	setp.geu.f32 	%p145, %f43, %f21;
	or.pred  	%p146, %p144, %p145;
	@%p146 bra 	$L__BB0_282;
	cvt.rmi.f32.f32 	%f48, %f5;
	cvt.rzi.s32.f32 	%r2666, %f48;
	cvt.rmi.f32.f32 	%f49, %f43;
	cvt.rzi.s32.f32 	%r2667, %f49;
	add.s32 	%r272, %r2666, 1;
	add.s32 	%r273, %r2667, 1;
	cvt.rn.f32.s32 	%f50, %r2666;
	sub.f32 	%f44, %f5, %f50;
	// begin inline asm
	{  cvt.rn.f16.f32 %rs278, %f44;}

	// end inline asm
	cvt.rn.f32.s32 	%f51, %r2667;
	sub.f32 	%f45, %f43, %f51;
	// begin inline asm
	{  cvt.rn.f16.f32 %rs279, %f45;}

	// end inline asm
	sub.f32 	%f52, %f50, %f5;
	add.f32 	%f46, %f52, 0f3F800000;
	// begin inline asm
	{  cvt.rn.f16.f32 %rs280, %f46;}

	// end inline asm
	sub.f32 	%f53, %f51, %f43;
	add.f32 	%f47, %f53, 0f3F800000;
	// begin inline asm
	{  cvt.rn.f16.f32 %rs281, %f47;}

	// end inline asm
	or.b32  	%r2668, %r2666, %r2667;
	setp.lt.s32 	%p147, %r2668, 0;
	setp.ge.s32 	%p148, %r2666, %r65;
	setp.ge.s32 	%p149, %r2667, %r66;
	or.pred  	%p150, %p148, %p149;
	or.pred  	%p151, %p150, %p147;
	mov.u16 	%rs550, %rs232;
	@%p151 bra 	$L__BB0_188;
	mad.lo.s32 	%r274, %r2666, %r66, %r2667;
	div.s32 	%r275, %r8184, %r10;
	setp.ge.s32 	%p152, %r275, %r3;
	@%p152 bra 	$L__BB0_186;
	setp.eq.s32 	%p153, %r275, %r2;
	@%p153 bra 	$L__BB0_173;
	mul.lo.s32 	%r8293, %r275, %r10;
	setp.le.s32 	%p154, %r8184, %r8293;
	mov.b32 	%r8301, 0;
	@%p154 bra 	$L__BB0_172;
	sub.s32 	%r277, %r8184, %r8293;
	sub.s32 	%r2672, %r64, %r8293;
	setp.lt.u32 	%p155, %r2672, 7;
	mov.b32 	%r8301, 0;
	@%p155 bra 	$L__BB0_164;
	and.b32  	%r278, %r277, -8;
	mov.b32 	%r8301, 0;
	mov.u32 	%r8291, %r8301;
$L__BB0_163:
	.pragma "nounroll";
	shl.b32 	%r2674, %r8293, 4;
	mov.u32 	%r2675, _ZZ43ms_deformable_im2col_persistent_distributedI6__halfLi8ELi4ELi32ELi2EEvPKT_PKlS5_S3_S3_iiiiPS1_PiE16s_spatial_shapes;
	add.s32 	%r2676, %r2675, %r2674;
	ld.shared.u32 	%r2677, [%r2676];
	ld.shared.u32 	%r2678, [%r2676+8];
	mul.lo.s32 	%r2679, %r2677, %r2678;
	shl.b32 	%r2680, %r2679, 5;
	add.s32 	%r2681, %r2680, %r8301;
	ld.shared.u32 	%r2682, [%r2676+16];
	ld.shared.u32 	%r2683, [%r2676+24];
	mul.lo.s32 	%r2684, %r2682, %r2683;
	shl.b32 	%r2685, %r2684, 5;
	add.s32 	%r2686, %r2685, %r2681;
	ld.shared.u32 	%r2687, [%r2676+32];
	ld.shared.u32 	%r2688, [%r2676+40];
	mul.lo.s32 	%r2689, %r2687, %r2688;
	shl.b32 	%r2690, %r2689, 5;
	add.s32 	%r2691, %r2690, %r2686;
	ld.shared.u32 	%r2692, [%r2676+48];
	ld.shared.u32 	%r2693, [%r2676+56];
	mul.lo.s32 	%r2694, %r2692, %r2693;
	shl.b32 	%r2695, %r2694, 5;
	add.s32 	%r2696, %r2695, %r2691;
	ld.shared.u32 	%r2697, [%r2676+64];
	ld.shared.u32 	%r2698, [%r2676+72];
	mul.lo.s32 	%r2699, %r2697, %r2698;
	shl.b32 	%r2700, %r2699, 5;
	add.s32 	%r2701, %r2700, %r2696;
	ld.shared.u32 	%r2702, [%r2676+80];
	ld.shared.u32 	%r2703, [%r2676+88];
	mul.lo.s32 	%r2704, %r2702, %r2703;
	shl.b32 	%r2705, %r2704, 5;
	add.s32 	%r2706, %r2705, %r2701;
	ld.shared.u32 	%r2707, [%r2676+96];
	ld.shared.u32 	%r2708, [%r2676+104];
	mul.lo.s32 	%r2709, %r2707, %r2708;
	shl.b32 	%r2710, %r2709, 5;
	add.s32 	%r2711, %r2710, %r2706;
	ld.shared.u32 	%r2712, [%r2676+112];
	ld.shared.u32 	%r2713, [%r2676+120];
	mul.lo.s32 	%r2714, %r2712, %r2713;
	shl.b32 	%r2715, %r2714, 5;
	add.s32 	%r8301, %r2715, %r2711;
	add.s32 	%r8293, %r8293, 8;
	add.s32 	%r8291, %r8291, 8;
	setp.ne.s32 	%p156, %r8291, %r278;
	@%p156 bra 	$L__BB0_163;
$L__BB0_164:
	and.b32  	%r288, %r277, 7;
	setp.eq.s32 	%p157, %r288, 0;
	@%p157 bra 	$L__BB0_172;
	setp.lt.u32 	%p158, %r288, 4;
	@%p158 bra 	$L__BB0_167;
	shl.b32 	%r2717, %r8293, 4;
	mov.u32 	%r2718, _ZZ43ms_deformable_im2col_persistent_distributedI6__halfLi8ELi4ELi32ELi2EEvPKT_PKlS5_S3_S3_iiiiPS1_PiE16s_spatial_shapes;
	add.s32 	%r2719, %r2718, %r2717;
	ld.shared.u32 	%r2720, [%r2719];
	ld.shared.u32 	%r2721, [%r2719+8];
	mul.lo.s32 	%r2722, %r2720, %r2721;
	shl.b32 	%r2723, %r2722, 5;
	add.s32 	%r2724, %r2723, %r8301;
	ld.shared.u32 	%r2725, [%r2719+16];
	ld.shared.u32 	%r2726, [%r2719+24];
	mul.lo.s32 	%r2727, %r2725, %r2726;
	shl.b32 	%r2728, %r2727, 5;
	add.s32 	%r2729, %r2728, %r2724;
	ld.shared.u32 	%r2730, [%r2719+32];
	ld.shared.u32 	%r2731, [%r2719+40];
	mul.lo.s32 	%r2732, %r2730, %r2731;
	shl.b32 	%r2733, %r2732, 5;
	add.s32 	%r2734, %r2733, %r2729;
	ld.shared.u32 	%r2735, [%r2719+48];
	ld.shared.u32 	%r2736, [%r2719+56];
	mul.lo.s32 	%r2737, %r2735, %r2736;
	shl.b32 	%r2738, %r2737, 5;
	add.s32 	%r8301, %r2738, %r2734;
	add.s32 	%r8293, %r8293, 4;
$L__BB0_167:
	and.b32  	%r294, %r277, 3;
	setp.eq.s32 	%p159, %r294, 0;
	@%p159 bra 	$L__BB0_172;
	setp.eq.s32 	%p160, %r294, 1;
	@%p160 bra 	$L__BB0_170;
	shl.b32 	%r2740, %r8293, 4;
	mov.u32 	%r2741, _ZZ43ms_deformable_im2col_persistent_distributedI6__halfLi8ELi4ELi32ELi2EEvPKT_PKlS5_S3_S3_iiiiPS1_PiE16s_spatial_shapes;
	add.s32 	%r2742, %r2741, %r2740;
	ld.shared.u32 	%r2743, [%r2742];
	ld.shared.u32 	%r2744, [%r2742+8];
	mul.lo.s32 	%r2745, %r2743, %r2744;
	shl.b32 	%r2746, %r2745, 5;
	add.s32 	%r2747, %r2746, %r8301;
	ld.shared.u32 	%r2748, [%r2742+16];
	ld.shared.u32 	%r2749, [%r2742+24];
	mul.lo.s32 	%r2750, %r2748, %r2749;
	shl.b32 	%r2751, %r2750, 5;
	add.s32 	%r8301, %r2751, %r2747;
	add.s32 	%r8293, %r8293, 2;
$L__BB0_170:
	and.b32  	%r2752, %r277, 1;
	setp.eq.b32 	%p161, %r2752, 1;
	not.pred 	%p162, %p161;
	@%p162 bra 	$L__BB0_172;
	shl.b32 	%r2753, %r8293, 4;
	mov.u32 	%r2754, _ZZ43ms_deformable_im2col_persistent_distributedI6__halfLi8ELi4ELi32ELi2EEvPKT_PKlS5_S3_S3_iiiiPS1_PiE16s_spatial_shapes;
	add.s32 	%r2755, %r2754, %r2753;
	ld.shared.u32 	%r2756, [%r2755];
	ld.shared.u32 	%r2757, [%r2755+8];
	mul.lo.s32 	%r2758, %r2756, %r2757;
	shl.b32 	%r2759, %r2758, 5;
	add.s32 	%r8301, %r2759, %r8301;
$L__BB0_172:
	shl.b32 	%r2760, %r274, 5;
	add.s32 	%r2761, %r2760, %r8183;
	add.s32 	%r2762, %r2761, %r8301;
	mov.u32 	%r2763, shared_mem;
	cvt.u64.u32 	%rd56, %r2763;
	cvta.shared.u64 	%rd57, %rd56;
	mapa.u64	%rd58, %rd57, %r275;
	mul.wide.s32 	%rd59, %r2762, 2;
	add.s64 	%rd60, %rd58, %rd59;
	ld.u16 	%rs550, [%rd60];
	bra.uni 	$L__BB0_188;
$L__BB0_173:
	setp.le.s32 	%p163, %r8184, %r11;
	mov.b32 	%r8314, 0;
	@%p163 bra 	$L__BB0_185;
	setp.lt.u32 	%p164, %r63, 7;
	mov.b32 	%r8314, 0;
	mov.u32 	%r8306, %r11;
	@%p164 bra 	$L__BB0_177;
	and.b32  	%r302, %r62, -8;
	mov.b32 	%r8314, 0;
	mov.u32 	%r8306, %r11;
	mov.u32 	%r8304, %r8314;
$L__BB0_176:
	.pragma "nounroll";
	shl.b32 	%r2768, %r8306, 4;
	mov.u32 	%r2769, _ZZ43ms_deformable_im2col_persistent_distributedI6__halfLi8ELi4ELi32ELi2EEvPKT_PKlS5_S3_S3_iiiiPS1_PiE16s_spatial_shapes;
	add.s32 	%r2770, %r2769, %r2768;
	ld.shared.u32 	%r2771, [%r2770];
	ld.shared.u32 	%r2772, [%r2770+8];
	mul.lo.s32 	%r2773, %r2771, %r2772;
	shl.b32 	%r2774, %r2773, 5;
	add.s32 	%r2775, %r2774, %r8314;
	ld.shared.u32 	%r2776, [%r2770+16];
	ld.shared.u32 	%r2777, [%r2770+24];
	mul.lo.s32 	%r2778, %r2776, %r2777;
	shl.b32 	%r2779, %r2778, 5;
	add.s32 	%r2780, %r2779, %r2775;
	ld.shared.u32 	%r2781, [%r2770+32];
	ld.shared.u32 	%r2782, [%r2770+40];
	mul.lo.s32 	%r2783, %r2781, %r2782;
	shl.b32 	%r2784, %r2783, 5;
	add.s32 	%r2785, %r2784, %r2780;
	ld.shared.u32 	%r2786, [%r2770+48];
	ld.shared.u32 	%r2787, [%r2770+56];
	mul.lo.s32 	%r2788, %r2786, %r2787;
	shl.b32 	%r2789, %r2788, 5;
	add.s32 	%r2790, %r2789, %r2785;
	ld.shared.u32 	%r2791, [%r2770+64];
	ld.shared.u32 	%r2792, [%r2770+72];
	mul.lo.s32 	%r2793, %r2791, %r2792;
	shl.b32 	%r2794, %r2793, 5;
	add.s32 	%r2795, %r2794, %r2790;
	ld.shared.u32 	%r2796, [%r2770+80];
	ld.shared.u32 	%r2797, [%r2770+88];
	mul.lo.s32 	%r2798, %r2796, %r2797;
	shl.b32 	%r2799, %r2798, 5;
	add.s32 	%r2800, %r2799, %r2795;
	ld.shared.u32 	%r2801, [%r2770+96];
	ld.shared.u32 	%r2802, [%r2770+104];
	mul.lo.s32 	%r2803, %r2801, %r2802;
	shl.b32 	%r2804, %r2803, 5;
	add.s32 	%r2805, %r2804, %r2800;
	ld.shared.u32 	%r2806, [%r2770+112];
	ld.shared.u32 	%r2807, [%r2770+120];
	mul.lo.s32 	%r2808, %r2806, %r2807;
	shl.b32 	%r2809, %r2808, 5;
	add.s32 	%r8314, %r2809, %r2805;
	add.s32 	%r8306, %r8306, 8;
	add.s32 	%r8304, %r8304, 8;
	setp.ne.s32 	%p165, %r8304, %r302;
	@%p165 bra 	$L__BB0_176;
$L__BB0_177:
	and.b32  	%r2810, %r62, 7;
	setp.eq.s32 	%p166, %r2810, 0;
	@%p166 bra 	$L__BB0_185;
	setp.lt.u32 	%p167, %r61, 3;
	@%p167 bra 	$L__BB0_180;
	shl.b32 	%r2812, %r8306, 4;
	mov.u32 	%r2813, _ZZ43ms_deformable_im2col_persistent_distributedI6__halfLi8ELi4ELi32ELi2EEvPKT_PKlS5_S3_S3_iiiiPS1_PiE16s_spatial_shapes;
	add.s32 	%r2814, %r2813, %r2812;
	ld.shared.u32 	%r2815, [%r2814];
	ld.shared.u32 	%r2816, [%r2814+8];
	mul.lo.s32 	%r2817, %r2815, %r2816;
	shl.b32 	%r2818, %r2817, 5;
	add.s32 	%r2819, %r2818, %r8314;
	ld.shared.u32 	%r2820, [%r2814+16];
	ld.shared.u32 	%r2821, [%r2814+24];
	mul.lo.s32 	%r2822, %r2820, %r2821;
	shl.b32 	%r2823, %r2822, 5;
	add.s32 	%r2824, %r2823, %r2819;
	ld.shared.u32 	%r2825, [%r2814+32];
	ld.shared.u32 	%r2826, [%r2814+40];
	mul.lo.s32 	%r2827, %r2825, %r2826;
	shl.b32 	%r2828, %r2827, 5;
	add.s32 	%r2829, %r2828, %r2824;
	ld.shared.u32 	%r2830, [%r2814+48];
	ld.shared.u32 	%r2831, [%r2814+56];
	mul.lo.s32 	%r2832, %r2830, %r2831;
	shl.b32 	%r2833, %r2832, 5;
	add.s32 	%r8314, %r2833, %r2829;
	add.s32 	%r8306, %r8306, 4;
$L__BB0_180:
	and.b32  	%r2834, %r60, 3;
	setp.eq.s32 	%p168, %r2834, 0;
	@%p168 bra 	$L__BB0_185;
	setp.eq.s32 	%p169, %r59, 0;
	@%p169 bra 	$L__BB0_183;
	shl.b32 	%r2836, %r8306, 4;
	mov.u32 	%r2837, _ZZ43ms_deformable_im2col_persistent_distributedI6__halfLi8ELi4ELi32ELi2EEvPKT_PKlS5_S3_S3_iiiiPS1_PiE16s_spatial_shapes;
	add.s32 	%r2838, %r2837, %r2836;
	ld.shared.u32 	%r2839, [%r2838];
	ld.shared.u32 	%r2840, [%r2838+8];
	mul.lo.s32 	%r2841, %r2839, %r2840;
	shl.b32 	%r2842, %r2841, 5;
	add.s32 	%r2843, %r2842, %r8314;
	ld.shared.u32 	%r2844, [%r2838+16];
	ld.shared.u32 	%r2845, [%r2838+24];
	mul.lo.s32 	%r2846, %r2844, %r2845;
	shl.b32 	%r2847, %r2846, 5;
	add.s32 	%r8314, %r2847, %r2843;
	add.s32 	%r8306, %r8306, 2;
$L__BB0_183:
	and.b32  	%r2848, %r58, 1;
	setp.eq.b32 	%p170, %r2848, 1;
	not.pred 	%p171, %p170;
	@%p171 bra 	$L__BB0_185;
	shl.b32 	%r2849, %r8306, 4;
	mov.u32 	%r2850, _ZZ43ms_deformable_im2col_persistent_distributedI6__halfLi8ELi4ELi32ELi2EEvPKT_PKlS5_S3_S3_iiiiPS1_PiE16s_spatial_shapes;
	add.s32 	%r2851, %r2850, %r2849;
	ld.shared.u32 	%r2852, [%r2851];
	ld.shared.u32 	%r2853, [%r2851+8];
	mul.lo.s32 	%r2854, %r2852, %r2853;
	shl.b32 	%r2855, %r2854, 5;
	add.s32 	%r8314, %r2855, %r8314;
$L__BB0_185:
	shl.b32 	%r2856, %r274, 5;
	add.s32 	%r2857, %r2856, %r8183;
	add.s32 	%r324, %r2857, %r8314;
	setp.lt.s32 	%p172, %r324, %r41;
	@%p172 bra 	$L__BB0_187;
$L__BB0_186:
	add.s32 	%r2858, %r67, %r274;
	shl.b32 	%r2859, %r2858, 5;
	add.s32 	%r2860, %r2859, %r8183;
	mul.wide.s32 	%rd61, %r2860, 2;
	add.s64 	%rd62, %rd3, %rd61;
	ld.global.u16 	%rs550, [%rd62];
	bra.uni 	$L__BB0_188;
$L__BB0_187:
	shl.b32 	%r2861, %r324, 1;
	mov.u32 	%r2862, shared_mem;
	add.s32 	%r2863, %r2862, %r2861;
	ld.shared.u16 	%rs550, [%r2863];
$L__BB0_188:
	setp.lt.s32 	%p174, %r2666, 0;
	// begin inline asm
	{mul.f16 %rs282,%rs280,%rs281;
}
	// end inline asm
	// begin inline asm
	{fma.rn.f16 %rs285,%rs550,%rs282,%rs232;
}
	// end inline asm
	setp.lt.s32 	%p175, %r2667, -1;
	or.pred  	%p176, %p174, %p175;
	or.pred  	%p177, %p176, %p148;
	setp.ge.s32 	%p178, %r273, %r66;
	or.pred  	%p179, %p177, %p178;
	mov.u16 	%rs551, %rs232;
	@%p179 bra 	$L__BB0_219;
	mad.lo.s32 	%r325, %r2666, %r66, %r273;
	div.s32 	%r326, %r8184, %r10;
	setp.ge.s32 	%p180, %r326, %r3;
	@%p180 bra 	$L__BB0_217;
	setp.eq.s32 	%p181, %r326, %r2;
	@%p181 bra 	$L__BB0_204;
	mul.lo.s32 	%r8319, %r326, %r10;
	setp.le.s32 	%p182, %r8184, %r8319;
	mov.b32 	%r8327, 0;
	@%p182 bra 	$L__BB0_203;
	sub.s32 	%r328, %r8184, %r8319;
	sub.s32 	%r2867, %r64, %r8319;
	setp.lt.u32 	%p183, %r2867, 7;
	mov.b32 	%r8327, 0;
	@%p183 bra 	$L__BB0_195;
	and.b32  	%r329, %r328, -8;
	mov.b32 	%r8327, 0;
	mov.u32 	%r8317, %r8327;
$L__BB0_194:
	.pragma "nounroll";
	shl.b32 	%r2869, %r8319, 4;
	mov.u32 	%r2870, _ZZ43ms_deformable_im2col_persistent_distributedI6__halfLi8ELi4ELi32ELi2EEvPKT_PKlS5_S3_S3_iiiiPS1_PiE16s_spatial_shapes;
	add.s32 	%r2871, %r2870, %r2869;
	ld.shared.u32 	%r2872, [%r2871];
	ld.shared.u32 	%r2873, [%r2871+8];
	mul.lo.s32 	%r2874, %r2872, %r2873;
	shl.b32 	%r2875, %r2874, 5;
	add.s32 	%r2876, %r2875, %r8327;
	ld.shared.u32 	%r2877, [%r2871+16];
	ld.shared.u32 	%r2878, [%r2871+24];
	mul.lo.s32 	%r2879, %r2877, %r2878;
	shl.b32 	%r2880, %r2879, 5;
	add.s32 	%r2881, %r2880, %r2876;
	ld.shared.u32 	%r2882, [%r2871+32];
	ld.shared.u32 	%r2883, [%r2871+40];
	mul.lo.s32 	%r2884, %r2882, %r2883;
	shl.b32 	%r2885, %r2884, 5;
	add.s32 	%r2886, %r2885, %r2881;
	ld.shared.u32 	%r2887, [%r2871+48];
	ld.shared.u32 	%r2888, [%r2871+56];
	mul.lo.s32 	%r2889, %r2887, %r2888;
	shl.b32 	%r2890, %r2889, 5;
	add.s32 	%r2891, %r2890, %r2886;
	ld.shared.u32 	%r2892, [%r2871+64];
	ld.shared.u32 	%r2893, [%r2871+72];
	mul.lo.s32 	%r2894, %r2892, %r2893;
	shl.b32 	%r2895, %r2894, 5;
	add.s32 	%r2896, %r2895, %r2891;
	ld.shared.u32 	%r2897, [%r2871+80];
	ld.shared.u32 	%r2898, [%r2871+88];
	mul.lo.s32 	%r2899, %r2897, %r2898;
	shl.b32 	%r2900, %r2899, 5;
	add.s32 	%r2901, %r2900, %r2896;
	ld.shared.u32 	%r2902, [%r2871+96];
	ld.shared.u32 	%r2903, [%r2871+104];
	mul.lo.s32 	%r2904, %r2902, %r2903;
	shl.b32 	%r2905, %r2904, 5;
	add.s32 	%r2906, %r2905, %r2901;
	ld.shared.u32 	%r2907, [%r2871+112];
	ld.shared.u32 	%r2908, [%r2871+120];
	mul.lo.s32 	%r2909, %r2907, %r2908;
	shl.b32 	%r2910, %r2909, 5;
	add.s32 	%r8327, %r2910, %r2906;
	add.s32 	%r8319, %r8319, 8;
	add.s32 	%r8317, %r8317, 8;
	setp.ne.s32 	%p184, %r8317, %r329;
	@%p184 bra 	$L__BB0_194;
$L__BB0_195:
	and.b32  	%r2911, %r328, 7;
	setp.eq.s32 	%p185, %r2911, 0;
	@%p185 bra 	$L__BB0_203;
	setp.lt.u32 	%p186, %r2911, 4;
	@%p186 bra 	$L__BB0_198;
	shl.b32 	%r2914, %r8319, 4;
	mov.u32 	%r2915, _ZZ43ms_deformable_im2col_persistent_distributedI6__halfLi8ELi4ELi32ELi2EEvPKT_PKlS5_S3_S3_iiiiPS1_PiE16s_spatial_shapes;
	add.s32 	%r2916, %r2915, %r2914;
	ld.shared.u32 	%r2917, [%r2916];
	ld.shared.u32 	%r2918, [%r2916+8];
	mul.lo.s32 	%r2919, %r2917, %r2918;
	shl.b32 	%r2920, %r2919, 5;
	add.s32 	%r2921, %r2920, %r8327;
	ld.shared.u32 	%r2922, [%r2916+16];
	ld.shared.u32 	%r2923, [%r2916+24];
	mul.lo.s32 	%r2924, %r2922, %r2923;
	shl.b32 	%r2925, %r2924, 5;
	add.s32 	%r2926, %r2925, %r2921;
	ld.shared.u32 	%r2927, [%r2916+32];
	ld.shared.u32 	%r2928, [%r2916+40];
	mul.lo.s32 	%r2929, %r2927, %r2928;
	shl.b32 	%r2930, %r2929, 5;
	add.s32 	%r2931, %r2930, %r2926;
	ld.shared.u32 	%r2932, [%r2916+48];
	ld.shared.u32 	%r2933, [%r2916+56];
	mul.lo.s32 	%r2934, %r2932, %r2933;
	shl.b32 	%r2935, %r2934, 5;
	add.s32 	%r8327, %r2935, %r2931;
	add.s32 	%r8319, %r8319, 4;
$L__BB0_198:
	and.b32  	%r344, %r328, 3;
	setp.eq.s32 	%p187, %r344, 0;
	@%p187 bra 	$L__BB0_203;
	setp.eq.s32 	%p188, %r344, 1;
	@%p188 bra 	$L__BB0_201;
	shl.b32 	%r2937, %r8319, 4;
	mov.u32 	%r2938, _ZZ43ms_deformable_im2col_persistent_distributedI6__halfLi8ELi4ELi32ELi2EEvPKT_PKlS5_S3_S3_iiiiPS1_PiE16s_spatial_shapes;
	add.s32 	%r2939, %r2938, %r2937;
	ld.shared.u32 	%r2940, [%r2939];
	ld.shared.u32 	%r2941, [%r2939+8];
	mul.lo.s32 	%r2942, %r2940, %r2941;
	shl.b32 	%r2943, %r2942, 5;
	add.s32 	%r2944, %r2943, %r8327;
	ld.shared.u32 	%r2945, [%r2939+16];
	ld.shared.u32 	%r2946, [%r2939+24];
	mul.lo.s32 	%r2947, %r2945, %r2946;
	shl.b32 	%r2948, %r2947, 5;
	add.s32 	%r8327, %r2948, %r2944;
	add.s32 	%r8319, %r8319, 2;
$L__BB0_201:
	and.b32  	%r2949, %r328, 1;
	setp.eq.b32 	%p189, %r2949, 1;
	not.pred 	%p190, %p189;
	@%p190 bra 	$L__BB0_203;
	shl.b32 	%r2950, %r8319, 4;
	mov.u32 	%r2951, _ZZ43ms_deformable_im2col_persistent_distributedI6__halfLi8ELi4ELi32ELi2EEvPKT_PKlS5_S3_S3_iiiiPS1_PiE16s_spatial_shapes;
	add.s32 	%r2952, %r2951, %r2950;
	ld.shared.u32 	%r2953, [%r2952];
	ld.shared.u32 	%r2954, [%r2952+8];
	mul.lo.s32 	%r2955, %r2953, %r2954;
	shl.b32 	%r2956, %r2955, 5;
	add.s32 	%r8327, %r2956, %r8327;
$L__BB0_203:
	shl.b32 	%r2957, %r325, 5;
	add.s32 	%r2958, %r2957, %r8183;
	add.s32 	%r2959, %r2958, %r8327;
	mov.u32 	%r2960, shared_mem;
	cvt.u64.u32 	%rd63, %r2960;
	cvta.shared.u64 	%rd64, %rd63;
	mapa.u64	%rd65, %rd64, %r326;
	mul.wide.s32 	%rd66, %r2959, 2;
	add.s64 	%rd67, %rd65, %rd66;
	ld.u16 	%rs551, [%rd67];
	bra.uni 	$L__BB0_219;
$L__BB0_204:
	setp.le.s32 	%p191, %r8184, %r11;
	mov.b32 	%r8340, 0;
	@%p191 bra 	$L__BB0_216;
	setp.lt.u32 	%p192, %r63, 7;
	mov.b32 	%r8340, 0;
	mov.u32 	%r8332, %r11;
	@%p192 bra 	$L__BB0_208;
	and.b32  	%r352, %r62, -8;
	mov.b32 	%r8340, 0;
	mov.u32 	%r8332, %r11;
	mov.u32 	%r8330, %r8340;
$L__BB0_207:
	.pragma "nounroll";
	shl.b32 	%r2965, %r8332, 4;
	mov.u32 	%r2966, _ZZ43ms_deformable_im2col_persistent_distributedI6__halfLi8ELi4ELi32ELi2EEvPKT_PKlS5_S3_S3_iiiiPS1_PiE16s_spatial_shapes;
	add.s32 	%r2967, %r2966, %r2965;
	ld.shared.u32 	%r2968, [%r2967];
	ld.shared.u32 	%r2969, [%r2967+8];
	mul.lo.s32 	%r2970, %r2968, %r2969;
	shl.b32 	%r2971, %r2970, 5;
	add.s32 	%r2972, %r2971, %r8340;
	ld.shared.u32 	%r2973, [%r2967+16];
	ld.shared.u32 	%r2974, [%r2967+24];
	mul.lo.s32 	%r2975, %r2973, %r2974;
	shl.b32 	%r2976, %r2975, 5;
	add.s32 	%r2977, %r2976, %r2972;
	ld.shared.u32 	%r2978, [%r2967+32];
	ld.shared.u32 	%r2979, [%r2967+40];
	mul.lo.s32 	%r2980, %r2978, %r2979;
	shl.b32 	%r2981, %r2980, 5;
	add.s32 	%r2982, %r2981, %r2977;
	ld.shared.u32 	%r2983, [%r2967+48];
	ld.shared.u32 	%r2984, [%r2967+56];
	mul.lo.s32 	%r2985, %r2983, %r2984;
	shl.b32 	%r2986, %r2985, 5;
	add.s32 	%r2987, %r2986, %r2982;
	ld.shared.u32 	%r2988, [%r2967+64];
	ld.shared.u32 	%r2989, [%r2967+72];
	mul.lo.s32 	%r2990, %r2988, %r2989;
	shl.b32 	%r2991, %r2990, 5;
	add.s32 	%r2992, %r2991, %r2987;
	ld.shared.u32 	%r2993, [%r2967+80];
	ld.shared.u32 	%r2994, [%r2967+88];
	mul.lo.s32 	%r2995, %r2993, %r2994;
	shl.b32 	%r2996, %r2995, 5;
	add.s32 	%r2997, %r2996, %r2992;
	ld.shared.u32 	%r2998, [%r2967+96];
	ld.shared.u32 	%r2999, [%r2967+104];
	mul.lo.s32 	%r3000, %r2998, %r2999;
	shl.b32 	%r3001, %r3000, 5;
	add.s32 	%r3002, %r3001, %r2997;
	ld.shared.u32 	%r3003, [%r2967+112];
	ld.shared.u32 	%r3004, [%r2967+120];
	mul.lo.s32 	%r3005, %r3003, %r3004;
	shl.b32 	%r3006, %r3005, 5;
	add.s32 	%r8340, %r3006, %r3002;
	add.s32 	%r8332, %r8332, 8;
	add.s32 	%r8330, %r8330, 8;
	setp.ne.s32 	%p193, %r8330, %r352;
	@%p193 bra 	$L__BB0_207;
$L__BB0_208:
	and.b32  	%r3007, %r62, 7;
	setp.eq.s32 	%p194, %r3007, 0;
	@%p194 bra 	$L__BB0_216;
	setp.lt.u32 	%p195, %r61, 3;
	@%p195 bra 	$L__BB0_211;
	shl.b32 	%r3009, %r8332, 4;
	mov.u32 	%r3010, _ZZ43ms_deformable_im2col_persistent_distributedI6__halfLi8ELi4ELi32ELi2EEvPKT_PKlS5_S3_S3_iiiiPS1_PiE16s_spatial_shapes;
	add.s32 	%r3011, %r3010, %r3009;
	ld.shared.u32 	%r3012, [%r3011];
	ld.shared.u32 	%r3013, [%r3011+8];
	mul.lo.s32 	%r3014, %r3012, %r3013;
	shl.b32 	%r3015, %r3014, 5;
	add.s32 	%r3016, %r3015, %r8340;
	ld.shared.u32 	%r3017, [%r3011+16];
	ld.shared.u32 	%r3018, [%r3011+24];
	mul.lo.s32 	%r3019, %r3017, %r3018;
	shl.b32 	%r3020, %r3019, 5;
	add.s32 	%r3021, %r3020, %r3016;
	ld.shared.u32 	%r3022, [%r3011+32];
	ld.shared.u32 	%r3023, [%r3011+40];
	mul.lo.s32 	%r3024, %r3022, %r3023;
	shl.b32 	%r3025, %r3024, 5;
	add.s32 	%r3026, %r3025, %r3021;
	ld.shared.u32 	%r3027, [%r3011+48];
	ld.shared.u32 	%r3028, [%r3011+56];
	mul.lo.s32 	%r3029, %r3027, %r3028;
	shl.b32 	%r3030, %r3029, 5;
	add.s32 	%r8340, %r3030, %r3026;
	add.s32 	%r8332, %r8332, 4;
$L__BB0_211:
	and.b32  	%r3031, %r60, 3;
	setp.eq.s32 	%p196, %r3031, 0;
	@%p196 bra 	$L__BB0_216;
	setp.eq.s32 	%p197, %r59, 0;
	@%p197 bra 	$L__BB0_214;
	shl.b32 	%r3033, %r8332, 4;
	mov.u32 	%r3034, _ZZ43ms_deformable_im2col_persistent_distributedI6__halfLi8ELi4ELi32ELi2EEvPKT_PKlS5_S3_S3_iiiiPS1_PiE16s_spatial_shapes;
	add.s32 	%r3035, %r3034, %r3033;
	ld.shared.u32 	%r3036, [%r3035];
	ld.shared.u32 	%r3037, [%r3035+8];
	mul.lo.s32 	%r3038, %r3036, %r3037;
	shl.b32 	%r3039, %r3038, 5;
	add.s32 	%r3040, %r3039, %r8340;
	ld.shared.u32 	%r3041, [%r3035+16];
	ld.shared.u32 	%r3042, [%r3035+24];
	mul.lo.s32 	%r3043, %r3041, %r3042;
	shl.b32 	%r3044, %r3043, 5;
	add.s32 	%r8340, %r3044, %r3040;
	add.s32 	%r8332, %r8332, 2;
$L__BB0_214:
	and.b32  	%r3045, %r58, 1;
	setp.eq.b32 	%p198, %r3045, 1;
	not.pred 	%p199, %p198;
	@%p199 bra 	$L__BB0_216;
	shl.b32 	%r3046, %r8332, 4;
	mov.u32 	%r3047, _ZZ43ms_deformable_im2col_persistent_distributedI6__halfLi8ELi4ELi32ELi2EEvPKT_PKlS5_S3_S3_iiiiPS1_PiE16s_spatial_shapes;
	add.s32 	%r3048, %r3047, %r3046;
	ld.shared.u32 	%r3049, [%r3048];
	ld.shared.u32 	%r3050, [%r3048+8];
	mul.lo.s32 	%r3051, %r3049, %r3050;
	shl.b32 	%r3052, %r3051, 5;
	add.s32 	%r8340, %r3052, %r8340;
$L__BB0_216:
	shl.b32 	%r3053, %r325, 5;
	add.s32 	%r3054, %r3053, %r8183;
	add.s32 	%r374, %r3054, %r8340;
	setp.lt.s32 	%p200, %r374, %r41;
	@%p200 bra 	$L__BB0_218;
$L__BB0_217:
	add.s32 	%r3055, %r67, %r325;
	shl.b32 	%r3056, %r3055, 5;
	add.s32 	%r3057, %r3056, %r8183;
	mul.wide.s32 	%rd68, %r3057, 2;
	add.s64 	%rd69, %rd3, %rd68;
	ld.global.u16 	%rs551, [%rd69];
	bra.uni 	$L__BB0_219;
$L__BB0_218:
	shl.b32 	%r3058, %r374, 1;
	mov.u32 	%r3059, shared_mem;
	add.s32 	%r3060, %r3059, %r3058;
	ld.shared.u16 	%rs551, [%r3060];
$L__BB0_219:
	setp.lt.s32 	%p202, %r2667, 0;
	// begin inline asm
	{mul.f16 %rs289,%rs280,%rs279;
}
	// end inline asm
	// begin inline asm
	{fma.rn.f16 %rs292,%rs551,%rs289,%rs285;
}
	// end inline asm
	setp.lt.s32 	%p203, %r2666, -1;
	or.pred  	%p204, %p203, %p202;
	setp.ge.s32 	%p205, %r272, %r65;
	or.pred  	%p206, %p204, %p205;
	or.pred  	%p207, %p206, %p149;
	mov.u16 	%rs552, %rs232;
	@%p207 bra 	$L__BB0_250;
	mad.lo.s32 	%r375, %r272, %r66, %r2667;
	div.s32 	%r376, %r8184, %r10;
	setp.ge.s32 	%p208, %r376, %r3;
	@%p208 bra 	$L__BB0_248;
	setp.eq.s32 	%p209, %r376, %r2;
	@%p209 bra 	$L__BB0_235;
	mul.lo.s32 	%r8345, %r376, %r10;
	setp.le.s32 	%p210, %r8184, %r8345;
	mov.b32 	%r8353, 0;
	@%p210 bra 	$L__BB0_234;
	sub.s32 	%r378, %r8184, %r8345;
	sub.s32 	%r3064, %r64, %r8345;
	setp.lt.u32 	%p211, %r3064, 7;
	mov.b32 	%r8353, 0;
	@%p211 bra 	$L__BB0_226;
	and.b32  	%r379, %r378, -8;
	mov.b32 	%r8353, 0;
	mov.u32 	%r8343, %r8353;
$L__BB0_225:
	.pragma "nounroll";
	shl.b32 	%r3066, %r8345, 4;
	mov.u32 	%r3067, _ZZ43ms_deformable_im2col_persistent_distributedI6__halfLi8ELi4ELi32ELi2EEvPKT_PKlS5_S3_S3_iiiiPS1_PiE16s_spatial_shapes;
	add.s32 	%r3068, %r3067, %r3066;
	ld.shared.u32 	%r3069, [%r3068];
	ld.shared.u32 	%r3070, [%r3068+8];
	mul.lo.s32 	%r3071, %r3069, %r3070;
	shl.b32 	%r3072, %r3071, 5;
	add.s32 	%r3073, %r3072, %r8353;
	ld.shared.u32 	%r3074, [%r3068+16];
	ld.shared.u32 	%r3075, [%r3068+24];
	mul.lo.s32 	%r3076, %r3074, %r3075;
	shl.b32 	%r3077, %r3076, 5;
	add.s32 	%r3078, %r3077, %r3073;
	ld.shared.u32 	%r3079, [%r3068+32];
	ld.shared.u32 	%r3080, [%r3068+40];
	mul.lo.s32 	%r3081, %r3079, %r3080;
	shl.b32 	%r3082, %r3081, 5;
	add.s32 	%r3083, %r3082, %r3078;
	ld.shared.u32 	%r3084, [%r3068+48];
	ld.shared.u32 	%r3085, [%r3068+56];
	mul.lo.s32 	%r3086, %r3084, %r3085;
	shl.b32 	%r3087, %r3086, 5;
	add.s32 	%r3088, %r3087, %r3083;
	ld.shared.u32 	%r3089, [%r3068+64];
	ld.shared.u32 	%r3090, [%r3068+72];
	mul.lo.s32 	%r3091, %r3089, %r3090;
	shl.b32 	%r3092, %r3091, 5;
	add.s32 	%r3093, %r3092, %r3088;
	ld.shared.u32 	%r3094, [%r3068+80];
	ld.shared.u32 	%r3095, [%r3068+88];
	mul.lo.s32 	%r3096, %r3094, %r3095;
	shl.b32 	%r3097, %r3096, 5;
	add.s32 	%r3098, %r3097, %r3093;
	ld.shared.u32 	%r3099, [%r3068+96];
	ld.shared.u32 	%r3100, [%r3068+104];
	mul.lo.s32 	%r3101, %r3099, %r3100;
	shl.b32 	%r3102, %r3101, 5;
	add.s32 	%r3103, %r3102, %r3098;
	ld.shared.u32 	%r3104, [%r3068+112];
	ld.shared.u32 	%r3105, [%r3068+120];
	mul.lo.s32 	%r3106, %r3104, %r3105;
	shl.b32 	%r3107, %r3106, 5;
	add.s32 	%r8353, %r3107, %r3103;
	add.s32 	%r8345, %r8345, 8;
	add.s32 	%r8343, %r8343, 8;
	setp.ne.s32 	%p212, %r8343, %r379;
	@%p212 bra 	$L__BB0_225;
$L__BB0_226:
	and.b32  	%r389, %r378, 7;
	setp.eq.s32 	%p213, %r389, 0;
	@%p213 bra 	$L__BB0_234;
	setp.lt.u32 	%p214, %r389, 4;
	@%p214 bra 	$L__BB0_229;
	shl.b32 	%r3109, %r8345, 4;
	mov.u32 	%r3110, _ZZ43ms_deformable_im2col_persistent_distributedI6__halfLi8ELi4ELi32ELi2EEvPKT_PKlS5_S3_S3_iiiiPS1_PiE16s_spatial_shapes;
	add.s32 	%r3111, %r3110, %r3109;
	ld.shared.u32 	%r3112, [%r3111];
	ld.shared.u32 	%r3113, [%r3111+8];
	mul.lo.s32 	%r3114, %r3112, %r3113;
	shl.b32 	%r3115, %r3114, 5;
	add.s32 	%r3116, %r3115, %r8353;
	ld.shared.u32 	%r3117, [%r3111+16];
	ld.shared.u32 	%r3118, [%r3111+24];
	mul.lo.s32 	%r3119, %r3117, %r3118;
	shl.b32 	%r3120, %r3119, 5;
	add.s32 	%r3121, %r3120, %r3116;
	ld.shared.u32 	%r3122, [%r3111+32];
	ld.shared.u32 	%r3123, [%r3111+40];
	mul.lo.s32 	%r3124, %r3122, %r3123;
	shl.b32 	%r3125, %r3124, 5;
	add.s32 	%r3126, %r3125, %r3121;
	ld.shared.u32 	%r3127, [%r3111+48];
	ld.shared.u32 	%r3128, [%r3111+56];
	mul.lo.s32 	%r3129, %r3127, %r3128;
	shl.b32 	%r3130, %r3129, 5;
	add.s32 	%r8353, %r3130, %r3126;
	add.s32 	%r8345, %r8345, 4;
$L__BB0_229:
	and.b32  	%r395, %r378, 3;
	setp.eq.s32 	%p215, %r395, 0;
	@%p215 bra 	$L__BB0_234;
	setp.eq.s32 	%p216, %r395, 1;
	@%p216 bra 	$L__BB0_232;
	shl.b32 	%r3132, %r8345, 4;
	mov.u32 	%r3133, _ZZ43ms_deformable_im2col_persistent_distributedI6__halfLi8ELi4ELi32ELi2EEvPKT_PKlS5_S3_S3_iiiiPS1_PiE16s_spatial_shapes;
	add.s32 	%r3134, %r3133, %r3132;
	ld.shared.u32 	%r3135, [%r3134];
	ld.shared.u32 	%r3136, [%r3134+8];
	mul.lo.s32 	%r3137, %r3135, %r3136;
	shl.b32 	%r3138, %r3137, 5;
	add.s32 	%r3139, %r3138, %r8353;
	ld.shared.u32 	%r3140, [%r3134+16];
	ld.shared.u32 	%r3141, [%r3134+24];
	mul.lo.s32 	%r3142, %r3140, %r3141;
	shl.b32 	%r3143, %r3142, 5;
	add.s32 	%r8353, %r3143, %r3139;
	add.s32 	%r8345, %r8345, 2;
$L__BB0_232:
	and.b32  	%r3144, %r378, 1;
	setp.eq.b32 	%p217, %r3144, 1;
	not.pred 	%p218, %p217;
	@%p218 bra 	$L__BB0_234;
	shl.b32 	%r3145, %r8345, 4;
	mov.u32 	%r3146, _ZZ43ms_deformable_im2col_persistent_distributedI6__halfLi8ELi4ELi32ELi2EEvPKT_PKlS5_S3_S3_iiiiPS1_PiE16s_spatial_shapes;
	add.s32 	%r3147, %r3146, %r3145;
	ld.shared.u32 	%r3148, [%r3147];
	ld.shared.u32 	%r3149, [%r3147+8];
	mul.lo.s32 	%r3150, %r3148, %r3149;
	shl.b32 	%r3151, %r3150, 5;
	add.s32 	%r8353, %r3151, %r8353;
$L__BB0_234:
	shl.b32 	%r3152, %r375, 5;
	add.s32 	%r3153, %r3152, %r8183;
	add.s32 	%r3154, %r3153, %r8353;
	mov.u32 	%r3155, shared_mem;
	cvt.u64.u32 	%rd70, %r3155;
	cvta.shared.u64 	%rd71, %rd70;
	mapa.u64	%rd72, %rd71, %r376;
	mul.wide.s32 	%rd73, %r3154, 2;
	add.s64 	%rd74, %rd72, %rd73;
	ld.u16 	%rs552, [%rd74];
	bra.uni 	$L__BB0_250;
$L__BB0_235:
	setp.le.s32 	%p219, %r8184, %r11;
	mov.b32 	%r8366, 0;
	@%p219 bra 	$L__BB0_247;
	setp.lt.u32 	%p220, %r63, 7;
	mov.b32 	%r8366, 0;
	mov.u32 	%r8358, %r11;
	@%p220 bra 	$L__BB0_239;
	and.b32  	%r403, %r62, -8;
	mov.b32 	%r8366, 0;
	mov.u32 	%r8358, %r11;
	mov.u32 	%r8356, %r8366;
$L__BB0_238:
	.pragma "nounroll";
	shl.b32 	%r3160, %r8358, 4;
	mov.u32 	%r3161, _ZZ43ms_deformable_im2col_persistent_distributedI6__halfLi8ELi4ELi32ELi2EEvPKT_PKlS5_S3_S3_iiiiPS1_PiE16s_spatial_shapes;
	add.s32 	%r3162, %r3161, %r3160;
	ld.shared.u32 	%r3163, [%r3162];
	ld.shared.u32 	%r3164, [%r3162+8];
	mul.lo.s32 	%r3165, %r3163, %r3164;
	shl.b32 	%r3166, %r3165, 5;
	add.s32 	%r3167, %r3166, %r8366;
	ld.shared.u32 	%r3168, [%r3162+16];
	ld.shared.u32 	%r3169, [%r3162+24];
	mul.lo.s32 	%r3170, %r3168, %r3169;
	shl.b32 	%r3171, %r3170, 5;
	add.s32 	%r3172, %r3171, %r3167;
	ld.shared.u32 	%r3173, [%r3162+32];
	ld.shared.u32 	%r3174, [%r3162+40];
	mul.lo.s32 	%r3175, %r3173, %r3174;
	shl.b32 	%r3176, %r3175, 5;
	add.s32 	%r3177, %r3176, %r3172;
	ld.shared.u32 	%r3178, [%r3162+48];
	ld.shared.u32 	%r3179, [%r3162+56];
	mul.lo.s32 	%r3180, %r3178, %r3179;
	shl.b32 	%r3181, %r3180, 5;
	add.s32 	%r3182, %r3181, %r3177;
	ld.shared.u32 	%r3183, [%r3162+64];
	ld.shared.u32 	%r3184, [%r3162+72];
	mul.lo.s32 	%r3185, %r3183, %r3184;
	shl.b32 	%r3186, %r3185, 5;
	add.s32 	%r3187, %r3186, %r3182;
	ld.shared.u32 	%r3188, [%r3162+80];
	ld.shared.u32 	%r3189, [%r3162+88];
	mul.lo.s32 	%r3190, %r3188, %r3189;
	shl.b32 	%r3191, %r3190, 5;
	add.s32 	%r3192, %r3191, %r3187;
	ld.shared.u32 	%r3193, [%r3162+96];
	ld.shared.u32 	%r3194, [%r3162+104];
	mul.lo.s32 	%r3195, %r3193, %r3194;
	shl.b32 	%r3196, %r3195, 5;
	add.s32 	%r3197, %r3196, %r3192;
	ld.shared.u32 	%r3198, [%r3162+112];
	ld.shared.u32 	%r3199, [%r3162+120];
	mul.lo.s32 	%r3200, %r3198, %r3199;
	shl.b32 	%r3201, %r3200, 5;
	add.s32 	%r8366, %r3201, %r3197;
	add.s32 	%r8358, %r8358, 8;
	add.s32 	%r8356, %r8356, 8;
	setp.ne.s32 	%p221, %r8356, %r403;
	@%p221 bra 	$L__BB0_238;
$L__BB0_239:
	and.b32  	%r3202, %r62, 7;
	setp.eq.s32 	%p222, %r3202, 0;
	@%p222 bra 	$L__BB0_247;
	setp.lt.u32 	%p223, %r61, 3;
	@%p223 bra 	$L__BB0_242;
	shl.b32 	%r3204, %r8358, 4;
	mov.u32 	%r3205, _ZZ43ms_deformable_im2col_persistent_distributedI6__halfLi8ELi4ELi32ELi2EEvPKT_PKlS5_S3_S3_iiiiPS1_PiE16s_spatial_shapes;
	add.s32 	%r3206, %r3205, %r3204;
	ld.shared.u32 	%r3207, [%r3206];
	ld.shared.u32 	%r3208, [%r3206+8];
	mul.lo.s32 	%r3209, %r3207, %r3208;
	shl.b32 	%r3210, %r3209, 5;
	add.s32 	%r3211, %r3210, %r8366;
	ld.shared.u32 	%r3212, [%r3206+16];
	ld.shared.u32 	%r3213, [%r3206+24];
	mul.lo.s32 	%r3214, %r3212, %r3213;
	shl.b32 	%r3215, %r3214, 5;
	add.s32 	%r3216, %r3215, %r3211;
	ld.shared.u32 	%r3217, [%r3206+32];
	ld.shared.u32 	%r3218, [%r3206+40];
	mul.lo.s32 	%r3219, %r3217, %r3218;
	shl.b32 	%r3220, %r3219, 5;
	add.s32 	%r3221, %r3220, %r3216;
	ld.shared.u32 	%r3222, [%r3206+48];
	ld.shared.u32 	%r3223, [%r3206+56];
	mul.lo.s32 	%r3224, %r3222, %r3223;
	shl.b32 	%r3225, %r3224, 5;
	add.s32 	%r8366, %r3225, %r3221;
	add.s32 	%r8358, %r8358, 4;
$L__BB0_242:
	and.b32  	%r3226, %r60, 3;
	setp.eq.s32 	%p224, %r3226, 0;
	@%p224 bra 	$L__BB0_247;
	setp.eq.s32 	%p225, %r59, 0;
	@%p225 bra 	$L__BB0_245;
	shl.b32 	%r3228, %r8358, 4;
	mov.u32 	%r3229, _ZZ43ms_deformable_im2col_persistent_distributedI6__halfLi8ELi4ELi32ELi2EEvPKT_PKlS5_S3_S3_iiiiPS1_PiE16s_spatial_shapes;
	add.s32 	%r3230, %r3229, %r3228;
	ld.shared.u32 	%r3231, [%r3230];
	ld.shared.u32 	%r3232, [%r3230+8];
	mul.lo.s32 	%r3233, %r3231, %r3232;
	shl.b32 	%r3234, %r3233, 5;
	add.s32 	%r3235, %r3234, %r8366;
	ld.shared.u32 	%r3236, [%r3230+16];
	ld.shared.u32 	%r3237, [%r3230+24];
	mul.lo.s32 	%r3238, %r3236, %r3237;
	shl.b32 	%r3239, %r3238, 5;
	add.s32 	%r8366, %r3239, %r3235;
	add.s32 	%r8358, %r8358, 2;
$L__BB0_245:
	and.b32  	%r3240, %r58, 1;
	setp.eq.b32 	%p226, %r3240, 1;
	not.pred 	%p227, %p226;
	@%p227 bra 	$L__BB0_247;
	shl.b32 	%r3241, %r8358, 4;
	mov.u32 	%r3242, _ZZ43ms_deformable_im2col_persistent_distributedI6__halfLi8ELi4ELi32ELi2EEvPKT_PKlS5_S3_S3_iiiiPS1_PiE16s_spatial_shapes;
	add.s32 	%r3243, %r3242, %r3241;
	ld.shared.u32 	%r3244, [%r3243];
	ld.shared.u32 	%r3245, [%r3243+8];
	mul.lo.s32 	%r3246, %r3244, %r3245;
	shl.b32 	%r3247, %r3246, 5;
	add.s32 	%r8366, %r3247, %r8366;
$L__BB0_247:
	shl.b32 	%r3248, %r375, 5;
	add.s32 	%r3249, %r3248, %r8183;
	add.s32 	%r425, %r3249, %r8366;
	setp.lt.s32 	%p228, %r425, %r41;
	@%p228 bra 	$L__BB0_249;
$L__BB0_248:
	add.s32 	%r3250, %r67, %r375;
	shl.b32 	%r3251, %r3250, 5;
	add.s32 	%r3252, %r3251, %r8183;
	mul.wide.s32 	%rd75, %r3252, 2;
	add.s64 	%rd76, %rd3, %rd75;
	ld.global.u16 	%rs552, [%rd76];
	bra.uni 	$L__BB0_250;
$L__BB0_249:
	shl.b32 	%r3253, %r425, 1;
	mov.u32 	%r3254, shared_mem;
	add.s32 	%r3255, %r3254, %r3253;
	ld.shared.u16 	%rs552, [%r3255];
$L__BB0_250:
	// begin inline asm
	{mul.f16 %rs296,%rs278,%rs281;
}
	// end inline asm
	// begin inline asm
	{fma.rn.f16 %rs299,%rs552,%rs296,%rs292;
}
	// end inline asm
	min.s32 	%r3256, %r2666, %r2667;
	setp.lt.s32 	%p231, %r3256, -1;
	or.pred  	%p232, %p205, %p178;
	or.pred  	%p233, %p232, %p231;
	mov.u16 	%rs553, %rs232;
	@%p233 bra 	$L__BB0_281;
	mad.lo.s32 	%r426, %r272, %r66, %r273;
	div.s32 	%r427, %r8184, %r10;
	setp.ge.s32 	%p234, %r427, %r3;
	@%p234 bra 	$L__BB0_279;
	setp.eq.s32 	%p235, %r427, %r2;
	@%p235 bra 	$L__BB0_266;
	mul.lo.s32 	%r8371, %r427, %r10;
	setp.le.s32 	%p236, %r8184, %r8371;
	mov.b32 	%r8379, 0;
	@%p236 bra 	$L__BB0_265;
	sub.s32 	%r429, %r8184, %r8371;
	sub.s32 	%r3260, %r64, %r8371;
	setp.lt.u32 	%p237, %r3260, 7;
	mov.b32 	%r8379, 0;
	@%p237 bra 	$L__BB0_257;
	and.b32  	%r430, %r429, -8;
	mov.b32 	%r8379, 0;
	mov.u32 	%r8369, %r8379;
$L__BB0_256:
	.pragma "nounroll";
	shl.b32 	%r3262, %r8371, 4;
	mov.u32 	%r3263, _ZZ43ms_deformable_im2col_persistent_distributedI6__halfLi8ELi4ELi32ELi2EEvPKT_PKlS5_S3_S3_iiiiPS1_PiE16s_spatial_shapes;
	add.s32 	%r3264, %r3263, %r3262;
	ld.shared.u32 	%r3265, [%r3264];
	ld.shared.u32 	%r3266, [%r3264+8];
	mul.lo.s32 	%r3267, %r3265, %r3266;
	shl.b32 	%r3268, %r3267, 5;
	add.s32 	%r3269, %r3268, %r8379;
	ld.shared.u32 	%r3270, [%r3264+16];
	ld.shared.u32 	%r3271, [%r3264+24];
	mul.lo.s32 	%r3272, %r3270, %r3271;
	shl.b32 	%r3273, %r3272, 5;
	add.s32 	%r3274, %r3273, %r3269;
	ld.shared.u32 	%r3275, [%r3264+32];
	ld.shared.u32 	%r3276, [%r3264+40];
	mul.lo.s32 	%r3277, %r3275, %r3276;
	shl.b32 	%r3278, %r3277, 5;
	add.s32 	%r3279, %r3278, %r3274;
	ld.shared.u32 	%r3280, [%r3264+48];
	ld.shared.u32 	%r3281, [%r3264+56];
	mul.lo.s32 	%r3282, %r3280, %r3281;
	shl.b32 	%r3283, %r3282, 5;
	add.s32 	%r3284, %r3283, %r3279;
	ld.shared.u32 	%r3285, [%r3264+64];
	ld.shared.u32 	%r3286, [%r3264+72];
	mul.lo.s32 	%r3287, %r3285, %r3286;
	shl.b32 	%r3288, %r3287, 5;
	add.s32 	%r3289, %r3288, %r3284;
	ld.shared.u32 	%r3290, [%r3264+80];
	ld.shared.u32 	%r3291, [%r3264+88];
	mul.lo.s32 	%r3292, %r3290, %r3291;
	shl.b32 	%r3293, %r3292, 5;
	add.s32 	%r3294, %r3293, %r3289;
	ld.shared.u32 	%r3295, [%r3264+96];
	ld.shared.u32 	%r3296, [%r3264+104];
	mul.lo.s32 	%r3297, %r3295, %r3296;
	shl.b32 	%r3298, %r3297, 5;
	add.s32 	%r3299, %r3298, %r3294;
	ld.shared.u32 	%r3300, [%r3264+112];
	ld.shared.u32 	%r3301, [%r3264+120];
	mul.lo.s32 	%r3302, %r3300, %r3301;
	shl.b32 	%r3303, %r3302, 5;
	add.s32 	%r8379, %r3303, %r3299;
	add.s32 	%r8371, %r8371, 8;
	add.s32 	%r8369, %r8369, 8;
	setp.ne.s32 	%p238, %r8369, %r430;
	@%p238 bra 	$L__BB0_256;
$L__BB0_257:
	and.b32  	%r440, %r429, 7;
	setp.eq.s32 	%p239, %r440, 0;
	@%p239 bra 	$L__BB0_265;
	and.b32  	%r441, %r429, 3;
	setp.lt.u32 	%p240, %r440, 4;
	@%p240 bra 	$L__BB0_260;
	shl.b32 	%r3305, %r8371, 4;
	mov.u32 	%r3306, _ZZ43ms_deformable_im2col_persistent_distributedI6__halfLi8ELi4ELi32ELi2EEvPKT_PKlS5_S3_S3_iiiiPS1_PiE16s_spatial_shapes;
	add.s32 	%r3307, %r3306, %r3305;
	ld.shared.u32 	%r3308, [%r3307];
	ld.shared.u32 	%r3309, [%r3307+8];
	mul.lo.s32 	%r3310, %r3308, %r3309;
	shl.b32 	%r3311, %r3310, 5;
	add.s32 	%r3312, %r3311, %r8379;
	ld.shared.u32 	%r3313, [%r3307+16];
	ld.shared.u32 	%r3314, [%r3307+24];
	mul.lo.s32 	%r3315, %r3313, %r3314;
	shl.b32 	%r3316, %r3315, 5;
	add.s32 	%r3317, %r3316, %r3312;
	ld.shared.u32 	%r3318, [%r3307+32];
	ld.shared.u32 	%r3319, [%r3307+40];
	mul.lo.s32 	%r3320, %r3318, %r3319;
	shl.b32 	%r3321, %r3320, 5;
	add.s32 	%r3322, %r3321, %r3317;
	ld.shared.u32 	%r3323, [%r3307+48];
	ld.shared.u32 	%r3324, [%r3307+56];
	mul.lo.s32 	%r3325, %r3323, %r3324;
	shl.b32 	%r3326, %r3325, 5;
	add.s32 	%r8379, %r3326, %r3322;
	add.s32 	%r8371, %r8371, 4;
$L__BB0_260:
	setp.eq.s32 	%p241, %r441, 0;
	@%p241 bra 	$L__BB0_265;
	setp.eq.s32 	%p242, %r441, 1;
	@%p242 bra 	$L__BB0_263;
	shl.b32 	%r3328, %r8371, 4;
	mov.u32 	%r3329, _ZZ43ms_deformable_im2col_persistent_distributedI6__halfLi8ELi4ELi32ELi2EEvPKT_PKlS5_S3_S3_iiiiPS1_PiE16s_spatial_shapes;
	add.s32 	%r3330, %r3329, %r3328;
	ld.shared.u32 	%r3331, [%r3330];
	ld.shared.u32 	%r3332, [%r3330+8];
	mul.lo.s32 	%r3333, %r3331, %r3332;
	shl.b32 	%r3334, %r3333, 5;
	add.s32 	%r3335, %r3334, %r8379;
	ld.shared.u32 	%r3336, [%r3330+16];
	ld.shared.u32 	%r3337, [%r3330+24];
	mul.lo.s32 	%r3338, %r3336, %r3337;
	shl.b32 	%r3339, %r3338, 5;
	add.s32 	%r8379, %r3339, %r3335;
	add.s32 	%r8371, %r8371, 2;
$L__BB0_263:
	and.b32  	%r3340, %r429, 1;
	setp.eq.b32 	%p243, %r3340, 1;
	not.pred 	%p244, %p243;
	@%p244 bra 	$L__BB0_265;
	shl.b32 	%r3341, %r8371, 4;
	mov.u32 	%r3342, _ZZ43ms_deformable_im2col_persistent_distributedI6__halfLi8ELi4ELi32ELi2EEvPKT_PKlS5_S3_S3_iiiiPS1_PiE16s_spatial_shapes;
	add.s32 	%r3343, %r3342, %r3341;
	ld.shared.u32 	%r3344, [%r3343];
	ld.shared.u32 	%r3345, [%r3343+8];
	mul.lo.s32 	%r3346, %r3344, %r3345;
	shl.b32 	%r3347, %r3346, 5;
	add.s32 	%r8379, %r3347, %r8379;
$L__BB0_265:
	shl.b32 	%r3348, %r426, 5;
	add.s32 	%r3349, %r3348, %r8183;
	add.s32 	%r3350, %r3349, %r8379;
	mov.u32 	%r3351, shared_mem;
	cvt.u64.u32 	%rd77, %r3351;
	cvta.shared.u64 	%rd78, %rd77;
	mapa.u64	%rd79, %rd78, %r427;
	mul.wide.s32 	%rd80, %r3350, 2;
	add.s64 	%rd81, %rd79, %rd80;
	ld.u16 	%rs553, [%rd81];
	bra.uni 	$L__BB0_281;
$L__BB0_266:
	setp.le.s32 	%p245, %r8184, %r11;
	mov.b32 	%r8392, 0;
	@%p245 bra 	$L__BB0_278;
	setp.lt.u32 	%p246, %r63, 7;
	mov.b32 	%r8392, 0;
	mov.u32 	%r8384, %r11;
	@%p246 bra 	$L__BB0_270;
	and.b32  	%r454, %r62, -8;
	mov.b32 	%r8392, 0;
	mov.u32 	%r8384, %r11;
	mov.u32 	%r8382, %r8392;
$L__BB0_269:
	.pragma "nounroll";
	shl.b32 	%r3356, %r8384, 4;
	mov.u32 	%r3357, _ZZ43ms_deformable_im2col_persistent_distributedI6__halfLi8ELi4ELi32ELi2EEvPKT_PKlS5_S3_S3_iiiiPS1_PiE16s_spatial_shapes;
	add.s32 	%r3358, %r3357, %r3356;
	ld.shared.u32 	%r3359, [%r3358];
	ld.shared.u32 	%r3360, [%r3358+8];
	mul.lo.s32 	%r3361, %r3359, %r3360;
	shl.b32 	%r3362, %r3361, 5;
	add.s32 	%r3363, %r3362, %r8392;
	ld.shared.u32 	%r3364, [%r3358+16];
	ld.shared.u32 	%r3365, [%r3358+24];
	mul.lo.s32 	%r3366, %r3364, %r3365;
	shl.b32 	%r3367, %r3366, 5;
	add.s32 	%r3368, %r3367, %r3363;
	ld.shared.u32 	%r3369, [%r3358+32];
	ld.shared.u32 	%r3370, [%r3358+40];
	mul.lo.s32 	%r3371, %r3369, %r3370;
	shl.b32 	%r3372, %r3371, 5;
	add.s32 	%r3373, %r3372, %r3368;
	ld.shared.u32 	%r3374, [%r3358+48];
	ld.shared.u32 	%r3375, [%r3358+56];
	mul.lo.s32 	%r3376, %r3374, %r3375;
	shl.b32 	%r3377, %r3376, 5;
	add.s32 	%r3378, %r3377, %r3373;
	ld.shared.u32 	%r3379, [%r3358+64];
	ld.shared.u32 	%r3380, [%r3358+72];
	mul.lo.s32 	%r3381, %r3379, %r3380;
	shl.b32 	%r3382, %r3381, 5;
	add.s32 	%r3383, %r3382, %r3378;
	ld.shared.u32 	%r3384, [%r3358+80];
	ld.shared.u32 	%r3385, [%r3358+88];
	mul.lo.s32 	%r3386, %r3384, %r3385;
	shl.b32 	%r3387, %r3386, 5;
	add.s32 	%r3388, %r3387, %r3383;
	ld.shared.u32 	%r3389, [%r3358+96];
	ld.shared.u32 	%r3390, [%r3358+104];
	mul.lo.s32 	%r3391, %r3389, %r3390;
	shl.b32 	%r3392, %r3391, 5;
	add.s32 	%r3393, %r3392, %r3388;
	ld.shared.u32 	%r3394, [%r3358+112];
	ld.shared.u32 	%r3395, [%r3358+120];
	mul.lo.s32 	%r3396, %r3394, %r3395;
	shl.b32 	%r3397, %r3396, 5;
	add.s32 	%r8392, %r3397, %r3393;
	add.s32 	%r8384, %r8384, 8;
	add.s32 	%r8382, %r8382, 8;
	setp.ne.s32 	%p247, %r8382, %r454;
	@%p247 bra 	$L__BB0_269;
$L__BB0_270:
	and.b32  	%r3398, %r62, 7;
	setp.eq.s32 	%p248, %r3398, 0;
	@%p248 bra 	$L__BB0_278;
	setp.lt.u32 	%p249, %r61, 3;
	@%p249 bra 	$L__BB0_273;
	shl.b32 	%r3400, %r8384, 4;
	mov.u32 	%r3401, _ZZ43ms_deformable_im2col_persistent_distributedI6__halfLi8ELi4ELi32ELi2EEvPKT_PKlS5_S3_S3_iiiiPS1_PiE16s_spatial_shapes;
	add.s32 	%r3402, %r3401, %r3400;
	ld.shared.u32 	%r3403, [%r3402];
	ld.shared.u32 	%r3404, [%r3402+8];
	mul.lo.s32 	%r3405, %r3403, %r3404;
	shl.b32 	%r3406, %r3405, 5;
	add.s32 	%r3407, %r3406, %r8392;
	ld.shared.u32 	%r3408, [%r3402+16];
	ld.shared.u32 	%r3409, [%r3402+24];
	mul.lo.s32 	%r3410, %r3408, %r3409;
	shl.b32 	%r3411, %r3410, 5;
	add.s32 	%r3412, %r3411, %r3407;
	ld.shared.u32 	%r3413, [%r3402+32];
	ld.shared.u32 	%r3414, [%r3402+40];
	mul.lo.s32 	%r3415, %r3413, %r3414;
	shl.b32 	%r3416, %r3415, 5;
	add.s32 	%r3417, %r3416, %r3412;
	ld.shared.u32 	%r3418, [%r3402+48];
	ld.shared.u32 	%r3419, [%r3402+56];
	mul.lo.s32 	%r3420, %r3418, %r3419;
	shl.b32 	%r3421, %r3420, 5;
	add.s32 	%r8392, %r3421, %r3417;
	add.s32 	%r8384, %r8384, 4;
$L__BB0_273:
	and.b32  	%r3422, %r60, 3;
	setp.eq.s32 	%p250, %r3422, 0;
	@%p250 bra 	$L__BB0_278;
	setp.eq.s32 	%p251, %r59, 0;
	@%p251 bra 	$L__BB0_276;
	shl.b32 	%r3424, %r8384, 4;
	mov.u32 	%r3425, _ZZ43ms_deformable_im2col_persistent_distributedI6__halfLi8ELi4ELi32ELi2EEvPKT_PKlS5_S3_S3_iiiiPS1_PiE16s_spatial_shapes;
	add.s32 	%r3426, %r3425, %r3424;
	ld.shared.u32 	%r3427, [%r3426];
	ld.shared.u32 	%r3428, [%r3426+8];
	mul.lo.s32 	%r3429, %r3427, %r3428;
	shl.b32 	%r3430, %r3429, 5;
	add.s32 	%r3431, %r3430, %r8392;
	ld.shared.u32 	%r3432, [%r3426+16];
	ld.shared.u32 	%r3433, [%r3426+24];
	mul.lo.s32 	%r3434, %r3432, %r3433;
	shl.b32 	%r3435, %r3434, 5;
	add.s32 	%r8392, %r3435, %r3431;
	add.s32 	%r8384, %r8384, 2;
$L__BB0_276:
	and.b32  	%r3436, %r58, 1;
	setp.eq.b32 	%p252, %r3436, 1;
	not.pred 	%p253, %p252;
	@%p253 bra 	$L__BB0_278;
	shl.b32 	%r3437, %r8384, 4;
	mov.u32 	%r3438, _ZZ43ms_deformable_im2col_persistent_distributedI6__halfLi8ELi4ELi32ELi2EEvPKT_PKlS5_S3_S3_iiiiPS1_PiE16s_spatial_shapes;
	add.s32 	%r3439, %r3438, %r3437;
	ld.shared.u32 	%r3440, [%r3439];
	ld.shared.u32 	%r3441, [%r3439+8];
	mul.lo.s32 	%r3442, %r3440, %r3441;
	shl.b32 	%r3443, %r3442, 5;
	add.s32 	%r8392, %r3443, %r8392;
$L__BB0_278:
	shl.b32 	%r3444, %r426, 5;
	add.s32 	%r3445, %r3444, %r8183;
	add.s32 	%r476, %r3445, %r8392;
	setp.lt.s32 	%p254, %r476, %r41;
	@%p254 bra 	$L__BB0_280;
$L__BB0_279:
	add.s32 	%r3446, %r67, %r426;
	shl.b32 	%r3447, %r3446, 5;
	add.s32 	%r3448, %r3447, %r8183;
	mul.wide.s32 	%rd82, %r3448, 2;
	add.s64 	%rd83, %rd3, %rd82;
	ld.global.u16 	%rs553, [%rd83];
	bra.uni 	$L__BB0_281;
$L__BB0_280:
	shl.b32 	%r3449, %r476, 1;
	mov.u32 	%r3450, shared_mem;
	add.s32 	%r3451, %r3450, %r3449;
	ld.shared.u16 	%rs553, [%r3451];
$L__BB0_281:
	// begin inline asm
	{mul.f16 %rs303,%rs278,%rs279;
}
	// end inline asm
	// begin inline asm
	{fma.rn.f16 %rs306,%rs553,%rs303,%rs299;
}
	// end inline asm
	// begin inline asm
	{fma.rn.f16 %rs549,%rs10,%rs306,%rs549;
}
	// end inline asm
$L__BB0_282:
	// begin inline asm
	{  cvt.f32.f16 %f54, %rs11;}

	// end inline asm
	add.f32 	%f56, %f54, 0f3F800000;
	mul.f32 	%f57, %f56, %f1;
	fma.rn.f32 	%f7, %f57, 0f3F000000, 0fBF000000;
	// begin inline asm
	{  cvt.f32.f16 %f55, %rs12;}

	// end inline asm
	add.f32 	%f58, %f55, 0f3F800000;
	mul.f32 	%f59, %f58, %f21;
	fma.rn.f32 	%f60, %f59, 0f3F000000, 0fBF000000;
	setp.leu.f32 	%p255, %f7, 0fBF800000;
	setp.leu.f32 	%p256, %f60, 0fBF800000;
	or.pred  	%p257, %p255, %p256;
	setp.geu.f32 	%p258, %f7, %f1;
	or.pred  	%p259, %p258, %p257;
	setp.geu.f32 	%p260, %f60, %f21;
	or.pred  	%p261, %p259, %p260;
	@%p261 bra 	$L__BB0_408;
	cvt.rmi.f32.f32 	%f65, %f7;
	cvt.rzi.s32.f32 	%r3452, %f65;
	cvt.rmi.f32.f32 	%f66, %f60;
	cvt.rzi.s32.f32 	%r3453, %f66;
	add.s32 	%r479, %r3452, 1;
	add.s32 	%r480, %r3453, 1;
	cvt.rn.f32.s32 	%f67, %r3452;
	sub.f32 	%f61, %f7, %f67;
	// begin inline asm
	{  cvt.rn.f16.f32 %rs316, %f61;}

	// end inline asm
	cvt.rn.f32.s32 	%f68, %r3453;
	sub.f32 	%f62, %f60, %f68;
	// begin inline asm
	{  cvt.rn.f16.f32 %rs317, %f62;}

	// end inline asm
	sub.f32 	%f69, %f67, %f7;
	add.f32 	%f63, %f69, 0f3F800000;
	// begin inline asm
	{  cvt.rn.f16.f32 %rs318, %f63;}

	// end inline asm
	sub.f32 	%f70, %f68, %f60;
	add.f32 	%f64, %f70, 0f3F800000;
	// begin inline asm
	{  cvt.rn.f16.f32 %rs319, %f64;}

	// end inline asm
	or.b32  	%r3454, %r3452, %r3453;
	setp.lt.s32 	%p262, %r3454, 0;
	setp.ge.s32 	%p263, %r3452, %r65;
	setp.ge.s32 	%p264, %r3453, %r66;
	or.pred  	%p265, %p263, %p264;
	or.pred  	%p266, %p265, %p262;
	mov.u16 	%rs555, %rs232;
	@%p266 bra 	$L__BB0_314;
	mad.lo.s32 	%r481, %r3452, %r66, %r3453;
	div.s32 	%r482, %r8184, %r10;
	setp.ge.s32 	%p267, %r482, %r3;
	@%p267 bra 	$L__BB0_312;
	setp.eq.s32 	%p268, %r482, %r2;
	@%p268 bra 	$L__BB0_299;
	mul.lo.s32 	%r8397, %r482, %r10;
	setp.le.s32 	%p269, %r8184, %r8397;
	mov.b32 	%r8405, 0;
	@%p269 bra 	$L__BB0_298;
	sub.s32 	%r484, %r8184, %r8397;
	sub.s32 	%r3458, %r64, %r8397;
	setp.lt.u32 	%p270, %r3458, 7;
	mov.b32 	%r8405, 0;
	@%p270 bra 	$L__BB0_290;
	and.b32  	%r485, %r484, -8;
	mov.b32 	%r8405, 0;
	mov.u32 	%r8395, %r8405;
$L__BB0_289:
	.pragma "nounroll";
	shl.b32 	%r3460, %r8397, 4;
	mov.u32 	%r3461, _ZZ43ms_deformable_im2col_persistent_distributedI6__halfLi8ELi4ELi32ELi2EEvPKT_PKlS5_S3_S3_iiiiPS1_PiE16s_spatial_shapes;
	add.s32 	%r3462, %r3461, %r3460;
	ld.shared.u32 	%r3463, [%r3462];
	ld.shared.u32 	%r3464, [%r3462+8];
	mul.lo.s32 	%r3465, %r3463, %r3464;
	shl.b32 	%r3466, %r3465, 5;
	add.s32 	%r3467, %r3466, %r8405;
	ld.shared.u32 	%r3468, [%r3462+16];
	ld.shared.u32 	%r3469, [%r3462+24];
	mul.lo.s32 	%r3470, %r3468, %r3469;
	shl.b32 	%r3471, %r3470, 5;
	add.s32 	%r3472, %r3471, %r3467;
	ld.shared.u32 	%r3473, [%r3462+32];
	ld.shared.u32 	%r3474, [%r3462+40];
	mul.lo.s32 	%r3475, %r3473, %r3474;
	shl.b32 	%r3476, %r3475, 5;
	add.s32 	%r3477, %r3476, %r3472;
	ld.shared.u32 	%r3478, [%r3462+48];
	ld.shared.u32 	%r3479, [%r3462+56];
	mul.lo.s32 	%r3480, %r3478, %r3479;
	shl.b32 	%r3481, %r3480, 5;
	add.s32 	%r3482, %r3481, %r3477;
	ld.shared.u32 	%r3483, [%r3462+64];
	ld.shared.u32 	%r3484, [%r3462+72];
	mul.lo.s32 	%r3485, %r3483, %r3484;
	shl.b32 	%r3486, %r3485, 5;
	add.s32 	%r3487, %r3486, %r3482;
	ld.shared.u32 	%r3488, [%r3462+80];
	ld.shared.u32 	%r3489, [%r3462+88];
	mul.lo.s32 	%r3490, %r3488, %r3489;
	shl.b32 	%r3491, %r3490, 5;
	add.s32 	%r3492, %r3491, %r3487;
	ld.shared.u32 	%r3493, [%r3462+96];
	ld.shared.u32 	%r3494, [%r3462+104];
	mul.lo.s32 	%r3495, %r3493, %r3494;
	shl.b32 	%r3496, %r3495, 5;
	add.s32 	%r3497, %r3496, %r3492;
	ld.shared.u32 	%r3498, [%r3462+112];
	ld.shared.u32 	%r3499, [%r3462+120];
	mul.lo.s32 	%r3500, %r3498, %r3499;
	shl.b32 	%r3501, %r3500, 5;
	add.s32 	%r8405, %r3501, %r3497;
	add.s32 	%r8397, %r8397, 8;
	add.s32 	%r8395, %r8395, 8;
	setp.ne.s32 	%p271, %r8395, %r485;
	@%p271 bra 	$L__BB0_289;
$L__BB0_290:
	and.b32  	%r495, %r484, 7;
	setp.eq.s32 	%p272, %r495, 0;
	@%p272 bra 	$L__BB0_298;
	setp.lt.u32 	%p273, %r495, 4;
	@%p273 bra 	$L__BB0_293;
	shl.b32 	%r3503, %r8397, 4;
	mov.u32 	%r3504, _ZZ43ms_deformable_im2col_persistent_distributedI6__halfLi8ELi4ELi32ELi2EEvPKT_PKlS5_S3_S3_iiiiPS1_PiE16s_spatial_shapes;
	add.s32 	%r3505, %r3504, %r3503;
	ld.shared.u32 	%r3506, [%r3505];
	ld.shared.u32 	%r3507, [%r3505+8];
	mul.lo.s32 	%r3508, %r3506, %r3507;
	shl.b32 	%r3509, %r3508, 5;
	add.s32 	%r3510, %r3509, %r8405;
	ld.shared.u32 	%r3511, [%r3505+16];
	ld.shared.u32 	%r3512, [%r3505+24];
	mul.lo.s32 	%r3513, %r3511, %r3512;
	shl.b32 	%r3514, %r3513, 5;
	add.s32 	%r3515, %r3514, %r3510;
	ld.shared.u32 	%r3516, [%r3505+32];
	ld.shared.u32 	%r3517, [%r3505+40];
	mul.lo.s32 	%r3518, %r3516, %r3517;
	shl.b32 	%r3519, %r3518, 5;
	add.s32 	%r3520, %r3519, %r3515;
	ld.shared.u32 	%r3521, [%r3505+48];
	ld.shared.u32 	%r3522, [%r3505+56];
	mul.lo.s32 	%r3523, %r3521, %r3522;
	shl.b32 	%r3524, %r3523, 5;
	add.s32 	%r8405, %r3524, %r3520;
	add.s32 	%r8397, %r8397, 4;
$L__BB0_293:
	and.b32  	%r501, %r484, 3;
	setp.eq.s32 	%p274, %r501, 0;
	@%p274 bra 	$L__BB0_298;
	setp.eq.s32 	%p275, %r501, 1;
	@%p275 bra 	$L__BB0_296;
	shl.b32 	%r3526, %r8397, 4;
	mov.u32 	%r3527, _ZZ43ms_deformable_im2col_persistent_distributedI6__halfLi8ELi4ELi32ELi2EEvPKT_PKlS5_S3_S3_iiiiPS1_PiE16s_spatial_shapes;
	add.s32 	%r3528, %r3527, %r3526;
	ld.shared.u32 	%r3529, [%r3528];
	ld.shared.u32 	%r3530, [%r3528+8];
	mul.lo.s32 	%r3531, %r3529, %r3530;
	shl.b32 	%r3532, %r3531, 5;
	add.s32 	%r3533, %r3532, %r8405;
	ld.shared.u32 	%r3534, [%r3528+16];
	ld.shared.u32 	%r3535, [%r3528+24];
	mul.lo.s32 	%r3536, %r3534, %r3535;
	shl.b32 	%r3537, %r3536, 5;
	add.s32 	%r8405, %r3537, %r3533;
	add.s32 	%r8397, %r8397, 2;
$L__BB0_296:
	and.b32  	%r3538, %r484, 1;
	setp.eq.b32 	%p276, %r3538, 1;
	not.pred 	%p277, %p276;
	@%p277 bra 	$L__BB0_298;
	shl.b32 	%r3539, %r8397, 4;
	mov.u32 	%r3540, _ZZ43ms_deformable_im2col_persistent_distributedI6__halfLi8ELi4ELi32ELi2EEvPKT_PKlS5_S3_S3_iiiiPS1_PiE16s_spatial_shapes;
	add.s32 	%r3541, %r3540, %r3539;
	ld.shared.u32 	%r3542, [%r3541];
	ld.shared.u32 	%r3543, [%r3541+8];
	mul.lo.s32 	%r3544, %r3542, %r3543;
	shl.b32 	%r3545, %r3544, 5;
	add.s32 	%r8405, %r3545, %r8405;
$L__BB0_298:
	shl.b32 	%r3546, %r481, 5;
	add.s32 	%r3547, %r3546, %r8183;
	add.s32 	%r3548, %r3547, %r8405;
	mov.u32 	%r3549, shared_mem;
	cvt.u64.u32 	%rd84, %r3549;
	cvta.shared.u64 	%rd85, %rd84;
	mapa.u64	%rd86, %rd85, %r482;
	mul.wide.s32 	%rd87, %r3548, 2;
	add.s64 	%rd88, %rd86, %rd87;
	ld.u16 	%rs555, [%rd88];
	bra.uni 	$L__BB0_314;
$L__BB0_299:
	setp.le.s32 	%p278, %r8184, %r11;
	mov.b32 	%r8418, 0;
	@%p278 bra 	$L__BB0_311;
	setp.lt.u32 	%p279, %r63, 7;
	mov.b32 	%r8418, 0;
	mov.u32 	%r8410, %r11;
	@%p279 bra 	$L__BB0_303;
	and.b32  	%r509, %r62, -8;
	mov.b32 	%r8418, 0;
	mov.u32 	%r8410, %r11;
	mov.u32 	%r8408, %r8418;
$L__BB0_302:
	.pragma "nounroll";
	shl.b32 	%r3554, %r8410, 4;
	mov.u32 	%r3555, _ZZ43ms_deformable_im2col_persistent_distributedI6__halfLi8ELi4ELi32ELi2EEvPKT_PKlS5_S3_S3_iiiiPS1_PiE16s_spatial_shapes;
	add.s32 	%r3556, %r3555, %r3554;
	ld.shared.u32 	%r3557, [%r3556];
	ld.shared.u32 	%r3558, [%r3556+8];
	mul.lo.s32 	%r3559, %r3557, %r3558;
	shl.b32 	%r3560, %r3559, 5;
	add.s32 	%r3561, %r3560, %r8418;
	ld.shared.u32 	%r3562, [%r3556+16];
	ld.shared.u32 	%r3563, [%r3556+24];
	mul.lo.s32 	%r3564, %r3562, %r3563;
	shl.b32 	%r3565, %r3564, 5;
	add.s32 	%r3566, %r3565, %r3561;
	ld.shared.u32 	%r3567, [%r3556+32];
	ld.shared.u32 	%r3568, [%r3556+40];
	mul.lo.s32 	%r3569, %r3567, %r3568;
	shl.b32 	%r3570, %r3569, 5;
	add.s32 	%r3571, %r3570, %r3566;
	ld.shared.u32 	%r3572, [%r3556+48];
	ld.shared.u32 	%r3573, [%r3556+56];
	mul.lo.s32 	%r3574, %r3572, %r3573;
	shl.b32 	%r3575, %r3574, 5;
	add.s32 	%r3576, %r3575, %r3571;
	ld.shared.u32 	%r3577, [%r3556+64];
	ld.shared.u32 	%r3578, [%r3556+72];
	mul.lo.s32 	%r3579, %r3577, %r3578;
	shl.b32 	%r3580, %r3579, 5;
	add.s32 	%r3581, %r3580, %r3576;
	ld.shared.u32 	%r3582, [%r3556+80];
	ld.shared.u32 	%r3583, [%r3556+88];
	mul.lo.s32 	%r3584, %r3582, %r3583;
	shl.b32 	%r3585, %r3584, 5;
	add.s32 	%r3586, %r3585, %r3581;
	ld.shared.u32 	%r3587, [%r3556+96];
	ld.shared.u32 	%r3588, [%r3556+104];
	mul.lo.s32 	%r3589, %r3587, %r3588;
	shl.b32 	%r3590, %r3589, 5;
	add.s32 	%r3591, %r3590, %r3586;
	ld.shared.u32 	%r3592, [%r3556+112];
	ld.shared.u32 	%r3593, [%r3556+120];
	mul.lo.s32 	%r3594, %r3592, %r3593;
	shl.b32 	%r3595, %r3594, 5;
	add.s32 	%r8418, %r3595, %r3591;
	add.s32 	%r8410, %r8410, 8;
	add.s32 	%r8408, %r8408, 8;
	setp.ne.s32 	%p280, %r8408, %r509;
	@%p280 bra 	$L__BB0_302;
$L__BB0_303:
	and.b32  	%r3596, %r62, 7;
	setp.eq.s32 	%p281, %r3596, 0;
	@%p281 bra 	$L__BB0_311;
	setp.lt.u32 	%p282, %r61, 3;
	@%p282 bra 	$L__BB0_306;
	shl.b32 	%r3598, %r8410, 4;
	mov.u32 	%r3599, _ZZ43ms_deformable_im2col_persistent_distributedI6__halfLi8ELi4ELi32ELi2EEvPKT_PKlS5_S3_S3_iiiiPS1_PiE16s_spatial_shapes;
	add.s32 	%r3600, %r3599, %r3598;
	ld.shared.u32 	%r3601, [%r3600];
	ld.shared.u32 	%r3602, [%r3600+8];
	mul.lo.s32 	%r3603, %r3601, %r3602;
	shl.b32 	%r3604, %r3603, 5;
	add.s32 	%r3605, %r3604, %r8418;
	ld.shared.u32 	%r3606, [%r3600+16];
	ld.shared.u32 	%r3607, [%r3600+24];
	mul.lo.s32 	%r3608, %r3606, %r3607;
	shl.b32 	%r3609, %r3608, 5;
	add.s32 	%r3610, %r3609, %r3605;
	ld.shared.u32 	%r3611, [%r3600+32];
	ld.shared.u32 	%r3612, [%r3600+40];
	mul.lo.s32 	%r3613, %r3611, %r3612;
	shl.b32 	%r3614, %r3613, 5;
	add.s32 	%r3615, %r3614, %r3610;
	ld.shared.u32 	%r3616, [%r3600+48];
	ld.shared.u32 	%r3617, [%r3600+56];
	mul.lo.s32 	%r3618, %r3616, %r3617;
	shl.b32 	%r3619, %r3618, 5;
	add.s32 	%r8418, %r3619, %r3615;
	add.s32 	%r8410, %r8410, 4;
$L__BB0_306:
	and.b32  	%r3620, %r60, 3;
	setp.eq.s32 	%p283, %r3620, 0;
	@%p283 bra 	$L__BB0_311;
	setp.eq.s32 	%p284, %r59, 0;
	@%p284 bra 	$L__BB0_309;
	shl.b32 	%r3622, %r8410, 4;
	mov.u32 	%r3623, _ZZ43ms_deformable_im2col_persistent_distributedI6__halfLi8ELi4ELi32ELi2EEvPKT_PKlS5_S3_S3_iiiiPS1_PiE16s_spatial_shapes;
	add.s32 	%r3624, %r3623, %r3622;
	ld.shared.u32 	%r3625, [%r3624];
	ld.shared.u32 	%r3626, [%r3624+8];
	mul.lo.s32 	%r3627, %r3625, %r3626;
	shl.b32 	%r3628, %r3627, 5;
	add.s32 	%r3629, %r3628, %r8418;
	ld.shared.u32 	%r3630, [%r3624+16];
	ld.shared.u32 	%r3631, [%r3624+24];
	mul.lo.s32 	%r3632, %r3630, %r3631;
	shl.b32 	%r3633, %r3632, 5;
	add.s32 	%r8418, %r3633, %r3629;
	add.s32 	%r8410, %r8410, 2;
$L__BB0_309:
	and.b32  	%r3634, %r58, 1;
	setp.eq.b32 	%p285, %r3634, 1;
	not.pred 	%p286, %p285;
	@%p286 bra 	$L__BB0_311;
	shl.b32 	%r3635, %r8410, 4;
	mov.u32 	%r3636, _ZZ43ms_deformable_im2col_persistent_distributedI6__halfLi8ELi4ELi32ELi2EEvPKT_PKlS5_S3_S3_iiiiPS1_PiE16s_spatial_shapes;
	add.s32 	%r3637, %r3636, %r3635;
	ld.shared.u32 	%r3638, [%r3637];
	ld.shared.u32 	%r3639, [%r3637+8];
	mul.lo.s32 	%r3640, %r3638, %r3639;
	shl.b32 	%r3641, %r3640, 5;
	add.s32 	%r8418, %r3641, %r8418;
$L__BB0_311:
	shl.b32 	%r3642, %r481, 5;
	add.s32 	%r3643, %r3642, %r8183;
	add.s32 	%r531, %r3643, %r8418;
	setp.lt.s32 	%p287, %r531, %r41;
	@%p287 bra 	$L__BB0_313;
$L__BB0_312:
	add.s32 	%r3644, %r67, %r481;
	shl.b32 	%r3645, %r3644, 5;
	add.s32 	%r3646, %r3645, %r8183;
	mul.wide.s32 	%rd89, %r3646, 2;
	add.s64 	%rd90, %rd3, %rd89;
	ld.global.u16 	%rs555, [%rd90];
	bra.uni 	$L__BB0_314;
$L__BB0_313:
	shl.b32 	%r3647, %r531, 1;
	mov.u32 	%r3648, shared_mem;
	add.s32 	%r3649, %r3648, %r3647;
	ld.shared.u16 	%rs555, [%r3649];
$L__BB0_314:
	setp.lt.s32 	%p289, %r3452, 0;
	// begin inline asm
	{mul.f16 %rs320,%rs318,%rs319;
}
	// end inline asm
	// begin inline asm
	{fma.rn.f16 %rs323,%rs555,%rs320,%rs232;
}
	// end inline asm
	setp.lt.s32 	%p290, %r3453, -1;
	or.pred  	%p291, %p289, %p290;
	or.pred  	%p292, %p291, %p263;
	setp.ge.s32 	%p293, %r480, %r66;
	or.pred  	%p294, %p292, %p293;
	mov.u16 	%rs556, %rs232;
	@%p294 bra 	$L__BB0_345;
	mad.lo.s32 	%r532, %r3452, %r66, %r480;
	div.s32 	%r533, %r8184, %r10;
	setp.ge.s32 	%p295, %r533, %r3;
	@%p295 bra 	$L__BB0_343;
	setp.eq.s32 	%p296, %r533, %r2;
	@%p296 bra 	$L__BB0_330;
	mul.lo.s32 	%r8423, %r533, %r10;
	setp.le.s32 	%p297, %r8184, %r8423;
	mov.b32 	%r8431, 0;
	@%p297 bra 	$L__BB0_329;
	sub.s32 	%r535, %r8184, %r8423;
	sub.s32 	%r3653, %r64, %r8423;
	setp.lt.u32 	%p298, %r3653, 7;
	mov.b32 	%r8431, 0;
	@%p298 bra 	$L__BB0_321;
	and.b32  	%r536, %r535, -8;
	mov.b32 	%r8431, 0;
	mov.u32 	%r8421, %r8431;
$L__BB0_320:
	.pragma "nounroll";
	shl.b32 	%r3655, %r8423, 4;
	mov.u32 	%r3656, _ZZ43ms_deformable_im2col_persistent_distributedI6__halfLi8ELi4ELi32ELi2EEvPKT_PKlS5_S3_S3_iiiiPS1_PiE16s_spatial_shapes;
	add.s32 	%r3657, %r3656, %r3655;
	ld.shared.u32 	%r3658, [%r3657];
	ld.shared.u32 	%r3659, [%r3657+8];
	mul.lo.s32 	%r3660, %r3658, %r3659;
	shl.b32 	%r3661, %r3660, 5;
	add.s32 	%r3662, %r3661, %r8431;
	ld.shared.u32 	%r3663, [%r3657+16];
	ld.shared.u32 	%r3664, [%r3657+24];
	mul.lo.s32 	%r3665, %r3663, %r3664;
	shl.b32 	%r3666, %r3665, 5;
	add.s32 	%r3667, %r3666, %r3662;
	ld.shared.u32 	%r3668, [%r3657+32];
	ld.shared.u32 	%r3669, [%r3657+40];
	mul.lo.s32 	%r3670, %r3668, %r3669;
	shl.b32 	%r3671, %r3670, 5;
	add.s32 	%r3672, %r3671, %r3667;
	ld.shared.u32 	%r3673, [%r3657+48];
	ld.shared.u32 	%r3674, [%r3657+56];
	mul.lo.s32 	%r3675, %r3673, %r3674;
	shl.b32 	%r3676, %r3675, 5;
	add.s32 	%r3677, %r3676, %r3672;
	ld.shared.u32 	%r3678, [%r3657+64];
	ld.shared.u32 	%r3679, [%r3657+72];
	mul.lo.s32 	%r3680, %r3678, %r3679;
	shl.b32 	%r3681, %r3680, 5;
	add.s32 	%r3682, %r3681, %r3677;
	ld.shared.u32 	%r3683, [%r3657+80];
	ld.shared.u32 	%r3684, [%r3657+88];
	mul.lo.s32 	%r3685, %r3683, %r3684;
	shl.b32 	%r3686, %r3685, 5;
	add.s32 	%r3687, %r3686, %r3682;
	ld.shared.u32 	%r3688, [%r3657+96];
	ld.shared.u32 	%r3689, [%r3657+104];
	mul.lo.s32 	%r3690, %r3688, %r3689;
	shl.b32 	%r3691, %r3690, 5;
	add.s32 	%r3692, %r3691, %r3687;
	ld.shared.u32 	%r3693, [%r3657+112];
	ld.shared.u32 	%r3694, [%r3657+120];
	mul.lo.s32 	%r3695, %r3693, %r3694;
	shl.b32 	%r3696, %r3695, 5;
	add.s32 	%r8431, %r3696, %r3692;
	add.s32 	%r8423, %r8423, 8;
	add.s32 	%r8421, %r8421, 8;
	setp.ne.s32 	%p299, %r8421, %r536;
	@%p299 bra 	$L__BB0_320;
$L__BB0_321:
	and.b32  	%r546, %r535, 7;
	setp.eq.s32 	%p300, %r546, 0;
	@%p300 bra 	$L__BB0_329;
	setp.lt.u32 	%p301, %r546, 4;
	@%p301 bra 	$L__BB0_324;
	shl.b32 	%r3698, %r8423, 4;
	mov.u32 	%r3699, _ZZ43ms_deformable_im2col_persistent_distributedI6__halfLi8ELi4ELi32ELi2EEvPKT_PKlS5_S3_S3_iiiiPS1_PiE16s_spatial_shapes;
	add.s32 	%r3700, %r3699, %r3698;
	ld.shared.u32 	%r3701, [%r3700];
	ld.shared.u32 	%r3702, [%r3700+8];
	mul.lo.s32 	%r3703, %r3701, %r3702;
	shl.b32 	%r3704, %r3703, 5;
	add.s32 	%r3705, %r3704, %r8431;
	ld.shared.u32 	%r3706, [%r3700+16];
	ld.shared.u32 	%r3707, [%r3700+24];
	mul.lo.s32 	%r3708, %r3706, %r3707;
	shl.b32 	%r3709, %r3708, 5;
	add.s32 	%r3710, %r3709, %r3705;
	ld.shared.u32 	%r3711, [%r3700+32];
	ld.shared.u32 	%r3712, [%r3700+40];
	mul.lo.s32 	%r3713, %r3711, %r3712;
	shl.b32 	%r3714, %r3713, 5;
	add.s32 	%r3715, %r3714, %r3710;
	ld.shared.u32 	%r3716, [%r3700+48];
	ld.shared.u32 	%r3717, [%r3700+56];
	mul.lo.s32 	%r3718, %r3716, %r3717;
	shl.b32 	%r3719, %r3718, 5;
	add.s32 	%r8431, %r3719, %r3715;
	add.s32 	%r8423, %r8423, 4;
$L__BB0_324:
	and.b32  	%r552, %r535, 3;
	setp.eq.s32 	%p302, %r552, 0;
	@%p302 bra 	$L__BB0_329;
	setp.eq.s32 	%p303, %r552, 1;
	@%p303 bra 	$L__BB0_327;
	shl.b32 	%r3721, %r8423, 4;
	mov.u32 	%r3722, _ZZ43ms_deformable_im2col_persistent_distributedI6__halfLi8ELi4ELi32ELi2EEvPKT_PKlS5_S3_S3_iiiiPS1_PiE16s_spatial_shapes;
	add.s32 	%r3723, %r3722, %r3721;
	ld.shared.u32 	%r3724, [%r3723];
	ld.shared.u32 	%r3725, [%r3723+8];
	mul.lo.s32 	%r3726, %r3724, %r3725;
	shl.b32 	%r3727, %r3726, 5;
	add.s32 	%r3728, %r3727, %r8431;
	ld.shared.u32 	%r3729, [%r3723+16];
	ld.shared.u32 	%r3730, [%r3723+24];
	mul.lo.s32 	%r3731, %r3729, %r3730;
	shl.b32 	%r3732, %r3731, 5;
	add.s32 	%r8431, %r3732, %r3728;
	add.s32 	%r8423, %r8423, 2;
$L__BB0_327:
	and.b32  	%r3733, %r535, 1;
	setp.eq.b32 	%p304, %r3733, 1;
	not.pred 	%p305, %p304;
	@%p305 bra 	$L__BB0_329;
	shl.b32 	%r3734, %r8423, 4;
	mov.u32 	%r3735, _ZZ43ms_deformable_im2col_persistent_distributedI6__halfLi8ELi4ELi32ELi2EEvPKT_PKlS5_S3_S3_iiiiPS1_PiE16s_spatial_shapes;
	add.s32 	%r3736, %r3735, %r3734;
	ld.shared.u32 	%r3737, [%r3736];
	ld.shared.u32 	%r3738, [%r3736+8];
	mul.lo.s32 	%r3739, %r3737, %r3738;
	shl.b32 	%r3740, %r3739, 5;
	add.s32 	%r8431, %r3740, %r8431;
$L__BB0_329:
	shl.b32 	%r3741, %r532, 5;
	add.s32 	%r3742, %r3741, %r8183;
	add.s32 	%r3743, %r3742, %r8431;
	mov.u32 	%r3744, shared_mem;
	cvt.u64.u32 	%rd91, %r3744;
	cvta.shared.u64 	%rd92, %rd91;
	mapa.u64	%rd93, %rd92, %r533;
	mul.wide.s32 	%rd94, %r3743, 2;
	add.s64 	%rd95, %rd93, %rd94;
	ld.u16 	%rs556, [%rd95];
	bra.uni 	$L__BB0_345;
$L__BB0_330:
	setp.le.s32 	%p306, %r8184, %r11;
	mov.b32 	%r8444, 0;
	@%p306 bra 	$L__BB0_342;
	setp.lt.u32 	%p307, %r63, 7;
	mov.b32 	%r8444, 0;
	mov.u32 	%r8436, %r11;
	@%p307 bra 	$L__BB0_334;
	and.b32  	%r560, %r62, -8;
	mov.b32 	%r8444, 0;
	mov.u32 	%r8436, %r11;
	mov.u32 	%r8434, %r8444;
$L__BB0_333:
	.pragma "nounroll";
	shl.b32 	%r3749, %r8436, 4;
	mov.u32 	%r3750, _ZZ43ms_deformable_im2col_persistent_distributedI6__halfLi8ELi4ELi32ELi2EEvPKT_PKlS5_S3_S3_iiiiPS1_PiE16s_spatial_shapes;
	add.s32 	%r3751, %r3750, %r3749;
	ld.shared.u32 	%r3752, [%r3751];
	ld.shared.u32 	%r3753, [%r3751+8];
	mul.lo.s32 	%r3754, %r3752, %r3753;
	shl.b32 	%r3755, %r3754, 5;
	add.s32 	%r3756, %r3755, %r8444;
	ld.shared.u32 	%r3757, [%r3751+16];
	ld.shared.u32 	%r3758, [%r3751+24];
	mul.lo.s32 	%r3759, %r3757, %r3758;
	shl.b32 	%r3760, %r3759, 5;
	add.s32 	%r3761, %r3760, %r3756;
	ld.shared.u32 	%r3762, [%r3751+32];
	ld.shared.u32 	%r3763, [%r3751+40];
	mul.lo.s32 	%r3764, %r3762, %r3763;
	shl.b32 	%r3765, %r3764, 5;
	add.s32 	%r3766, %r3765, %r3761;
	ld.shared.u32 	%r3767, [%r3751+48];
	ld.shared.u32 	%r3768, [%r3751+56];
	mul.lo.s32 	%r3769, %r3767, %r3768;
	shl.b32 	%r3770, %r3769, 5;
	add.s32 	%r3771, %r3770, %r3766;
	ld.shared.u32 	%r3772, [%r3751+64];
	ld.shared.u32 	%r3773, [%r3751+72];
	mul.lo.s32 	%r3774, %r3772, %r3773;
	shl.b32 	%r3775, %r3774, 5;
	add.s32 	%r3776, %r3775, %r3771;
	ld.shared.u32 	%r3777, [%r3751+80];
	ld.shared.u32 	%r3778, [%r3751+88];
	mul.lo.s32 	%r3779, %r3777, %r3778;
	shl.b32 	%r3780, %r3779, 5;
	add.s32 	%r3781, %r3780, %r3776;
	ld.shared.u32 	%r3782, [%r3751+96];
	ld.shared.u32 	%r3783, [%r3751+104];
	mul.lo.s32 	%r3784, %r3782, %r3783;
	shl.b32 	%r3785, %r3784, 5;
	add.s32 	%r3786, %r3785, %r3781;
	ld.shared.u32 	%r3787, [%r3751+112];
	ld.shared.u32 	%r3788, [%r3751+120];
	mul.lo.s32 	%r3789, %r3787, %r3788;
	shl.b32 	%r3790, %r3789, 5;
	add.s32 	%r8444, %r3790, %r3786;
	add.s32 	%r8436, %r8436, 8;
	add.s32 	%r8434, %r8434, 8;
	setp.ne.s32 	%p308, %r8434, %r560;
	@%p308 bra 	$L__BB0_333;
$L__BB0_334:
	and.b32  	%r3791, %r62, 7;
	setp.eq.s32 	%p309, %r3791, 0;
	@%p309 bra 	$L__BB0_342;
	setp.lt.u32 	%p310, %r61, 3;
	@%p310 bra 	$L__BB0_337;
	shl.b32 	%r3793, %r8436, 4;
	mov.u32 	%r3794, _ZZ43ms_deformable_im2col_persistent_distributedI6__halfLi8ELi4ELi32ELi2EEvPKT_PKlS5_S3_S3_iiiiPS1_PiE16s_spatial_shapes;
	add.s32 	%r3795, %r3794, %r3793;
	ld.shared.u32 	%r3796, [%r3795];
	ld.shared.u32 	%r3797, [%r3795+8];
	mul.lo.s32 	%r3798, %r3796, %r3797;
	shl.b32 	%r3799, %r3798, 5;
	add.s32 	%r3800, %r3799, %r8444;
	ld.shared.u32 	%r3801, [%r3795+16];
	ld.shared.u32 	%r3802, [%r3795+24];
	mul.lo.s32 	%r3803, %r3801, %r3802;
	shl.b32 	%r3804, %r3803, 5;
	add.s32 	%r3805, %r3804, %r3800;
	ld.shared.u32 	%r3806, [%r3795+32];
	ld.shared.u32 	%r3807, [%r3795+40];
	mul.lo.s32 	%r3808, %r3806, %r3807;
	shl.b32 	%r3809, %r3808, 5;
	add.s32 	%r3810, %r3809, %r3805;
	ld.shared.u32 	%r3811, [%r3795+48];
	ld.shared.u32 	%r3812, [%r3795+56];
	mul.lo.s32 	%r3813, %r3811, %r3812;
	shl.b32 	%r3814, %r3813, 5;
	add.s32 	%r8444, %r3814, %r3810;
	add.s32 	%r8436, %r8436, 4;
$L__BB0_337:
	and.b32  	%r3815, %r60, 3;
	setp.eq.s32 	%p311, %r3815, 0;
	@%p311 bra 	$L__BB0_342;
	setp.eq.s32 	%p312, %r59, 0;
	@%p312 bra 	$L__BB0_340;
	shl.b32 	%r3817, %r8436, 4;
	mov.u32 	%r3818, _ZZ43ms_deformable_im2col_persistent_distributedI6__halfLi8ELi4ELi32ELi2EEvPKT_PKlS5_S3_S3_iiiiPS1_PiE16s_spatial_shapes;
	add.s32 	%r3819, %r3818, %r3817;
	ld.shared.u32 	%r3820, [%r3819];
	ld.shared.u32 	%r3821, [%r3819+8];
	mul.lo.s32 	%r3822, %r3820, %r3821;
	shl.b32 	%r3823, %r3822, 5;
	add.s32 	%r3824, %r3823, %r8444;
	ld.shared.u32 	%r3825, [%r3819+16];
	ld.shared.u32 	%r3826, [%r3819+24];
	mul.lo.s32 	%r3827, %r3825, %r3826;
	shl.b32 	%r3828, %r3827, 5;
	add.s32 	%r8444, %r3828, %r3824;
	add.s32 	%r8436, %r8436, 2;
$L__BB0_340:
	and.b32  	%r3829, %r58, 1;
	setp.eq.b32 	%p313, %r3829, 1;
	not.pred 	%p314, %p313;
	@%p314 bra 	$L__BB0_342;
	shl.b32 	%r3830, %r8436, 4;
	mov.u32 	%r3831, _ZZ43ms_deformable_im2col_persistent_distributedI6__halfLi8ELi4ELi32ELi2EEvPKT_PKlS5_S3_S3_iiiiPS1_PiE16s_spatial_shapes;
	add.s32 	%r3832, %r3831, %r3830;
	ld.shared.u32 	%r3833, [%r3832];
	ld.shared.u32 	%r3834, [%r3832+8];
	mul.lo.s32 	%r3835, %r3833, %r3834;
	shl.b32 	%r3836, %r3835, 5;
	add.s32 	%r8444, %r3836, %r8444;
$L__BB0_342:
	shl.b32 	%r3837, %r532, 5;
	add.s32 	%r3838, %r3837, %r8183;
	add.s32 	%r582, %r3838, %r8444;
	setp.lt.s32 	%p315, %r582, %r41;
	@%p315 bra 	$L__BB0_344;
$L__BB0_343:
	add.s32 	%r3839, %r67, %r532;
	shl.b32 	%r3840, %r3839, 5;
	add.s32 	%r3841, %r3840, %r8183;
	mul.wide.s32 	%rd96, %r3841, 2;
	add.s64 	%rd97, %rd3, %rd96;
	ld.global.u16 	%rs556, [%rd97];
	bra.uni 	$L__BB0_345;
$L__BB0_344:
	shl.b32 	%r3842, %r582, 1;
	mov.u32 	%r3843, shared_mem;
	add.s32 	%r3844, %r3843, %r3842;
	ld.shared.u16 	%rs556, [%r3844];
$L__BB0_345:
	setp.lt.s32 	%p317, %r3453, 0;
	// begin inline asm
	{mul.f16 %rs327,%rs318,%rs317;
}
	// end inline asm
	// begin inline asm
	{fma.rn.f16 %rs330,%rs556,%rs327,%rs323;
}
	// end inline asm
	setp.lt.s32 	%p318, %r3452, -1;
	or.pred  	%p319, %p318, %p317;
	setp.ge.s32 	%p320, %r479, %r65;
	or.pred  	%p321, %p319, %p320;
	or.pred  	%p322, %p321, %p264;
	mov.u16 	%rs557, %rs232;
	@%p322 bra 	$L__BB0_376;
	mad.lo.s32 	%r583, %r479, %r66, %r3453;
	div.s32 	%r584, %r8184, %r10;
	setp.ge.s32 	%p323, %r584, %r3;
	@%p323 bra 	$L__BB0_374;
	setp.eq.s32 	%p324, %r584, %r2;
	@%p324 bra 	$L__BB0_361;
	mul.lo.s32 	%r8449, %r584, %r10;
	setp.le.s32 	%p325, %r8184, %r8449;
	mov.b32 	%r8457, 0;
	@%p325 bra 	$L__BB0_360;
	sub.s32 	%r586, %r8184, %r8449;
	sub.s32 	%r3848, %r64, %r8449;
	setp.lt.u32 	%p326, %r3848, 7;
	mov.b32 	%r8457, 0;
	@%p326 bra 	$L__BB0_352;
	and.b32  	%r587, %r586, -8;
	mov.b32 	%r8457, 0;
	mov.u32 	%r8447, %r8457;
$L__BB0_351:
	.pragma "nounroll";
	shl.b32 	%r3850, %r8449, 4;
	mov.u32 	%r3851, _ZZ43ms_deformable_im2col_persistent_distributedI6__halfLi8ELi4ELi32ELi2EEvPKT_PKlS5_S3_S3_iiiiPS1_PiE16s_spatial_shapes;
	add.s32 	%r3852, %r3851, %r3850;
	ld.shared.u32 	%r3853, [%r3852];
	ld.shared.u32 	%r3854, [%r3852+8];
	mul.lo.s32 	%r3855, %r3853, %r3854;
	shl.b32 	%r3856, %r3855, 5;
	add.s32 	%r3857, %r3856, %r8457;
	ld.shared.u32 	%r3858, [%r3852+16];
	ld.shared.u32 	%r3859, [%r3852+24];
	mul.lo.s32 	%r3860, %r3858, %r3859;
	shl.b32 	%r3861, %r3860, 5;
	add.s32 	%r3862, %r3861, %r3857;
	ld.shared.u32 	%r3863, [%r3852+32];
	ld.shared.u32 	%r3864, [%r3852+40];
	mul.lo.s32 	%r3865, %r3863, %r3864;
	shl.b32 	%r3866, %r3865, 5;
	add.s32 	%r3867, %r3866, %r3862;
	ld.shared.u32 	%r3868, [%r3852+48];
	ld.shared.u32 	%r3869, [%r3852+56];
	mul.lo.s32 	%r3870, %r3868, %r3869;
	shl.b32 	%r3871, %r3870, 5;
	add.s32 	%r3872, %r3871, %r3867;
	ld.shared.u32 	%r3873, [%r3852+64];
	ld.shared.u32 	%r3874, [%r3852+72];
	mul.lo.s32 	%r3875, %r3873, %r3874;
	shl.b32 	%r3876, %r3875, 5;
	add.s32 	%r3877, %r3876, %r3872;
	ld.shared.u32 	%r3878, [%r3852+80];
	ld.shared.u32 	%r3879, [%r3852+88];
	mul.lo.s32 	%r3880, %r3878, %r3879;
	shl.b32 	%r3881, %r3880, 5;
	add.s32 	%r3882, %r3881, %r3877;
	ld.shared.u32 	%r3883, [%r3852+96];
	ld.shared.u32 	%r3884, [%r3852+104];
	mul.lo.s32 	%r3885, %r3883, %r3884;
	shl.b32 	%r3886, %r3885, 5;
	add.s32 	%r3887, %r3886, %r3882;
	ld.shared.u32 	%r3888, [%r3852+112];
	ld.shared.u32 	%r3889, [%r3852+120];
	mul.lo.s32 	%r3890, %r3888, %r3889;
	shl.b32 	%r3891, %r3890, 5;
	add.s32 	%r8457, %r3891, %r3887;
	add.s32 	%r8449, %r8449, 8;
	add.s32 	%r8447, %r8447, 8;
	setp.ne.s32 	%p327, %r8447, %r587;
	@%p327 bra 	$L__BB0_351;
$L__BB0_352:
	and.b32  	%r597, %r586, 7;
	setp.eq.s32 	%p328, %r597, 0;
	@%p328 bra 	$L__BB0_360;
	setp.lt.u32 	%p329, %r597, 4;
	@%p329 bra 	$L__BB0_355;
	shl.b32 	%r3893, %r8449, 4;
	mov.u32 	%r3894, _ZZ43ms_deformable_im2col_persistent_distributedI6__halfLi8ELi4ELi32ELi2EEvPKT_PKlS5_S3_S3_iiiiPS1_PiE16s_spatial_shapes;
	add.s32 	%r3895, %r3894, %r3893;
	ld.shared.u32 	%r3896, [%r3895];
	ld.shared.u32 	%r3897, [%r3895+8];
	mul.lo.s32 	%r3898, %r3896, %r3897;
	shl.b32 	%r3899, %r3898, 5;
	add.s32 	%r3900, %r3899, %r8457;
	ld.shared.u32 	%r3901, [%r3895+16];
	ld.shared.u32 	%r3902, [%r3895+24];
	mul.lo.s32 	%r3903, %r3901, %r3902;
	shl.b32 	%r3904, %r3903, 5;
	add.s32 	%r3905, %r3904, %r3900;
	ld.shared.u32 	%r3906, [%r3895+32];
	ld.shared.u32 	%r3907, [%r3895+40];
	mul.lo.s32 	%r3908, %r3906, %r3907;
	shl.b32 	%r3909, %r3908, 5;
	add.s32 	%r3910, %r3909, %r3905;
	ld.shared.u32 	%r3911, [%r3895+48];
	ld.shared.u32 	%r3912, [%r3895+56];
	mul.lo.s32 	%r3913, %r3911, %r3912;
	shl.b32 	%r3914, %r3913, 5;
	add.s32 	%r8457, %r3914, %r3910;
	add.s32 	%r8449, %r8449, 4;
$L__BB0_355:
	and.b32  	%r603, %r586, 3;
	setp.eq.s32 	%p330, %r603, 0;
	@%p330 bra 	$L__BB0_360;
	setp.eq.s32 	%p331, %r603, 1;
	@%p331 bra 	$L__BB0_358;
	shl.b32 	%r3916, %r8449, 4;
	mov.u32 	%r3917, _ZZ43ms_deformable_im2col_persistent_distributedI6__halfLi8ELi4ELi32ELi2EEvPKT_PKlS5_S3_S3_iiiiPS1_PiE16s_spatial_shapes;
	add.s32 	%r3918, %r3917, %r3916;
	ld.shared.u32 	%r3919, [%r3918];
	ld.shared.u32 	%r3920, [%r3918+8];
	mul.lo.s32 	%r3921, %r3919, %r3920;
	shl.b32 	%r3922, %r3921, 5;
	add.s32 	%r3923, %r3922, %r8457;
	ld.shared.u32 	%r3924, [%r3918+16];
	ld.shared.u32 	%r3925, [%r3918+24];
	mul.lo.s32 	%r3926, %r3924, %r3925;
	shl.b32 	%r3927, %r3926, 5;
	add.s32 	%r8457, %r3927, %r3923;
	add.s32 	%r8449, %r8449, 2;
$L__BB0_358:
	and.b32  	%r3928, %r586, 1;
	setp.eq.b32 	%p332, %r3928, 1;
	not.pred 	%p333, %p332;
	@%p333 bra 	$L__BB0_360;
	shl.b32 	%r3929, %r8449, 4;
	mov.u32 	%r3930, _ZZ43ms_deformable_im2col_persistent_distributedI6__halfLi8ELi4ELi32ELi2EEvPKT_PKlS5_S3_S3_iiiiPS1_PiE16s_spatial_shapes;
	add.s32 	%r3931, %r3930, %r3929;
	ld.shared.u32 	%r3932, [%r3931];
	ld.shared.u32 	%r3933, [%r3931+8];
	mul.lo.s32 	%r3934, %r3932, %r3933;
	shl.b32 	%r3935, %r3934, 5;
	add.s32 	%r8457, %r3935, %r8457;
$L__BB0_360:
	shl.b32 	%r3936, %r583, 5;
	add.s32 	%r3937, %r3936, %r8183;
	add.s32 	%r3938, %r3937, %r8457;
	mov.u32 	%r3939, shared_mem;
	cvt.u64.u32 	%rd98, %r3939;
	cvta.shared.u64 	%rd99, %rd98;
	mapa.u64	%rd100, %rd99, %r584;
	mul.wide.s32 	%rd101, %r3938, 2;
	add.s64 	%rd102, %rd100, %rd101;
	ld.u16 	%rs557, [%rd102];
	bra.uni 	$L__BB0_376;
$L__BB0_361:
	setp.le.s32 	%p334, %r8184, %r11;
	mov.b32 	%r8470, 0;
	@%p334 bra 	$L__BB0_373;
	setp.lt.u32 	%p335, %r63, 7;
	mov.b32 	%r8470, 0;
	mov.u32 	%r8462, %r11;
	@%p335 bra 	$L__BB0_365;
	and.b32  	%r611, %r62, -8;
	mov.b32 	%r8470, 0;
	mov.u32 	%r8462, %r11;
	mov.u32 	%r8460, %r8470;
$L__BB0_364:
	.pragma "nounroll";
	shl.b32 	%r3944, %r8462, 4;
	mov.u32 	%r3945, _ZZ43ms_deformable_im2col_persistent_distributedI6__halfLi8ELi4ELi32ELi2EEvPKT_PKlS5_S3_S3_iiiiPS1_PiE16s_spatial_shapes;
	add.s32 	%r3946, %r3945, %r3944;
	ld.shared.u32 	%r3947, [%r3946];
	ld.shared.u32 	%r3948, [%r3946+8];
	mul.lo.s32 	%r3949, %r3947, %r3948;
	shl.b32 	%r3950, %r3949, 5;
	add.s32 	%r3951, %r3950, %r8470;
	ld.shared.u32 	%r3952, [%r3946+16];
	ld.shared.u32 	%r3953, [%r3946+24];
	mul.lo.s32 	%r3954, %r3952, %r3953;
	shl.b32 	%r3955, %r3954, 5;
	add.s32 	%r3956, %r3955, %r3951;
	ld.shared.u32 	%r3957, [%r3946+32];
	ld.shared.u32 	%r3958, [%r3946+40];
	mul.lo.s32 	%r3959, %r3957, %r3958;
	shl.b32 	%r3960, %r3959, 5;
	add.s32 	%r3961, %r3960, %r3956;
	ld.shared.u32 	%r3962, [%r3946+48];
	ld.shared.u32 	%r3963, [%r3946+56];
	mul.lo.s32 	%r3964, %r3962, %r3963;
	shl.b32 	%r3965, %r3964, 5;
	add.s32 	%r3966, %r3965, %r3961;
	ld.shared.u32 	%r3967, [%r3946+64];
	ld.shared.u32 	%r3968, [%r3946+72];
	mul.lo.s32 	%r3969, %r3967, %r3968;
	shl.b32 	%r3970, %r3969, 5;
	add.s32 	%r3971, %r3970, %r3966;
	ld.shared.u32 	%r3972, [%r3946+80];
	ld.shared.u32 	%r3973, [%r3946+88];
	mul.lo.s32 	%r3974, %r3972, %r3973;
	shl.b32 	%r3975, %r3974, 5;
	add.s32 	%r3976, %r3975, %r3971;
	ld.shared.u32 	%r3977, [%r3946+96];
	ld.shared.u32 	%r3978, [%r3946+104];
	mul.lo.s32 	%r3979, %r3977, %r3978;
	shl.b32 	%r3980, %r3979, 5;
	add.s32 	%r3981, %r3980, %r3976;
	ld.shared.u32 	%r3982, [%r3946+112];
	ld.shared.u32 	%r3983, [%r3946+120];
	mul.lo.s32 	%r3984, %r3982, %r3983;
	shl.b32 	%r3985, %r3984, 5;
	add.s32 	%r8470, %r3985, %r3981;
	add.s32 	%r8462, %r8462, 8;
	add.s32 	%r8460, %r8460, 8;
	setp.ne.s32 	%p336, %r8460, %r611;
	@%p336 bra 	$L__BB0_364;
$L__BB0_365:
	and.b32  	%r3986, %r62, 7;
	setp.eq.s32 	%p337, %r3986, 0;
	@%p337 bra 	$L__BB0_373;
	setp.lt.u32 	%p338, %r61, 3;
	@%p338 bra 	$L__BB0_368;
	shl.b32 	%r3988, %r8462, 4;
	mov.u32 	%r3989, _ZZ43ms_deformable_im2col_persistent_distributedI6__halfLi8ELi4ELi32ELi2EEvPKT_PKlS5_S3_S3_iiiiPS1_PiE16s_spatial_shapes;
	add.s32 	%r3990, %r3989, %r3988;
	ld.shared.u32 	%r3991, [%r3990];
	ld.shared.u32 	%r3992, [%r3990+8];
	mul.lo.s32 	%r3993, %r3991, %r3992;
	shl.b32 	%r3994, %r3993, 5;
	add.s32 	%r3995, %r3994, %r8470;
	ld.shared.u32 	%r3996, [%r3990+16];
	ld.shared.u32 	%r3997, [%r3990+24];
	mul.lo.s32 	%r3998, %r3996, %r3997;
	shl.b32 	%r3999, %r3998, 5;
	add.s32 	%r4000, %r3999, %r3995;
	ld.shared.u32 	%r4001, [%r3990+32];
	ld.shared.u32 	%r4002, [%r3990+40];
	mul.lo.s32 	%r4003, %r4001, %r4002;
	shl.b32 	%r4004, %r4003, 5;
	add.s32 	%r4005, %r4004, %r4000;
	ld.shared.u32 	%r4006, [%r3990+48];
	ld.shared.u32 	%r4007, [%r3990+56];
	mul.lo.s32 	%r4008, %r4006, %r4007;
	shl.b32 	%r4009, %r4008, 5;
	add.s32 	%r8470, %r4009, %r4005;
	add.s32 	%r8462, %r8462, 4;
$L__BB0_368:
	and.b32  	%r4010, %r60, 3;
	setp.eq.s32 	%p339, %r4010, 0;
	@%p339 bra 	$L__BB0_373;
	setp.eq.s32 	%p340, %r59, 0;
	@%p340 bra 	$L__BB0_371;
	shl.b32 	%r4012, %r8462, 4;
	mov.u32 	%r4013, _ZZ43ms_deformable_im2col_persistent_distributedI6__halfLi8ELi4ELi32ELi2EEvPKT_PKlS5_S3_S3_iiiiPS1_PiE16s_spatial_shapes;
	add.s32 	%r4014, %r4013, %r4012;
	ld.shared.u32 	%r4015, [%r4014];
	ld.shared.u32 	%r4016, [%r4014+8];
	mul.lo.s32 	%r4017, %r4015, %r4016;
	shl.b32 	%r4018, %r4017, 5;
	add.s32 	%r4019, %r4018, %r8470;
	ld.shared.u32 	%r4020, [%r4014+16];
	ld.shared.u32 	%r4021, [%r4014+24];
	mul.lo.s32 	%r4022, %r4020, %r4021;
	shl.b32 	%r4023, %r4022, 5;
	add.s32 	%r8470, %r4023, %r4019;
	add.s32 	%r8462, %r8462, 2;
$L__BB0_371:
	and.b32  	%r4024, %r58, 1;
	setp.eq.b32 	%p341, %r4024, 1;
	not.pred 	%p342, %p341;
	@%p342 bra 	$L__BB0_373;
	shl.b32 	%r4025, %r8462, 4;
	mov.u32 	%r4026, _ZZ43ms_deformable_im2col_persistent_distributedI6__halfLi8ELi4ELi32ELi2EEvPKT_PKlS5_S3_S3_iiiiPS1_PiE16s_spatial_shapes;
	add.s32 	%r4027, %r4026, %r4025;
	ld.shared.u32 	%r4028, [%r4027];
	ld.shared.u32 	%r4029, [%r4027+8];
	mul.lo.s32 	%r4030, %r4028, %r4029;
	shl.b32 	%r4031, %r4030, 5;
	add.s32 	%r8470, %r4031, %r8470;
$L__BB0_373:
	shl.b32 	%r4032, %r583, 5;
	add.s32 	%r4033, %r4032, %r8183;
	add.s32 	%r633, %r4033, %r8470;
	setp.lt.s32 	%p343, %r633, %r41;
	@%p343 bra 	$L__BB0_375;
$L__BB0_374:
	add.s32 	%r4034, %r67, %r583;
	shl.b32 	%r4035, %r4034, 5;
	add.s32 	%r4036, %r4035, %r8183;
	mul.wide.s32 	%rd103, %r4036, 2;
	add.s64 	%rd104, %rd3, %rd103;
	ld.global.u16 	%rs557, [%rd104];
	bra.uni 	$L__BB0_376;
$L__BB0_375:
	shl.b32 	%r4037, %r633, 1;
	mov.u32 	%r4038, shared_mem;
	add.s32 	%r4039, %r4038, %r4037;
	ld.shared.u16 	%rs557, [%r4039];
$L__BB0_376:
	// begin inline asm
	{mul.f16 %rs334,%rs316,%rs319;
}
	// end inline asm
	// begin inline asm
	{fma.rn.f16 %rs337,%rs557,%rs334,%rs330;
}
	// end inline asm
	min.s32 	%r4040, %r3452, %r3453;
	setp.lt.s32 	%p346, %r4040, -1;
	or.pred  	%p347, %p320, %p293;
	or.pred  	%p348, %p347, %p346;
	mov.u16 	%rs558, %rs232;
	@%p348 bra 	$L__BB0_407;
	mad.lo.s32 	%r634, %r479, %r66, %r480;
	div.s32 	%r635, %r8184, %r10;
	setp.ge.s32 	%p349, %r635, %r3;
	@%p349 bra 	$L__BB0_405;
	setp.eq.s32 	%p350, %r635, %r2;
	@%p350 bra 	$L__BB0_392;
	mul.lo.s32 	%r8475, %r635, %r10;
	setp.le.s32 	%p351, %r8184, %r8475;
	mov.b32 	%r8483, 0;
	@%p351 bra 	$L__BB0_391;
	sub.s32 	%r637, %r8184, %r8475;
	sub.s32 	%r4044, %r64, %r8475;
	and.b32  	%r638, %r637, 7;
	setp.lt.u32 	%p352, %r4044, 7;
	mov.b32 	%r8483, 0;
	@%p352 bra 	$L__BB0_383;
	and.b32  	%r639, %r637, -8;
	mov.b32 	%r8483, 0;
	mov.u32 	%r8473, %r8483;
$L__BB0_382:
	.pragma "nounroll";
	shl.b32 	%r4046, %r8475, 4;
	mov.u32 	%r4047, _ZZ43ms_deformable_im2col_persistent_distributedI6__halfLi8ELi4ELi32ELi2EEvPKT_PKlS5_S3_S3_iiiiPS1_PiE16s_spatial_shapes;
	add.s32 	%r4048, %r4047, %r4046;
	ld.shared.u32 	%r4049, [%r4048];
	ld.shared.u32 	%r4050, [%r4048+8];
	mul.lo.s32 	%r4051, %r4049, %r4050;
	shl.b32 	%r4052, %r4051, 5;
	add.s32 	%r4053, %r4052, %r8483;
	ld.shared.u32 	%r4054, [%r4048+16];
	ld.shared.u32 	%r4055, [%r4048+24];
	mul.lo.s32 	%r4056, %r4054, %r4055;
	shl.b32 	%r4057, %r4056, 5;
	add.s32 	%r4058, %r4057, %r4053;
	ld.shared.u32 	%r4059, [%r4048+32];
	ld.shared.u32 	%r4060, [%r4048+40];
	mul.lo.s32 	%r4061, %r4059, %r4060;
	shl.b32 	%r4062, %r4061, 5;
	add.s32 	%r4063, %r4062, %r4058;
	ld.shared.u32 	%r4064, [%r4048+48];
	ld.shared.u32 	%r4065, [%r4048+56];
	mul.lo.s32 	%r4066, %r4064, %r4065;
	shl.b32 	%r4067, %r4066, 5;
	add.s32 	%r4068, %r4067, %r4063;
	ld.shared.u32 	%r4069, [%r4048+64];
	ld.shared.u32 	%r4070, [%r4048+72];
	mul.lo.s32 	%r4071, %r4069, %r4070;
	shl.b32 	%r4072, %r4071, 5;
	add.s32 	%r4073, %r4072, %r4068;
	ld.shared.u32 	%r4074, [%r4048+80];
	ld.shared.u32 	%r4075, [%r4048+88];
	mul.lo.s32 	%r4076, %r4074, %r4075;
	shl.b32 	%r4077, %r4076, 5;
	add.s32 	%r4078, %r4077, %r4073;
	ld.shared.u32 	%r4079, [%r4048+96];
	ld.shared.u32 	%r4080, [%r4048+104];
	mul.lo.s32 	%r4081, %r4079, %r4080;
	shl.b32 	%r4082, %r4081, 5;
	add.s32 	%r4083, %r4082, %r4078;
	ld.shared.u32 	%r4084, [%r4048+112];
	ld.shared.u32 	%r4085, [%r4048+120];
	mul.lo.s32 	%r4086, %r4084, %r4085;
	shl.b32 	%r4087, %r4086, 5;
	add.s32 	%r8483, %r4087, %r4083;
	add.s32 	%r8475, %r8475, 8;
	add.s32 	%r8473, %r8473, 8;
	setp.ne.s32 	%p353, %r8473, %r639;
	@%p353 bra 	$L__BB0_382;
$L__BB0_383:
	setp.eq.s32 	%p354, %r638, 0;
	@%p354 bra 	$L__BB0_391;
	and.b32  	%r649, %r637, 3;
	setp.lt.u32 	%p355, %r638, 4;
	@%p355 bra 	$L__BB0_386;
	shl.b32 	%r4089, %r8475, 4;
	mov.u32 	%r4090, _ZZ43ms_deformable_im2col_persistent_distributedI6__halfLi8ELi4ELi32ELi2EEvPKT_PKlS5_S3_S3_iiiiPS1_PiE16s_spatial_shapes;
	add.s32 	%r4091, %r4090, %r4089;
	ld.shared.u32 	%r4092, [%r4091];
	ld.shared.u32 	%r4093, [%r4091+8];
	mul.lo.s32 	%r4094, %r4092, %r4093;
	shl.b32 	%r4095, %r4094, 5;
	add.s32 	%r4096, %r4095, %r8483;
	ld.shared.u32 	%r4097, [%r4091+16];
	ld.shared.u32 	%r4098, [%r4091+24];
	mul.lo.s32 	%r4099, %r4097, %r4098;
	shl.b32 	%r4100, %r4099, 5;
	add.s32 	%r4101, %r4100, %r4096;
	ld.shared.u32 	%r4102, [%r4091+32];
	ld.shared.u32 	%r4103, [%r4091+40];
	mul.lo.s32 	%r4104, %r4102, %r4103;
	shl.b32 	%r4105, %r4104, 5;
	add.s32 	%r4106, %r4105, %r4101;
	ld.shared.u32 	%r4107, [%r4091+48];
	ld.shared.u32 	%r4108, [%r4091+56];
	mul.lo.s32 	%r4109, %r4107, %r4108;
	shl.b32 	%r4110, %r4109, 5;
	add.s32 	%r8483, %r4110, %r4106;
	add.s32 	%r8475, %r8475, 4;
$L__BB0_386:
	setp.eq.s32 	%p356, %r649, 0;
	@%p356 bra 	$L__BB0_391;
	setp.eq.s32 	%p357, %r649, 1;
	@%p357 bra 	$L__BB0_389;
	shl.b32 	%r4112, %r8475, 4;
	mov.u32 	%r4113, _ZZ43ms_deformable_im2col_persistent_distributedI6__halfLi8ELi4ELi32ELi2EEvPKT_PKlS5_S3_S3_iiiiPS1_PiE16s_spatial_shapes;
	add.s32 	%r4114, %r4113, %r4112;
	ld.shared.u32 	%r4115, [%r4114];
	ld.shared.u32 	%r4116, [%r4114+8];
	mul.lo.s32 	%r4117, %r4115, %r4116;
	shl.b32 	%r4118, %r4117, 5;
	add.s32 	%r4119, %r4118, %r8483;
	ld.shared.u32 	%r4120, [%r4114+16];
	ld.shared.u32 	%r4121, [%r4114+24];
	mul.lo.s32 	%r4122, %r4120, %r4121;
	shl.b32 	%r4123, %r4122, 5;
	add.s32 	%r8483, %r4123, %r4119;
	add.s32 	%r8475, %r8475, 2;
$L__BB0_389:
	and.b32  	%r4124, %r637, 1;
	setp.eq.b32 	%p358, %r4124, 1;
	not.pred 	%p359, %p358;
	@%p359 bra 	$L__BB0_391;
	shl.b32 	%r4125, %r8475, 4;
	mov.u32 	%r4126, _ZZ43ms_deformable_im2col_persistent_distributedI6__halfLi8ELi4ELi32ELi2EEvPKT_PKlS5_S3_S3_iiiiPS1_PiE16s_spatial_shapes;
	add.s32 	%r4127, %r4126, %r4125;
	ld.shared.u32 	%r4128, [%r4127];
	ld.shared.u32 	%r4129, [%r4127+8];
	mul.lo.s32 	%r4130, %r4128, %r4129;
	shl.b32 	%r4131, %r4130, 5;
	add.s32 	%r8483, %r4131, %r8483;
$L__BB0_391:
	shl.b32 	%r4132, %r634, 5;
	add.s32 	%r4133, %r4132, %r8183;
	add.s32 	%r4134, %r4133, %r8483;
	mov.u32 	%r4135, shared_mem;
	cvt.u64.u32 	%rd105, %r4135;
	cvta.shared.u64 	%rd106, %rd105;
	mapa.u64	%rd107, %rd106, %r635;
	mul.wide.s32 	%rd108, %r4134, 2;
	add.s64 	%rd109, %rd107, %rd108;
	ld.u16 	%rs558, [%rd109];
	bra.uni 	$L__BB0_407;
$L__BB0_392:
	setp.le.s32 	%p360, %r8184, %r11;
	mov.b32 	%r8496, 0;
	@%p360 bra 	$L__BB0_404;
	setp.lt.u32 	%p361, %r63, 7;
	mov.b32 	%r8496, 0;
	mov.u32 	%r8488, %r11;
	@%p361 bra 	$L__BB0_396;
	and.b32  	%r662, %r62, -8;
	mov.b32 	%r8496, 0;
	mov.u32 	%r8488, %r11;
	mov.u32 	%r8486, %r8496;
$L__BB0_395:
	.pragma "nounroll";
	shl.b32 	%r4140, %r8488, 4;
	mov.u32 	%r4141, _ZZ43ms_deformable_im2col_persistent_distributedI6__halfLi8ELi4ELi32ELi2EEvPKT_PKlS5_S3_S3_iiiiPS1_PiE16s_spatial_shapes;
	add.s32 	%r4142, %r4141, %r4140;
	ld.shared.u32 	%r4143, [%r4142];
	ld.shared.u32 	%r4144, [%r4142+8];
	mul.lo.s32 	%r4145, %r4143, %r4144;
	shl.b32 	%r4146, %r4145, 5;
	add.s32 	%r4147, %r4146, %r8496;
	ld.shared.u32 	%r4148, [%r4142+16];
	ld.shared.u32 	%r4149, [%r4142+24];
	mul.lo.s32 	%r4150, %r4148, %r4149;
	shl.b32 	%r4151, %r4150, 5;
	add.s32 	%r4152, %r4151, %r4147;
	ld.shared.u32 	%r4153, [%r4142+32];
	ld.shared.u32 	%r4154, [%r4142+40];
	mul.lo.s32 	%r4155, %r4153, %r4154;
	shl.b32 	%r4156, %r4155, 5;
	add.s32 	%r4157, %r4156, %r4152;
	ld.shared.u32 	%r4158, [%r4142+48];
	ld.shared.u32 	%r4159, [%r4142+56];
	mul.lo.s32 	%r4160, %r4158, %r4159;
	shl.b32 	%r4161, %r4160, 5;
	add.s32 	%r4162, %r4161, %r4157;
	ld.shared.u32 	%r4163, [%r4142+64];
	ld.shared.u32 	%r4164, [%r4142+72];
	mul.lo.s32 	%r4165, %r4163, %r4164;
	shl.b32 	%r4166, %r4165, 5;
	add.s32 	%r4167, %r4166, %r4162;
	ld.shared.u32 	%r4168, [%r4142+80];
	ld.shared.u32 	%r4169, [%r4142+88];
	mul.lo.s32 	%r4170, %r4168, %r4169;
	shl.b32 	%r4171, %r4170, 5;
	add.s32 	%r4172, %r4171, %r4167;
	ld.shared.u32 	%r4173, [%r4142+96];
	ld.shared.u32 	%r4174, [%r4142+104];
	mul.lo.s32 	%r4175, %r4173, %r4174;
	shl.b32 	%r4176, %r4175, 5;
	add.s32 	%r4177, %r4176, %r4172;
	ld.shared.u32 	%r4178, [%r4142+112];
	ld.shared.u32 	%r4179, [%r4142+120];
	mul.lo.s32 	%r4180, %r4178, %r4179;
	shl.b32 	%r4181, %r4180, 5;
	add.s32 	%r8496, %r4181, %r4177;
	add.s32 	%r8488, %r8488, 8;
	add.s32 	%r8486, %r8486, 8;
	setp.ne.s32 	%p362, %r8486, %r662;
	@%p362 bra 	$L__BB0_395;
$L__BB0_396:
	and.b32  	%r4182, %r62, 7;
	setp.eq.s32 	%p363, %r4182, 0;
	@%p363 bra 	$L__BB0_404;
	setp.lt.u32 	%p364, %r61, 3;
	@%p364 bra 	$L__BB0_399;
	shl.b32 	%r4184, %r8488, 4;
	mov.u32 	%r4185, _ZZ43ms_deformable_im2col_persistent_distributedI6__halfLi8ELi4ELi32ELi2EEvPKT_PKlS5_S3_S3_iiiiPS1_PiE16s_spatial_shapes;
	add.s32 	%r4186, %r4185, %r4184;
	ld.shared.u32 	%r4187, [%r4186];
	ld.shared.u32 	%r4188, [%r4186+8];
	mul.lo.s32 	%r4189, %r4187, %r4188;
	shl.b32 	%r4190, %r4189, 5;
	add.s32 	%r4191, %r4190, %r8496;
	ld.shared.u32 	%r4192, [%r4186+16];
	ld.shared.u32 	%r4193, [%r4186+24];
	mul.lo.s32 	%r4194, %r4192, %r4193;
	shl.b32 	%r4195, %r4194, 5;
	add.s32 	%r4196, %r4195, %r4191;
	ld.shared.u32 	%r4197, [%r4186+32];
	ld.shared.u32 	%r4198, [%r4186+40];
	mul.lo.s32 	%r4199, %r4197, %r4198;
	shl.b32 	%r4200, %r4199, 5;
	add.s32 	%r4201, %r4200, %r4196;
	ld.shared.u32 	%r4202, [%r4186+48];
	ld.shared.u32 	%r4203, [%r4186+56];
	mul.lo.s32 	%r4204, %r4202, %r4203;
	shl.b32 	%r4205, %r4204, 5;
	add.s32 	%r8496, %r4205, %r4201;
	add.s32 	%r8488, %r8488, 4;
$L__BB0_399:
	and.b32  	%r4206, %r60, 3;
	setp.eq.s32 	%p365, %r4206, 0;
	@%p365 bra 	$L__BB0_404;
	setp.eq.s32 	%p366, %r59, 0;
	@%p366 bra 	$L__BB0_402;
	shl.b32 	%r4208, %r8488, 4;
	mov.u32 	%r4209, _ZZ43ms_deformable_im2col_persistent_distributedI6__halfLi8ELi4ELi32ELi2EEvPKT_PKlS5_S3_S3_iiiiPS1_PiE16s_spatial_shapes;
	add.s32 	%r4210, %r4209, %r4208;
	ld.shared.u32 	%r4211, [%r4210];
	ld.shared.u32 	%r4212, [%r4210+8];
	mul.lo.s32 	%r4213, %r4211, %r4212;
	shl.b32 	%r4214, %r4213, 5;
	add.s32 	%r4215, %r4214, %r8496;
	ld.shared.u32 	%r4216, [%r4210+16];
	ld.shared.u32 	%r4217, [%r4210+24];
	mul.lo.s32 	%r4218, %r4216, %r4217;
	shl.b32 	%r4219, %r4218, 5;
	add.s32 	%r8496, %r4219, %r4215;
	add.s32 	%r8488, %r8488, 2;
$L__BB0_402:
	and.b32  	%r4220, %r58, 1;
	setp.eq.b32 	%p367, %r4220, 1;
	not.pred 	%p368, %p367;
	@%p368 bra 	$L__BB0_404;
	shl.b32 	%r4221, %r8488, 4;
	mov.u32 	%r4222, _ZZ43ms_deformable_im2col_persistent_distributedI6__halfLi8ELi4ELi32ELi2EEvPKT_PKlS5_S3_S3_iiiiPS1_PiE16s_spatial_shapes;
	add.s32 	%r4223, %r4222, %r4221;
	ld.shared.u32 	%r4224, [%r4223];
	ld.shared.u32 	%r4225, [%r4223+8];
	mul.lo.s32 	%r4226, %r4224, %r4225;
	shl.b32 	%r4227, %r4226, 5;
	add.s32 	%r8496, %r4227, %r8496;
$L__BB0_404:
	shl.b32 	%r4228, %r634, 5;
	add.s32 	%r4229, %r4228, %r8183;
	add.s32 	%r684, %r4229, %r8496;
	setp.lt.s32 	%p369, %r684, %r41;
	@%p369 bra 	$L__BB0_406;
$L__BB0_405:
	add.s32 	%r4230, %r67, %r634;
	shl.b32 	%r4231, %r4230, 5;
	add.s32 	%r4232, %r4231, %r8183;
	mul.wide.s32 	%rd110, %r4232, 2;
	add.s64 	%rd111, %rd3, %rd110;
	ld.global.u16 	%rs558, [%rd111];
	bra.uni 	$L__BB0_407;
$L__BB0_406:
	shl.b32 	%r4233, %r684, 1;
	mov.u32 	%r4234, shared_mem;
	add.s32 	%r4235, %r4234, %r4233;
	ld.shared.u16 	%rs558, [%r4235];
$L__BB0_407:
	// begin inline asm
	{mul.f16 %rs341,%rs316,%rs317;
}
	// end inline asm
	// begin inline asm
	{fma.rn.f16 %rs344,%rs558,%rs341,%rs337;
}
	// end inline asm
	// begin inline asm
	{fma.rn.f16 %rs549,%rs13,%rs344,%rs549;
}
	// end inline asm
$L__BB0_408:
	// begin inline asm
	{  cvt.f32.f16 %f71, %rs14;}

	// end inline asm
	add.f32 	%f73, %f71, 0f3F800000;
	mul.f32 	%f74, %f73, %f1;
	fma.rn.f32 	%f9, %f74, 0f3F000000, 0fBF000000;
	// begin inline asm
	{  cvt.f32.f16 %f72, %rs15;}

	// end inline asm
	add.f32 	%f75, %f72, 0f3F800000;
	mul.f32 	%f76, %f75, %f21;
	fma.rn.f32 	%f77, %f76, 0f3F000000, 0fBF000000;
	setp.leu.f32 	%p370, %f9, 0fBF800000;
	setp.leu.f32 	%p371, %f77, 0fBF800000;
	or.pred  	%p372, %p370, %p371;
	setp.geu.f32 	%p373, %f9, %f1;
	or.pred  	%p374, %p373, %p372;
	setp.geu.f32 	%p375, %f77, %f21;
	or.pred  	%p376, %p374, %p375;
	@%p376 bra 	$L__BB0_534;
	cvt.rmi.f32.f32 	%f82, %f9;
	cvt.rzi.s32.f32 	%r4236, %f82;
	cvt.rmi.f32.f32 	%f83, %f77;
	cvt.rzi.s32.f32 	%r4237, %f83;
	add.s32 	%r687, %r4236, 1;
	add.s32 	%r688, %r4237, 1;
	cvt.rn.f32.s32 	%f84, %r4236;
	sub.f32 	%f78, %f9, %f84;
	// begin inline asm
	{  cvt.rn.f16.f32 %rs354, %f78;}

	// end inline asm
	cvt.rn.f32.s32 	%f85, %r4237;
	sub.f32 	%f79, %f77, %f85;
	// begin inline asm
	{  cvt.rn.f16.f32 %rs355, %f79;}

	// end inline asm
	sub.f32 	%f86, %f84, %f9;
	add.f32 	%f80, %f86, 0f3F800000;
	// begin inline asm
	{  cvt.rn.f16.f32 %rs356, %f80;}

	// end inline asm
	sub.f32 	%f87, %f85, %f77;
	add.f32 	%f81, %f87, 0f3F800000;
	// begin inline asm
	{  cvt.rn.f16.f32 %rs357, %f81;}

	// end inline asm
	or.b32  	%r4238, %r4236, %r4237;
	setp.lt.s32 	%p377, %r4238, 0;
	setp.ge.s32 	%p378, %r4236, %r65;
	setp.ge.s32 	%p379, %r4237, %r66;
	or.pred  	%p380, %p378, %p379;
	or.pred  	%p381, %p380, %p377;
	mov.u16 	%rs560, %rs232;
	@%p381 bra 	$L__BB0_440;
	mad.lo.s32 	%r689, %r4236, %r66, %r4237;
	div.s32 	%r690, %r8184, %r10;
	setp.ge.s32 	%p382, %r690, %r3;
	@%p382 bra 	$L__BB0_438;
	setp.eq.s32 	%p383, %r690, %r2;
	@%p383 bra 	$L__BB0_425;
	mul.lo.s32 	%r8501, %r690, %r10;
	setp.le.s32 	%p384, %r8184, %r8501;
	mov.b32 	%r8509, 0;
	@%p384 bra 	$L__BB0_424;
	sub.s32 	%r692, %r8184, %r8501;
	sub.s32 	%r4242, %r64, %r8501;
	and.b32  	%r693, %r692, 7;
	setp.lt.u32 	%p385, %r4242, 7;
	mov.b32 	%r8509, 0;
	@%p385 bra 	$L__BB0_416;
	and.b32  	%r694, %r692, -8;
	mov.b32 	%r8509, 0;
	mov.u32 	%r8499, %r8509;
$L__BB0_415:
	.pragma "nounroll";
	shl.b32 	%r4244, %r8501, 4;
	mov.u32 	%r4245, _ZZ43ms_deformable_im2col_persistent_distributedI6__halfLi8ELi4ELi32ELi2EEvPKT_PKlS5_S3_S3_iiiiPS1_PiE16s_spatial_shapes;
	add.s32 	%r4246, %r4245, %r4244;
	ld.shared.u32 	%r4247, [%r4246];
	ld.shared.u32 	%r4248, [%r4246+8];
	mul.lo.s32 	%r4249, %r4247, %r4248;
	shl.b32 	%r4250, %r4249, 5;
	add.s32 	%r4251, %r4250, %r8509;
	ld.shared.u32 	%r4252, [%r4246+16];
	ld.shared.u32 	%r4253, [%r4246+24];
	mul.lo.s32 	%r4254, %r4252, %r4253;
	shl.b32 	%r4255, %r4254, 5;
	add.s32 	%r4256, %r4255, %r4251;
	ld.shared.u32 	%r4257, [%r4246+32];
	ld.shared.u32 	%r4258, [%r4246+40];
	mul.lo.s32 	%r4259, %r4257, %r4258;
	shl.b32 	%r4260, %r4259, 5;
	add.s32 	%r4261, %r4260, %r4256;
	ld.shared.u32 	%r4262, [%r4246+48];
	ld.shared.u32 	%r4263, [%r4246+56];
	mul.lo.s32 	%r4264, %r4262, %r4263;
	shl.b32 	%r4265, %r4264, 5;
	add.s32 	%r4266, %r4265, %r4261;
	ld.shared.u32 	%r4267, [%r4246+64];
	ld.shared.u32 	%r4268, [%r4246+72];
	mul.lo.s32 	%r4269, %r4267, %r4268;
	shl.b32 	%r4270, %r4269, 5;
	add.s32 	%r4271, %r4270, %r4266;
	ld.shared.u32 	%r4272, [%r4246+80];
	ld.shared.u32 	%r4273, [%r4246+88];
	mul.lo.s32 	%r4274, %r4272, %r4273;
	shl.b32 	%r4275, %r4274, 5;
	add.s32 	%r4276, %r4275, %r4271;
	ld.shared.u32 	%r4277, [%r4246+96];
	ld.shared.u32 	%r4278, [%r4246+104];
	mul.lo.s32 	%r4279, %r4277, %r4278;
	shl.b32 	%r4280, %r4279, 5;
	add.s32 	%r4281, %r4280, %r4276;
	ld.shared.u32 	%r4282, [%r4246+112];
	ld.shared.u32 	%r4283, [%r4246+120];
	mul.lo.s32 	%r4284, %r4282, %r4283;
	shl.b32 	%r4285, %r4284, 5;
	add.s32 	%r8509, %r4285, %r4281;
	add.s32 	%r8501, %r8501, 8;
	add.s32 	%r8499, %r8499, 8;
	setp.ne.s32 	%p386, %r8499, %r694;
	@%p386 bra 	$L__BB0_415;
$L__BB0_416:
	setp.eq.s32 	%p387, %r693, 0;
	@%p387 bra 	$L__BB0_424;
	and.b32  	%r704, %r692, 3;
	setp.lt.u32 	%p388, %r693, 4;
	@%p388 bra 	$L__BB0_419;
	shl.b32 	%r4287, %r8501, 4;
	mov.u32 	%r4288, _ZZ43ms_deformable_im2col_persistent_distributedI6__halfLi8ELi4ELi32ELi2EEvPKT_PKlS5_S3_S3_iiiiPS1_PiE16s_spatial_shapes;
	add.s32 	%r4289, %r4288, %r4287;
	ld.shared.u32 	%r4290, [%r4289];
	ld.shared.u32 	%r4291, [%r4289+8];
	mul.lo.s32 	%r4292, %r4290, %r4291;
	shl.b32 	%r4293, %r4292, 5;
	add.s32 	%r4294, %r4293, %r8509;
	ld.shared.u32 	%r4295, [%r4289+16];
	ld.shared.u32 	%r4296, [%r4289+24];
	mul.lo.s32 	%r4297, %r4295, %r4296;
	shl.b32 	%r4298, %r4297, 5;
	add.s32 	%r4299, %r4298, %r4294;
	ld.shared.u32 	%r4300, [%r4289+32];
	ld.shared.u32 	%r4301, [%r4289+40];
	mul.lo.s32 	%r4302, %r4300, %r4301;
	shl.b32 	%r4303, %r4302, 5;
	add.s32 	%r4304, %r4303, %r4299;
	ld.shared.u32 	%r4305, [%r4289+48];
	ld.shared.u32 	%r4306, [%r4289+56];
	mul.lo.s32 	%r4307, %r4305, %r4306;
	shl.b32 	%r4308, %r4307, 5;
	add.s32 	%r8509, %r4308, %r4304;
	add.s32 	%r8501, %r8501, 4;
$L__BB0_419:
	setp.eq.s32 	%p389, %r704, 0;
	@%p389 bra 	$L__BB0_424;
	setp.eq.s32 	%p390, %r704, 1;
	@%p390 bra 	$L__BB0_422;
	shl.b32 	%r4310, %r8501, 4;
	mov.u32 	%r4311, _ZZ43ms_deformable_im2col_persistent_distributedI6__halfLi8ELi4ELi32ELi2EEvPKT_PKlS5_S3_S3_iiiiPS1_PiE16s_spatial_shapes;
	add.s32 	%r4312, %r4311, %r4310;
	ld.shared.u32 	%r4313, [%r4312];
	ld.shared.u32 	%r4314, [%r4312+8];
	mul.lo.s32 	%r4315, %r4313, %r4314;
	shl.b32 	%r4316, %r4315, 5;
	add.s32 	%r4317, %r4316, %r8509;
	ld.shared.u32 	%r4318, [%r4312+16];
	ld.shared.u32 	%r4319, [%r4312+24];
	mul.lo.s32 	%r4320, %r4318, %r4319;
	shl.b32 	%r4321, %r4320, 5;
	add.s32 	%r8509, %r4321, %r4317;
	add.s32 	%r8501, %r8501, 2;
$L__BB0_422:
	and.b32  	%r4322, %r692, 1;
	setp.eq.b32 	%p391, %r4322, 1;
	not.pred 	%p392, %p391;
	@%p392 bra 	$L__BB0_424;
	shl.b32 	%r4323, %r8501, 4;
	mov.u32 	%r4324, _ZZ43ms_deformable_im2col_persistent_distributedI6__halfLi8ELi4ELi32ELi2EEvPKT_PKlS5_S3_S3_iiiiPS1_PiE16s_spatial_shapes;
	add.s32 	%r4325, %r4324, %r4323;
	ld.shared.u32 	%r4326, [%r4325];
	ld.shared.u32 	%r4327, [%r4325+8];
	mul.lo.s32 	%r4328, %r4326, %r4327;
	shl.b32 	%r4329, %r4328, 5;
	add.s32 	%r8509, %r4329, %r8509;
$L__BB0_424:
	shl.b32 	%r4330, %r689, 5;
	add.s32 	%r4331, %r4330, %r8183;
	add.s32 	%r4332, %r4331, %r8509;
	mov.u32 	%r4333, shared_mem;
	cvt.u64.u32 	%rd112, %r4333;
	cvta.shared.u64 	%rd113, %rd112;
	mapa.u64	%rd114, %rd113, %r690;
	mul.wide.s32 	%rd115, %r4332, 2;
	add.s64 	%rd116, %rd114, %rd115;
	ld.u16 	%rs560, [%rd116];
	bra.uni 	$L__BB0_440;
$L__BB0_425:
	setp.le.s32 	%p393, %r8184, %r11;
	mov.b32 	%r8522, 0;
	@%p393 bra 	$L__BB0_437;
	setp.lt.u32 	%p394, %r63, 7;
	mov.b32 	%r8522, 0;
	mov.u32 	%r8514, %r11;
	@%p394 bra 	$L__BB0_429;
	and.b32  	%r717, %r62, -8;
	mov.b32 	%r8522, 0;
	mov.u32 	%r8514, %r11;
	mov.u32 	%r8512, %r8522;
$L__BB0_428:
	.pragma "nounroll";
	shl.b32 	%r4338, %r8514, 4;
	mov.u32 	%r4339, _ZZ43ms_deformable_im2col_persistent_distributedI6__halfLi8ELi4ELi32ELi2EEvPKT_PKlS5_S3_S3_iiiiPS1_PiE16s_spatial_shapes;
	add.s32 	%r4340, %r4339, %r4338;
	ld.shared.u32 	%r4341, [%r4340];
	ld.shared.u32 	%r4342, [%r4340+8];
	mul.lo.s32 	%r4343, %r4341, %r4342;
	shl.b32 	%r4344, %r4343, 5;
	add.s32 	%r4345, %r4344, %r8522;
	ld.shared.u32 	%r4346, [%r4340+16];
	ld.shared.u32 	%r4347, [%r4340+24];
	mul.lo.s32 	%r4348, %r4346, %r4347;
	shl.b32 	%r4349, %r4348, 5;
	add.s32 	%r4350, %r4349, %r4345;
	ld.shared.u32 	%r4351, [%r4340+32];
	ld.shared.u32 	%r4352, [%r4340+40];
	mul.lo.s32 	%r4353, %r4351, %r4352;
	shl.b32 	%r4354, %r4353, 5;
	add.s32 	%r4355, %r4354, %r4350;
	ld.shared.u32 	%r4356, [%r4340+48];
	ld.shared.u32 	%r4357, [%r4340+56];
	mul.lo.s32 	%r4358, %r4356, %r4357;
	shl.b32 	%r4359, %r4358, 5;
	add.s32 	%r4360, %r4359, %r4355;
	ld.shared.u32 	%r4361, [%r4340+64];
	ld.shared.u32 	%r4362, [%r4340+72];
	mul.lo.s32 	%r4363, %r4361, %r4362;
	shl.b32 	%r4364, %r4363, 5;
	add.s32 	%r4365, %r4364, %r4360;
	ld.shared.u32 	%r4366, [%r4340+80];
	ld.shared.u32 	%r4367, [%r4340+88];
	mul.lo.s32 	%r4368, %r4366, %r4367;
	shl.b32 	%r4369, %r4368, 5;
	add.s32 	%r4370, %r4369, %r4365;
	ld.shared.u32 	%r4371, [%r4340+96];
	ld.shared.u32 	%r4372, [%r4340+104];
	mul.lo.s32 	%r4373, %r4371, %r4372;
	shl.b32 	%r4374, %r4373, 5;
	add.s32 	%r4375, %r4374, %r4370;
	ld.shared.u32 	%r4376, [%r4340+112];
	ld.shared.u32 	%r4377, [%r4340+120];
	mul.lo.s32 	%r4378, %r4376, %r4377;
	shl.b32 	%r4379, %r4378, 5;
	add.s32 	%r8522, %r4379, %r4375;
	add.s32 	%r8514, %r8514, 8;
	add.s32 	%r8512, %r8512, 8;
	setp.ne.s32 	%p395, %r8512, %r717;
	@%p395 bra 	$L__BB0_428;
$L__BB0_429:
	and.b32  	%r4380, %r62, 7;
	setp.eq.s32 	%p396, %r4380, 0;
	@%p396 bra 	$L__BB0_437;
	setp.lt.u32 	%p397, %r61, 3;
	@%p397 bra 	$L__BB0_432;
	shl.b32 	%r4382, %r8514, 4;
	mov.u32 	%r4383, _ZZ43ms_deformable_im2col_persistent_distributedI6__halfLi8ELi4ELi32ELi2EEvPKT_PKlS5_S3_S3_iiiiPS1_PiE16s_spatial_shapes;
	add.s32 	%r4384, %r4383, %r4382;
	ld.shared.u32 	%r4385, [%r4384];
	ld.shared.u32 	%r4386, [%r4384+8];
	mul.lo.s32 	%r4387, %r4385, %r4386;
	shl.b32 	%r4388, %r4387, 5;
	add.s32 	%r4389, %r4388, %r8522;
	ld.shared.u32 	%r4390, [%r4384+16];
	ld.shared.u32 	%r4391, [%r4384+24];
	mul.lo.s32 	%r4392, %r4390, %r4391;
	shl.b32 	%r4393, %r4392, 5;
	add.s32 	%r4394, %r4393, %r4389;
	ld.shared.u32 	%r4395, [%r4384+32];
	ld.shared.u32 	%r4396, [%r4384+40];
	mul.lo.s32 	%r4397, %r4395, %r4396;
	shl.b32 	%r4398, %r4397, 5;
	add.s32 	%r4399, %r4398, %r4394;
	ld.shared.u32 	%r4400, [%r4384+48];
	ld.shared.u32 	%r4401, [%r4384+56];
	mul.lo.s32 	%r4402, %r4400, %r4401;
	shl.b32 	%r4403, %r4402, 5;
	add.s32 	%r8522, %r4403, %r4399;
	add.s32 	%r8514, %r8514, 4;
$L__BB0_432:
	and.b32  	%r4404, %r60, 3;
	setp.eq.s32 	%p398, %r4404, 0;
	@%p398 bra 	$L__BB0_437;
	setp.eq.s32 	%p399, %r59, 0;
	@%p399 bra 	$L__BB0_435;
	shl.b32 	%r4406, %r8514, 4;
	mov.u32 	%r4407, _ZZ43ms_deformable_im2col_persistent_distributedI6__halfLi8ELi4ELi32ELi2EEvPKT_PKlS5_S3_S3_iiiiPS1_PiE16s_spatial_shapes;
	add.s32 	%r4408, %r4407, %r4406;
	ld.shared.u32 	%r4409, [%r4408];
	ld.shared.u32 	%r4410, [%r4408+8];
	mul.lo.s32 	%r4411, %r4409, %r4410;
	shl.b32 	%r4412, %r4411, 5;
	add.s32 	%r4413, %r4412, %r8522;
	ld.shared.u32 	%r4414, [%r4408+16];
	ld.shared.u32 	%r4415, [%r4408+24];
	mul.lo.s32 	%r4416, %r4414, %r4415;
	shl.b32 	%r4417, %r4416, 5;
	add.s32 	%r8522, %r4417, %r4413;
	add.s32 	%r8514, %r8514, 2;
$L__BB0_435:
	and.b32  	%r4418, %r58, 1;
	setp.eq.b32 	%p400, %r4418, 1;
	not.pred 	%p401, %p400;
	@%p401 bra 	$L__BB0_437;
	shl.b32 	%r4419, %r8514, 4;
	mov.u32 	%r4420, _ZZ43ms_deformable_im2col_persistent_distributedI6__halfLi8ELi4ELi32ELi2EEvPKT_PKlS5_S3_S3_iiiiPS1_PiE16s_spatial_shapes;
	add.s32 	%r4421, %r4420, %r4419;
	ld.shared.u32 	%r4422, [%r4421];
	ld.shared.u32 	%r4423, [%r4421+8];
	mul.lo.s32 	%r4424, %r4422, %r4423;
	shl.b32 	%r4425, %r4424, 5;
	add.s32 	%r8522, %r4425, %r8522;
$L__BB0_437:
	shl.b32 	%r4426, %r689, 5;
	add.s32 	%r4427, %r4426, %r8183;
	add.s32 	%r739, %r4427, %r8522;
	setp.lt.s32 	%p402, %r739, %r41;
	@%p402 bra 	$L__BB0_439;
$L__BB0_438:
	add.s32 	%r4428, %r67, %r689;
	shl.b32 	%r4429, %r4428, 5;
	add.s32 	%r4430, %r4429, %r8183;
	mul.wide.s32 	%rd117, %r4430, 2;
	add.s64 	%rd118, %rd3, %rd117;
	ld.global.u16 	%rs560, [%rd118];
	bra.uni 	$L__BB0_440;
$L__BB0_439:
	shl.b32 	%r4431, %r739, 1;
	mov.u32 	%r4432, shared_mem;
	add.s32 	%r4433, %r4432, %r4431;
	ld.shared.u16 	%rs560, [%r4433];
$L__BB0_440:
	setp.ge.s32 	%p403, %r4236, %r65;
	setp.lt.s32 	%p404, %r4236, 0;
	// begin inline asm
	{mul.f16 %rs358,%rs356,%rs357;
}
	// end inline asm
	// begin inline asm
	{fma.rn.f16 %rs361,%rs560,%rs358,%rs232;
}
	// end inline asm
	setp.lt.s32 	%p405, %r4237, -1;
	or.pred  	%p406, %p404, %p405;
	or.pred  	%p407, %p406, %p403;
	setp.ge.s32 	%p408, %r688, %r66;
	or.pred  	%p409, %p407, %p408;
	mov.u16 	%rs561, %rs232;
	@%p409 bra 	$L__BB0_471;
	mad.lo.s32 	%r740, %r4236, %r66, %r688;
	div.s32 	%r741, %r8184, %r10;
	setp.ge.s32 	%p410, %r741, %r3;
	@%p410 bra 	$L__BB0_469;
	setp.eq.s32 	%p411, %r741, %r2;
	@%p411 bra 	$L__BB0_456;
	mul.lo.s32 	%r8527, %r741, %r10;
	setp.le.s32 	%p412, %r8184, %r8527;
	mov.b32 	%r8535, 0;
	@%p412 bra 	$L__BB0_455;
	sub.s32 	%r743, %r8184, %r8527;
	sub.s32 	%r4437, %r64, %r8527;
	setp.lt.u32 	%p413, %r4437, 7;
	mov.b32 	%r8535, 0;
	@%p413 bra 	$L__BB0_447;
	and.b32  	%r744, %r743, -8;
	mov.b32 	%r8535, 0;
	mov.u32 	%r8525, %r8535;
$L__BB0_446:
	.pragma "nounroll";
	shl.b32 	%r4439, %r8527, 4;
	mov.u32 	%r4440, _ZZ43ms_deformable_im2col_persistent_distributedI6__halfLi8ELi4ELi32ELi2EEvPKT_PKlS5_S3_S3_iiiiPS1_PiE16s_spatial_shapes;
	add.s32 	%r4441, %r4440, %r4439;
	ld.shared.u32 	%r4442, [%r4441];
	ld.shared.u32 	%r4443, [%r4441+8];
	mul.lo.s32 	%r4444, %r4442, %r4443;
	shl.b32 	%r4445, %r4444, 5;
	add.s32 	%r4446, %r4445, %r8535;
	ld.shared.u32 	%r4447, [%r4441+16];
	ld.shared.u32 	%r4448, [%r4441+24];
	mul.lo.s32 	%r4449, %r4447, %r4448;
	shl.b32 	%r4450, %r4449, 5;
	add.s32 	%r4451, %r4450, %r4446;
	ld.shared.u32 	%r4452, [%r4441+32];
	ld.shared.u32 	%r4453, [%r4441+40];
	mul.lo.s32 	%r4454, %r4452, %r4453;
	shl.b32 	%r4455, %r4454, 5;
	add.s32 	%r4456, %r4455, %r4451;
	ld.shared.u32 	%r4457, [%r4441+48];
	ld.shared.u32 	%r4458, [%r4441+56];
	mul.lo.s32 	%r4459, %r4457, %r4458;
	shl.b32 	%r4460, %r4459, 5;
	add.s32 	%r4461, %r4460, %r4456;
	ld.shared.u32 	%r4462, [%r4441+64];
	ld.shared.u32 	%r4463, [%r4441+72];
	mul.lo.s32 	%r4464, %r4462, %r4463;
	shl.b32 	%r4465, %r4464, 5;
	add.s32 	%r4466, %r4465, %r4461;
	ld.shared.u32 	%r4467, [%r4441+80];
	ld.shared.u32 	%r4468, [%r4441+88];
	mul.lo.s32 	%r4469, %r4467, %r4468;
	shl.b32 	%r4470, %r4469, 5;
	add.s32 	%r4471, %r4470, %r4466;
	ld.shared.u32 	%r4472, [%r4441+96];
	ld.shared.u32 	%r4473, [%r4441+104];
	mul.lo.s32 	%r4474, %r4472, %r4473;
	shl.b32 	%r4475, %r4474, 5;
	add.s32 	%r4476, %r4475, %r4471;
	ld.shared.u32 	%r4477, [%r4441+112];
	ld.shared.u32 	%r4478, [%r4441+120];
	mul.lo.s32 	%r4479, %r4477, %r4478;
	shl.b32 	%r4480, %r4479, 5;
	add.s32 	%r8535, %r4480, %r4476;
	add.s32 	%r8527, %r8527, 8;
	add.s32 	%r8525, %r8525, 8;
	setp.ne.s32 	%p414, %r8525, %r744;
	@%p414 bra 	$L__BB0_446;
$L__BB0_447:
	and.b32  	%r754, %r743, 7;
	setp.eq.s32 	%p415, %r754, 0;
	@%p415 bra 	$L__BB0_455;
	and.b32  	%r755, %r743, 3;
	setp.lt.u32 	%p416, %r754, 4;
	@%p416 bra 	$L__BB0_450;
	shl.b32 	%r4482, %r8527, 4;
	mov.u32 	%r4483, _ZZ43ms_deformable_im2col_persistent_distributedI6__halfLi8ELi4ELi32ELi2EEvPKT_PKlS5_S3_S3_iiiiPS1_PiE16s_spatial_shapes;
	add.s32 	%r4484, %r4483, %r4482;
	ld.shared.u32 	%r4485, [%r4484];
	ld.shared.u32 	%r4486, [%r4484+8];
	mul.lo.s32 	%r4487, %r4485, %r4486;
	shl.b32 	%r4488, %r4487, 5;
	add.s32 	%r4489, %r4488, %r8535;
	ld.shared.u32 	%r4490, [%r4484+16];
	ld.shared.u32 	%r4491, [%r4484+24];
	mul.lo.s32 	%r4492, %r4490, %r4491;
	shl.b32 	%r4493, %r4492, 5;
	add.s32 	%r4494, %r4493, %r4489;
	ld.shared.u32 	%r4495, [%r4484+32];
	ld.shared.u32 	%r4496, [%r4484+40];
	mul.lo.s32 	%r4497, %r4495, %r4496;
	shl.b32 	%r4498, %r4497, 5;
	add.s32 	%r4499, %r4498, %r4494;
	ld.shared.u32 	%r4500, [%r4484+48];
	ld.shared.u32 	%r4501, [%r4484+56];
	mul.lo.s32 	%r4502, %r4500, %r4501;
	shl.b32 	%r4503, %r4502, 5;
	add.s32 	%r8535, %r4503, %r4499;
	add.s32 	%r8527, %r8527, 4;
$L__BB0_450:
	setp.eq.s32 	%p417, %r755, 0;
	@%p417 bra 	$L__BB0_455;
	setp.eq.s32 	%p418, %r755, 1;
	@%p418 bra 	$L__BB0_453;
	shl.b32 	%r4505, %r8527, 4;
	mov.u32 	%r4506, _ZZ43ms_deformable_im2col_persistent_distributedI6__halfLi8ELi4ELi32ELi2EEvPKT_PKlS5_S3_S3_iiiiPS1_PiE16s_spatial_shapes;
	add.s32 	%r4507, %r4506, %r4505;
	ld.shared.u32 	%r4508, [%r4507];
	ld.shared.u32 	%r4509, [%r4507+8];
	mul.lo.s32 	%r4510, %r4508, %r4509;
	shl.b32 	%r4511, %r4510, 5;
	add.s32 	%r4512, %r4511, %r8535;
	ld.shared.u32 	%r4513, [%r4507+16];
	ld.shared.u32 	%r4514, [%r4507+24];
	mul.lo.s32 	%r4515, %r4513, %r4514;
	shl.b32 	%r4516, %r4515, 5;
	add.s32 	%r8535, %r4516, %r4512;
	add.s32 	%r8527, %r8527, 2;
$L__BB0_453:
	and.b32  	%r4517, %r743, 1;
	setp.eq.b32 	%p419, %r4517, 1;
	not.pred 	%p420, %p419;
	@%p420 bra 	$L__BB0_455;
	shl.b32 	%r4518, %r8527, 4;
	mov.u32 	%r4519, _ZZ43ms_deformable_im2col_persistent_distributedI6__halfLi8ELi4ELi32ELi2EEvPKT_PKlS5_S3_S3_iiiiPS1_PiE16s_spatial_shapes;
	add.s32 	%r4520, %r4519, %r4518;
	ld.shared.u32 	%r4521, [%r4520];
	ld.shared.u32 	%r4522, [%r4520+8];
	mul.lo.s32 	%r4523, %r4521, %r4522;
	shl.b32 	%r4524, %r4523, 5;
	add.s32 	%r8535, %r4524, %r8535;
$L__BB0_455:
	shl.b32 	%r4525, %r740, 5;
	add.s32 	%r4526, %r4525, %r8183;
	add.s32 	%r4527, %r4526, %r8535;
	mov.u32 	%r4528, shared_mem;
	cvt.u64.u32 	%rd119, %r4528;
	cvta.shared.u64 	%rd120, %rd119;
	mapa.u64	%rd121, %rd120, %r741;
	mul.wide.s32 	%rd122, %r4527, 2;
	add.s64 	%rd123, %rd121, %rd122;
	ld.u16 	%rs561, [%rd123];
	bra.uni 	$L__BB0_471;
$L__BB0_456:
	setp.le.s32 	%p421, %r8184, %r11;
	mov.b32 	%r8548, 0;
	@%p421 bra 	$L__BB0_468;
	setp.lt.u32 	%p422, %r63, 7;
	mov.b32 	%r8548, 0;
	mov.u32 	%r8540, %r11;
	@%p422 bra 	$L__BB0_460;
	and.b32  	%r768, %r62, -8;
	mov.b32 	%r8548, 0;
	mov.u32 	%r8540, %r11;
	mov.u32 	%r8538, %r8548;
$L__BB0_459:
	.pragma "nounroll";
	shl.b32 	%r4533, %r8540, 4;
	mov.u32 	%r4534, _ZZ43ms_deformable_im2col_persistent_distributedI6__halfLi8ELi4ELi32ELi2EEvPKT_PKlS5_S3_S3_iiiiPS1_PiE16s_spatial_shapes;
	add.s32 	%r4535, %r4534, %r4533;
	ld.shared.u32 	%r4536, [%r4535];
	ld.shared.u32 	%r4537, [%r4535+8];
	mul.lo.s32 	%r4538, %r4536, %r4537;
	shl.b32 	%r4539, %r4538, 5;
	add.s32 	%r4540, %r4539, %r8548;
	ld.shared.u32 	%r4541, [%r4535+16];
	ld.shared.u32 	%r4542, [%r4535+24];
	mul.lo.s32 	%r4543, %r4541, %r4542;
	shl.b32 	%r4544, %r4543, 5;
	add.s32 	%r4545, %r4544, %r4540;
	ld.shared.u32 	%r4546, [%r4535+32];
	ld.shared.u32 	%r4547, [%r4535+40];
	mul.lo.s32 	%r4548, %r4546, %r4547;
	shl.b32 	%r4549, %r4548, 5;
	add.s32 	%r4550, %r4549, %r4545;
	ld.shared.u32 	%r4551, [%r4535+48];
	ld.shared.u32 	%r4552, [%r4535+56];
	mul.lo.s32 	%r4553, %r4551, %r4552;
	shl.b32 	%r4554, %r4553, 5;
	add.s32 	%r4555, %r4554, %r4550;
	ld.shared.u32 	%r4556, [%r4535+64];
	ld.shared.u32 	%r4557, [%r4535+72];
	mul.lo.s32 	%r4558, %r4556, %r4557;
	shl.b32 	%r4559, %r4558, 5;
	add.s32 	%r4560, %r4559, %r4555;
	ld.shared.u32 	%r4561, [%r4535+80];
	ld.shared.u32 	%r4562, [%r4535+88];
	mul.lo.s32 	%r4563, %r4561, %r4562;
	shl.b32 	%r4564, %r4563, 5;
	add.s32 	%r4565, %r4564, %r4560;
	ld.shared.u32 	%r4566, [%r4535+96];
	ld.shared.u32 	%r4567, [%r4535+104];
	mul.lo.s32 	%r4568, %r4566, %r4567;
	shl.b32 	%r4569, %r4568, 5;
	add.s32 	%r4570, %r4569, %r4565;
	ld.shared.u32 	%r4571, [%r4535+112];
	ld.shared.u32 	%r4572, [%r4535+120];
	mul.lo.s32 	%r4573, %r4571, %r4572;
	shl.b32 	%r4574, %r4573, 5;
	add.s32 	%r8548, %r4574, %r4570;
	add.s32 	%r8540, %r8540, 8;
	add.s32 	%r8538, %r8538, 8;
	setp.ne.s32 	%p423, %r8538, %r768;
	@%p423 bra 	$L__BB0_459;
$L__BB0_460:
	and.b32  	%r4575, %r62, 7;
	setp.eq.s32 	%p424, %r4575, 0;
	@%p424 bra 	$L__BB0_468;
	setp.lt.u32 	%p425, %r61, 3;
	@%p425 bra 	$L__BB0_463;
	shl.b32 	%r4577, %r8540, 4;
	mov.u32 	%r4578, _ZZ43ms_deformable_im2col_persistent_distributedI6__halfLi8ELi4ELi32ELi2EEvPKT_PKlS5_S3_S3_iiiiPS1_PiE16s_spatial_shapes;
	add.s32 	%r4579, %r4578, %r4577;
	ld.shared.u32 	%r4580, [%r4579];
	ld.shared.u32 	%r4581, [%r4579+8];
	mul.lo.s32 	%r4582, %r4580, %r4581;
	shl.b32 	%r4583, %r4582, 5;
	add.s32 	%r4584, %r4583, %r8548;
	ld.shared.u32 	%r4585, [%r4579+16];
	ld.shared.u32 	%r4586, [%r4579+24];
	mul.lo.s32 	%r4587, %r4585, %r4586;
	shl.b32 	%r4588, %r4587, 5;
	add.s32 	%r4589, %r4588, %r4584;
	ld.shared.u32 	%r4590, [%r4579+32];
	ld.shared.u32 	%r4591, [%r4579+40];
	mul.lo.s32 	%r4592, %r4590, %r4591;
	shl.b32 	%r4593, %r4592, 5;
	add.s32 	%r4594, %r4593, %r4589;
	ld.shared.u32 	%r4595, [%r4579+48];
	ld.shared.u32 	%r4596, [%r4579+56];
	mul.lo.s32 	%r4597, %r4595, %r4596;
	shl.b32 	%r4598, %r4597, 5;
	add.s32 	%r8548, %r4598, %r4594;
	add.s32 	%r8540, %r8540, 4;
$L__BB0_463:
	and.b32  	%r4599, %r60, 3;
	setp.eq.s32 	%p426, %r4599, 0;
	@%p426 bra 	$L__BB0_468;
	setp.eq.s32 	%p427, %r59, 0;
	@%p427 bra 	$L__BB0_466;
	shl.b32 	%r4601, %r8540, 4;
	mov.u32 	%r4602, _ZZ43ms_deformable_im2col_persistent_distributedI6__halfLi8ELi4ELi32ELi2EEvPKT_PKlS5_S3_S3_iiiiPS1_PiE16s_spatial_shapes;
	add.s32 	%r4603, %r4602, %r4601;
	ld.shared.u32 	%r4604, [%r4603];
	ld.shared.u32 	%r4605, [%r4603+8];
	mul.lo.s32 	%r4606, %r4604, %r4605;
	shl.b32 	%r4607, %r4606, 5;
	add.s32 	%r4608, %r4607, %r8548;
	ld.shared.u32 	%r4609, [%r4603+16];
	ld.shared.u32 	%r4610, [%r4603+24];
	mul.lo.s32 	%r4611, %r4609, %r4610;
	shl.b32 	%r4612, %r4611, 5;
	add.s32 	%r8548, %r4612, %r4608;
	add.s32 	%r8540, %r8540, 2;
$L__BB0_466:
	and.b32  	%r4613, %r58, 1;
	setp.eq.b32 	%p428, %r4613, 1;
	not.pred 	%p429, %p428;
	@%p429 bra 	$L__BB0_468;
	shl.b32 	%r4614, %r8540, 4;
	mov.u32 	%r4615, _ZZ43ms_deformable_im2col_persistent_distributedI6__halfLi8ELi4ELi32ELi2EEvPKT_PKlS5_S3_S3_iiiiPS1_PiE16s_spatial_shapes;
	add.s32 	%r4616, %r4615, %r4614;
	ld.shared.u32 	%r4617, [%r4616];
	ld.shared.u32 	%r4618, [%r4616+8];
	mul.lo.s32 	%r4619, %r4617, %r4618;
	shl.b32 	%r4620, %r4619, 5;
	add.s32 	%r8548, %r4620, %r8548;
$L__BB0_468:
	shl.b32 	%r4621, %r740, 5;
	add.s32 	%r4622, %r4621, %r8183;
	add.s32 	%r790, %r4622, %r8548;
	setp.lt.s32 	%p430, %r790, %r41;
	@%p430 bra 	$L__BB0_470;
$L__BB0_469:
	add.s32 	%r4623, %r67, %r740;
	shl.b32 	%r4624, %r4623, 5;
	add.s32 	%r4625, %r4624, %r8183;
	mul.wide.s32 	%rd124, %r4625, 2;
	add.s64 	%rd125, %rd3, %rd124;
	ld.global.u16 	%rs561, [%rd125];
	bra.uni 	$L__BB0_471;
$L__BB0_470:
	shl.b32 	%r4626, %r790, 1;
	mov.u32 	%r4627, shared_mem;
	add.s32 	%r4628, %r4627, %r4626;
	ld.shared.u16 	%rs561, [%r4628];
$L__BB0_471:
	setp.ge.s32 	%p431, %r4237, %r66;
	setp.lt.s32 	%p432, %r4237, 0;
	// begin inline asm
	{mul.f16 %rs365,%rs356,%rs355;
}
	// end inline asm
	// begin inline asm
	{fma.rn.f16 %rs368,%rs561,%rs365,%rs361;
}
	// end inline asm
	setp.lt.s32 	%p433, %r4236, -1;
	or.pred  	%p434, %p433, %p432;
	setp.ge.s32 	%p435, %r687, %r65;
	or.pred  	%p436, %p434, %p435;
	or.pred  	%p437, %p436, %p431;
	mov.u16 	%rs562, %rs232;
	@%p437 bra 	$L__BB0_502;
	mad.lo.s32 	%r791, %r687, %r66, %r4237;
	div.s32 	%r792, %r8184, %r10;
	setp.ge.s32 	%p438, %r792, %r3;
	@%p438 bra 	$L__BB0_500;
	setp.eq.s32 	%p439, %r792, %r2;
	@%p439 bra 	$L__BB0_487;
	mul.lo.s32 	%r8553, %r792, %r10;
	setp.le.s32 	%p440, %r8184, %r8553;
	mov.b32 	%r8561, 0;
	@%p440 bra 	$L__BB0_486;
	sub.s32 	%r794, %r8184, %r8553;
	sub.s32 	%r4632, %r64, %r8553;
	and.b32  	%r795, %r794, 7;
	setp.lt.u32 	%p441, %r4632, 7;
	mov.b32 	%r8561, 0;
	@%p441 bra 	$L__BB0_478;
	and.b32  	%r796, %r794, -8;
	mov.b32 	%r8561, 0;
	mov.u32 	%r8551, %r8561;
$L__BB0_477:
	.pragma "nounroll";
	shl.b32 	%r4634, %r8553, 4;
	mov.u32 	%r4635, _ZZ43ms_deformable_im2col_persistent_distributedI6__halfLi8ELi4ELi32ELi2EEvPKT_PKlS5_S3_S3_iiiiPS1_PiE16s_spatial_shapes;
	add.s32 	%r4636, %r4635, %r4634;
	ld.shared.u32 	%r4637, [%r4636];
	ld.shared.u32 	%r4638, [%r4636+8];
	mul.lo.s32 	%r4639, %r4637, %r4638;
	shl.b32 	%r4640, %r4639, 5;
	add.s32 	%r4641, %r4640, %r8561;
	ld.shared.u32 	%r4642, [%r4636+16];
	ld.shared.u32 	%r4643, [%r4636+24];
	mul.lo.s32 	%r4644, %r4642, %r4643;
	shl.b32 	%r4645, %r4644, 5;
	add.s32 	%r4646, %r4645, %r4641;
	ld.shared.u32 	%r4647, [%r4636+32];
	ld.shared.u32 	%r4648, [%r4636+40];
	mul.lo.s32 	%r4649, %r4647, %r4648;
	shl.b32 	%r4650, %r4649, 5;
	add.s32 	%r4651, %r4650, %r4646;
	ld.shared.u32 	%r4652, [%r4636+48];
	ld.shared.u32 	%r4653, [%r4636+56];
	mul.lo.s32 	%r4654, %r4652, %r4653;
	shl.b32 	%r4655, %r4654, 5;
	add.s32 	%r4656, %r4655, %r4651;
	ld.shared.u32 	%r4657, [%r4636+64];
	ld.shared.u32 	%r4658, [%r4636+72];
	mul.lo.s32 	%r4659, %r4657, %r4658;
	shl.b32 	%r4660, %r4659, 5;
	add.s32 	%r4661, %r4660, %r4656;
	ld.shared.u32 	%r4662, [%r4636+80];
	ld.shared.u32 	%r4663, [%r4636+88];
	mul.lo.s32 	%r4664, %r4662, %r4663;
	shl.b32 	%r4665, %r4664, 5;
	add.s32 	%r4666, %r4665, %r4661;
	ld.shared.u32 	%r4667, [%r4636+96];
	ld.shared.u32 	%r4668, [%r4636+104];
	mul.lo.s32 	%r4669, %r4667, %r4668;
	shl.b32 	%r4670, %r4669, 5;
	add.s32 	%r4671, %r4670, %r4666;
	ld.shared.u32 	%r4672, [%r4636+112];
	ld.shared.u32 	%r4673, [%r4636+120];
	mul.lo.s32 	%r4674, %r4672, %r4673;
	shl.b32 	%r4675, %r4674, 5;
	add.s32 	%r8561, %r4675, %r4671;
	add.s32 	%r8553, %r8553, 8;
	add.s32 	%r8551, %r8551, 8;
	setp.ne.s32 	%p442, %r8551, %r796;
	@%p442 bra 	$L__BB0_477;
$L__BB0_478:
	setp.eq.s32 	%p443, %r795, 0;
	@%p443 bra 	$L__BB0_486;
	and.b32  	%r806, %r794, 3;
	setp.lt.u32 	%p444, %r795, 4;
	@%p444 bra 	$L__BB0_481;
	shl.b32 	%r4677, %r8553, 4;
	mov.u32 	%r4678, _ZZ43ms_deformable_im2col_persistent_distributedI6__halfLi8ELi4ELi32ELi2EEvPKT_PKlS5_S3_S3_iiiiPS1_PiE16s_spatial_shapes;
	add.s32 	%r4679, %r4678, %r4677;
	ld.shared.u32 	%r4680, [%r4679];
	ld.shared.u32 	%r4681, [%r4679+8];
	mul.lo.s32 	%r4682, %r4680, %r4681;
	shl.b32 	%r4683, %r4682, 5;
	add.s32 	%r4684, %r4683, %r8561;
	ld.shared.u32 	%r4685, [%r4679+16];
	ld.shared.u32 	%r4686, [%r4679+24];
	mul.lo.s32 	%r4687, %r4685, %r4686;
	shl.b32 	%r4688, %r4687, 5;
	add.s32 	%r4689, %r4688, %r4684;
	ld.shared.u32 	%r4690, [%r4679+32];
	ld.shared.u32 	%r4691, [%r4679+40];
	mul.lo.s32 	%r4692, %r4690, %r4691;
	shl.b32 	%r4693, %r4692, 5;
	add.s32 	%r4694, %r4693, %r4689;
	ld.shared.u32 	%r4695, [%r4679+48];
	ld.shared.u32 	%r4696, [%r4679+56];
	mul.lo.s32 	%r4697, %r4695, %r4696;
	shl.b32 	%r4698, %r4697, 5;
	add.s32 	%r8561, %r4698, %r4694;
	add.s32 	%r8553, %r8553, 4;
$L__BB0_481:
	setp.eq.s32 	%p445, %r806, 0;
	@%p445 bra 	$L__BB0_486;
	setp.eq.s32 	%p446, %r806, 1;
	@%p446 bra 	$L__BB0_484;
	shl.b32 	%r4700, %r8553, 4;
	mov.u32 	%r4701, _ZZ43ms_deformable_im2col_persistent_distributedI6__halfLi8ELi4ELi32ELi2EEvPKT_PKlS5_S3_S3_iiiiPS1_PiE16s_spatial_shapes;
	add.s32 	%r4702, %r4701, %r4700;
	ld.shared.u32 	%r4703, [%r4702];
	ld.shared.u32 	%r4704, [%r4702+8];
	mul.lo.s32 	%r4705, %r4703, %r4704;
	shl.b32 	%r4706, %r4705, 5;
	add.s32 	%r4707, %r4706, %r8561;
	ld.shared.u32 	%r4708, [%r4702+16];
	ld.shared.u32 	%r4709, [%r4702+24];
	mul.lo.s32 	%r4710, %r4708, %r4709;
	shl.b32 	%r4711, %r4710, 5;
	add.s32 	%r8561, %r4711, %r4707;
	add.s32 	%r8553, %r8553, 2;
$L__BB0_484:
	and.b32  	%r4712, %r794, 1;
	setp.eq.b32 	%p447, %r4712, 1;
	not.pred 	%p448, %p447;
	@%p448 bra 	$L__BB0_486;
	shl.b32 	%r4713, %r8553, 4;
	mov.u32 	%r4714, _ZZ43ms_deformable_im2col_persistent_distributedI6__halfLi8ELi4ELi32ELi2EEvPKT_PKlS5_S3_S3_iiiiPS1_PiE16s_spatial_shapes;
	add.s32 	%r4715, %r4714, %r4713;
	ld.shared.u32 	%r4716, [%r4715];
	ld.shared.u32 	%r4717, [%r4715+8];
	mul.lo.s32 	%r4718, %r4716, %r4717;
	shl.b32 	%r4719, %r4718, 5;
	add.s32 	%r8561, %r4719, %r8561;
$L__BB0_486:
	shl.b32 	%r4720, %r791, 5;
	add.s32 	%r4721, %r4720, %r8183;
	add.s32 	%r4722, %r4721, %r8561;
	mov.u32 	%r4723, shared_mem;
	cvt.u64.u32 	%rd126, %r4723;
	cvta.shared.u64 	%rd127, %rd126;
	mapa.u64	%rd128, %rd127, %r792;
	mul.wide.s32 	%rd129, %r4722, 2;
	add.s64 	%rd130, %rd128, %rd129;
	ld.u16 	%rs562, [%rd130];
	bra.uni 	$L__BB0_502;
$L__BB0_487:
	setp.le.s32 	%p449, %r8184, %r11;
	mov.b32 	%r8574, 0;
	@%p449 bra 	$L__BB0_499;
	setp.lt.u32 	%p450, %r63, 7;
	mov.b32 	%r8574, 0;
	mov.u32 	%r8566, %r11;
	@%p450 bra 	$L__BB0_491;
	and.b32  	%r819, %r62, -8;
	mov.b32 	%r8574, 0;
	mov.u32 	%r8566, %r11;
	mov.u32 	%r8564, %r8574;
$L__BB0_490:
	.pragma "nounroll";
	shl.b32 	%r4728, %r8566, 4;
	mov.u32 	%r4729, _ZZ43ms_deformable_im2col_persistent_distributedI6__halfLi8ELi4ELi32ELi2EEvPKT_PKlS5_S3_S3_iiiiPS1_PiE16s_spatial_shapes;
	add.s32 	%r4730, %r4729, %r4728;
	ld.shared.u32 	%r4731, [%r4730];
	ld.shared.u32 	%r4732, [%r4730+8];
	mul.lo.s32 	%r4733, %r4731, %r4732;
	shl.b32 	%r4734, %r4733, 5;
	add.s32 	%r4735, %r4734, %r8574;
	ld.shared.u32 	%r4736, [%r4730+16];
	ld.shared.u32 	%r4737, [%r4730+24];
	mul.lo.s32 	%r4738, %r4736, %r4737;
	shl.b32 	%r4739, %r4738, 5;
	add.s32 	%r4740, %r4739, %r4735;
	ld.shared.u32 	%r4741, [%r4730+32];
	ld.shared.u32 	%r4742, [%r4730+40];
	mul.lo.s32 	%r4743, %r4741, %r4742;
	shl.b32 	%r4744, %r4743, 5;
	add.s32 	%r4745, %r4744, %r4740;
	ld.shared.u32 	%r4746, [%r4730+48];
	ld.shared.u32 	%r4747, [%r4730+56];
	mul.lo.s32 	%r4748, %r4746, %r4747;
	shl.b32 	%r4749, %r4748, 5;
	add.s32 	%r4750, %r4749, %r4745;
	ld.shared.u32 	%r4751, [%r4730+64];
	ld.shared.u32 	%r4752, [%r4730+72];
	mul.lo.s32 	%r4753, %r4751, %r4752;
	shl.b32 	%r4754, %r4753, 5;
	add.s32 	%r4755, %r4754, %r4750;
	ld.shared.u32 	%r4756, [%r4730+80];
	ld.shared.u32 	%r4757, [%r4730+88];
	mul.lo.s32 	%r4758, %r4756, %r4757;
	shl.b32 	%r4759, %r4758, 5;
	add.s32 	%r4760, %r4759, %r4755;
	ld.shared.u32 	%r4761, [%r4730+96];
	ld.shared.u32 	%r4762, [%r4730+104];
	mul.lo.s32 	%r4763, %r4761, %r4762;
	shl.b32 	%r4764, %r4763, 5;
	add.s32 	%r4765, %r4764, %r4760;
	ld.shared.u32 	%r4766, [%r4730+112];
	ld.shared.u32 	%r4767, [%r4730+120];
	mul.lo.s32 	%r4768, %r4766, %r4767;
	shl.b32 	%r4769, %r4768, 5;
	add.s32 	%r8574, %r4769, %r4765;
	add.s32 	%r8566, %r8566, 8;
	add.s32 	%r8564, %r8564, 8;
	setp.ne.s32 	%p451, %r8564, %r819;
	@%p451 bra 	$L__BB0_490;
$L__BB0_491:
	and.b32  	%r4770, %r62, 7;
	setp.eq.s32 	%p452, %r4770, 0;
	@%p452 bra 	$L__BB0_499;
	setp.lt.u32 	%p453, %r61, 3;
	@%p453 bra 	$L__BB0_494;
	shl.b32 	%r4772, %r8566, 4;
	mov.u32 	%r4773, _ZZ43ms_deformable_im2col_persistent_distributedI6__halfLi8ELi4ELi32ELi2EEvPKT_PKlS5_S3_S3_iiiiPS1_PiE16s_spatial_shapes;
	add.s32 	%r4774, %r4773, %r4772;
	ld.shared.u32 	%r4775, [%r4774];
	ld.shared.u32 	%r4776, [%r4774+8];
	mul.lo.s32 	%r4777, %r4775, %r4776;
	shl.b32 	%r4778, %r4777, 5;
	add.s32 	%r4779, %r4778, %r8574;
	ld.shared.u32 	%r4780, [%r4774+16];
	ld.shared.u32 	%r4781, [%r4774+24];
	mul.lo.s32 	%r4782, %r4780, %r4781;
	shl.b32 	%r4783, %r4782, 5;
	add.s32 	%r4784, %r4783, %r4779;
	ld.shared.u32 	%r4785, [%r4774+32];
	ld.shared.u32 	%r4786, [%r4774+40];
	mul.lo.s32 	%r4787, %r4785, %r4786;
	shl.b32 	%r4788, %r4787, 5;
	add.s32 	%r4789, %r4788, %r4784;
	ld.shared.u32 	%r4790, [%r4774+48];
	ld.shared.u32 	%r4791, [%r4774+56];
	mul.lo.s32 	%r4792, %r4790, %r4791;
	shl.b32 	%r4793, %r4792, 5;
	add.s32 	%r8574, %r4793, %r4789;
	add.s32 	%r8566, %r8566, 4;
$L__BB0_494:
	and.b32  	%r4794, %r60, 3;
	setp.eq.s32 	%p454, %r4794, 0;
	@%p454 bra 	$L__BB0_499;
	setp.eq.s32 	%p455, %r59, 0;
	@%p455 bra 	$L__BB0_497;
	shl.b32 	%r4796, %r8566, 4;
	mov.u32 	%r4797, _ZZ43ms_deformable_im2col_persistent_distributedI6__halfLi8ELi4ELi32ELi2EEvPKT_PKlS5_S3_S3_iiiiPS1_PiE16s_spatial_shapes;
	add.s32 	%r4798, %r4797, %r4796;
	ld.shared.u32 	%r4799, [%r4798];
	ld.shared.u32 	%r4800, [%r4798+8];
	mul.lo.s32 	%r4801, %r4799, %r4800;
	shl.b32 	%r4802, %r4801, 5;
	add.s32 	%r4803, %r4802, %r8574;
	ld.shared.u32 	%r4804, [%r4798+16];
	ld.shared.u32 	%r4805, [%r4798+24];
	mul.lo.s32 	%r4806, %r4804, %r4805;
	shl.b32 	%r4807, %r4806, 5;
	add.s32 	%r8574, %r4807, %r4803;
	add.s32 	%r8566, %r8566, 2;
$L__BB0_497:
	and.b32  	%r4808, %r58, 1;
	setp.eq.b32 	%p456, %r4808, 1;
	not.pred 	%p457, %p456;
	@%p457 bra 	$L__BB0_499;
	shl.b32 	%r4809, %r8566, 4;
	mov.u32 	%r4810, _ZZ43ms_deformable_im2col_persistent_distributedI6__halfLi8ELi4ELi32ELi2EEvPKT_PKlS5_S3_S3_iiiiPS1_PiE16s_spatial_shapes;
	add.s32 	%r4811, %r4810, %r4809;
	ld.shared.u32 	%r4812, [%r4811];
	ld.shared.u32 	%r4813, [%r4811+8];
	mul.lo.s32 	%r4814, %r4812, %r4813;
	shl.b32 	%r4815, %r4814, 5;
	add.s32 	%r8574, %r4815, %r8574;
$L__BB0_499:
	shl.b32 	%r4816, %r791, 5;
	add.s32 	%r4817, %r4816, %r8183;
	add.s32 	%r841, %r4817, %r8574;
	setp.lt.s32 	%p458, %r841, %r41;
	@%p458 bra 	$L__BB0_501;
$L__BB0_500:
	add.s32 	%r4818, %r67, %r791;
	shl.b32 	%r4819, %r4818, 5;
	add.s32 	%r4820, %r4819, %r8183;
	mul.wide.s32 	%rd131, %r4820, 2;
	add.s64 	%rd132, %rd3, %rd131;
	ld.global.u16 	%rs562, [%rd132];
	bra.uni 	$L__BB0_502;
$L__BB0_501:
	shl.b32 	%r4821, %r841, 1;
	mov.u32 	%r4822, shared_mem;
	add.s32 	%r4823, %r4822, %r4821;
	ld.shared.u16 	%rs562, [%r4823];
$L__BB0_502:
	setp.ge.s32 	%p459, %r687, %r65;
	setp.ge.s32 	%p460, %r688, %r66;
	// begin inline asm
	{mul.f16 %rs372,%rs354,%rs357;
}
	// end inline asm
	// begin inline asm
	{fma.rn.f16 %rs375,%rs562,%rs372,%rs368;
}
	// end inline asm
	min.s32 	%r4824, %r4236, %r4237;
	setp.lt.s32 	%p461, %r4824, -1;
	or.pred  	%p462, %p459, %p460;
	or.pred  	%p463, %p462, %p461;
	mov.u16 	%rs563, %rs232;
	@%p463 bra 	$L__BB0_533;
	mad.lo.s32 	%r842, %r687, %r66, %r688;
	div.s32 	%r843, %r8184, %r10;
	setp.ge.s32 	%p464, %r843, %r3;
	@%p464 bra 	$L__BB0_531;
	setp.eq.s32 	%p465, %r843, %r2;
	@%p465 bra 	$L__BB0_518;
	mul.lo.s32 	%r8579, %r843, %r10;
	setp.le.s32 	%p466, %r8184, %r8579;
	mov.b32 	%r8587, 0;
	@%p466 bra 	$L__BB0_517;
	sub.s32 	%r845, %r8184, %r8579;
	sub.s32 	%r4828, %r64, %r8579;
	and.b32  	%r846, %r845, 7;
	setp.lt.u32 	%p467, %r4828, 7;
	mov.b32 	%r8587, 0;
	@%p467 bra 	$L__BB0_509;
	and.b32  	%r847, %r845, -8;
	mov.b32 	%r8587, 0;
	mov.u32 	%r8577, %r8587;
$L__BB0_508:
	.pragma "nounroll";
	shl.b32 	%r4830, %r8579, 4;
	mov.u32 	%r4831, _ZZ43ms_deformable_im2col_persistent_distributedI6__halfLi8ELi4ELi32ELi2EEvPKT_PKlS5_S3_S3_iiiiPS1_PiE16s_spatial_shapes;
	add.s32 	%r4832, %r4831, %r4830;
	ld.shared.u32 	%r4833, [%r4832];
	ld.shared.u32 	%r4834, [%r4832+8];
	mul.lo.s32 	%r4835, %r4833, %r4834;
	shl.b32 	%r4836, %r4835, 5;
	add.s32 	%r4837, %r4836, %r8587;
	ld.shared.u32 	%r4838, [%r4832+16];
	ld.shared.u32 	%r4839, [%r4832+24];
	mul.lo.s32 	%r4840, %r4838, %r4839;
	shl.b32 	%r4841, %r4840, 5;
	add.s32 	%r4842, %r4841, %r4837;
	ld.shared.u32 	%r4843, [%r4832+32];
	ld.shared.u32 	%r4844, [%r4832+40];
	mul.lo.s32 	%r4845, %r4843, %r4844;
	shl.b32 	%r4846, %r4845, 5;
	add.s32 	%r4847, %r4846, %r4842;
	ld.shared.u32 	%r4848, [%r4832+48];
	ld.shared.u32 	%r4849, [%r4832+56];
	mul.lo.s32 	%r4850, %r4848, %r4849;
	shl.b32 	%r4851, %r4850, 5;
	add.s32 	%r4852, %r4851, %r4847;
	ld.shared.u32 	%r4853, [%r4832+64];
	ld.shared.u32 	%r4854, [%r4832+72];
	mul.lo.s32 	%r4855, %r4853, %r4854;
	shl.b32 	%r4856, %r4855, 5;
	add.s32 	%r4857, %r4856, %r4852;
	ld.shared.u32 	%r4858, [%r4832+80];
	ld.shared.u32 	%r4859, [%r4832+88];
	mul.lo.s32 	%r4860, %r4858, %r4859;
	shl.b32 	%r4861, %r4860, 5;
	add.s32 	%r4862, %r4861, %r4857;
	ld.shared.u32 	%r4863, [%r4832+96];
	ld.shared.u32 	%r4864, [%r4832+104];
	mul.lo.s32 	%r4865, %r4863, %r4864;
	shl.b32 	%r4866, %r4865, 5;
	add.s32 	%r4867, %r4866, %r4862;
	ld.shared.u32 	%r4868, [%r4832+112];
	ld.shared.u32 	%r4869, [%r4832+120];
	mul.lo.s32 	%r4870, %r4868, %r4869;
	shl.b32 	%r4871, %r4870, 5;
	add.s32 	%r8587, %r4871, %r4867;
	add.s32 	%r8579, %r8579, 8;
	add.s32 	%r8577, %r8577, 8;
	setp.ne.s32 	%p468, %r8577, %r847;
	@%p468 bra 	$L__BB0_508;
$L__BB0_509:
	setp.eq.s32 	%p469, %r846, 0;
	@%p469 bra 	$L__BB0_517;
	and.b32  	%r857, %r845, 3;
	setp.lt.u32 	%p470, %r846, 4;
	@%p470 bra 	$L__BB0_512;
	shl.b32 	%r4873, %r8579, 4;
	mov.u32 	%r4874, _ZZ43ms_deformable_im2col_persistent_distributedI6__halfLi8ELi4ELi32ELi2EEvPKT_PKlS5_S3_S3_iiiiPS1_PiE16s_spatial_shapes;
	add.s32 	%r4875, %r4874, %r4873;
	ld.shared.u32 	%r4876, [%r4875];
	ld.shared.u32 	%r4877, [%r4875+8];
	mul.lo.s32 	%r4878, %r4876, %r4877;
	shl.b32 	%r4879, %r4878, 5;
	add.s32 	%r4880, %r4879, %r8587;
	ld.shared.u32 	%r4881, [%r4875+16];
	ld.shared.u32 	%r4882, [%r4875+24];
	mul.lo.s32 	%r4883, %r4881, %r4882;
	shl.b32 	%r4884, %r4883, 5;
	add.s32 	%r4885, %r4884, %r4880;
	ld.shared.u32 	%r4886, [%r4875+32];
	ld.shared.u32 	%r4887, [%r4875+40];
	mul.lo.s32 	%r4888, %r4886, %r4887;
	shl.b32 	%r4889, %r4888, 5;
	add.s32 	%r4890, %r4889, %r4885;
	ld.shared.u32 	%r4891, [%r4875+48];
	ld.shared.u32 	%r4892, [%r4875+56];
	mul.lo.s32 	%r4893, %r4891, %r4892;
	shl.b32 	%r4894, %r4893, 5;
	add.s32 	%r8587, %r4894, %r4890;
	add.s32 	%r8579, %r8579, 4;
$L__BB0_512:
	setp.eq.s32 	%p471, %r857, 0;
	@%p471 bra 	$L__BB0_517;
	setp.eq.s32 	%p472, %r857, 1;
	@%p472 bra 	$L__BB0_515;
	shl.b32 	%r4896, %r8579, 4;
	mov.u32 	%r4897, _ZZ43ms_deformable_im2col_persistent_distributedI6__halfLi8ELi4ELi32ELi2EEvPKT_PKlS5_S3_S3_iiiiPS1_PiE16s_spatial_shapes;
	add.s32 	%r4898, %r4897, %r4896;
	ld.shared.u32 	%r4899, [%r4898];
	ld.shared.u32 	%r4900, [%r4898+8];
	mul.lo.s32 	%r4901, %r4899, %r4900;
	shl.b32 	%r4902, %r4901, 5;
	add.s32 	%r4903, %r4902, %r8587;
	ld.shared.u32 	%r4904, [%r4898+16];
	ld.shared.u32 	%r4905, [%r4898+24];
	mul.lo.s32 	%r4906, %r4904, %r4905;
	shl.b32 	%r4907, %r4906, 5;
	add.s32 	%r8587, %r4907, %r4903;
	add.s32 	%r8579, %r8579, 2;
$L__BB0_515:
	and.b32  	%r4908, %r845, 1;
	setp.eq.b32 	%p473, %r4908, 1;
	not.pred 	%p474, %p473;
	@%p474 bra 	$L__BB0_517;
	shl.b32 	%r4909, %r8579, 4;
	mov.u32 	%r4910, _ZZ43ms_deformable_im2col_persistent_distributedI6__halfLi8ELi4ELi32ELi2EEvPKT_PKlS5_S3_S3_iiiiPS1_PiE16s_spatial_shapes;
	add.s32 	%r4911, %r4910, %r4909;
	ld.shared.u32 	%r4912, [%r4911];
	ld.shared.u32 	%r4913, [%r4911+8];
	mul.lo.s32 	%r4914, %r4912, %r4913;
	shl.b32 	%r4915, %r4914, 5;
	add.s32 	%r8587, %r4915, %r8587;
$L__BB0_517:
	shl.b32 	%r4916, %r842, 5;
	add.s32 	%r4917, %r4916, %r8183;
	add.s32 	%r4918, %r4917, %r8587;
	mov.u32 	%r4919, shared_mem;
	cvt.u64.u32 	%rd133, %r4919;
	cvta.shared.u64 	%rd134, %rd133;
	mapa.u64	%rd135, %rd134, %r843;
	mul.wide.s32 	%rd136, %r4918, 2;
	add.s64 	%rd137, %rd135, %rd136;
	ld.u16 	%rs563, [%rd137];
	bra.uni 	$L__BB0_533;
$L__BB0_518:
	setp.le.s32 	%p475, %r8184, %r11;
	mov.b32 	%r8600, 0;
	@%p475 bra 	$L__BB0_530;
	setp.lt.u32 	%p476, %r63, 7;
	mov.b32 	%r8600, 0;
	mov.u32 	%r8592, %r11;
	@%p476 bra 	$L__BB0_522;
	and.b32  	%r870, %r62, -8;
	mov.b32 	%r8600, 0;
	mov.u32 	%r8592, %r11;
	mov.u32 	%r8590, %r8600;
$L__BB0_521:
	.pragma "nounroll";
	shl.b32 	%r4924, %r8592, 4;
	mov.u32 	%r4925, _ZZ43ms_deformable_im2col_persistent_distributedI6__halfLi8ELi4ELi32ELi2EEvPKT_PKlS5_S3_S3_iiiiPS1_PiE16s_spatial_shapes;
	add.s32 	%r4926, %r4925, %r4924;
	ld.shared.u32 	%r4927, [%r4926];
	ld.shared.u32 	%r4928, [%r4926+8];
	mul.lo.s32 	%r4929, %r4927, %r4928;
	shl.b32 	%r4930, %r4929, 5;
	add.s32 	%r4931, %r4930, %r8600;
	ld.shared.u32 	%r4932, [%r4926+16];
	ld.shared.u32 	%r4933, [%r4926+24];
	mul.lo.s32 	%r4934, %r4932, %r4933;
	shl.b32 	%r4935, %r4934, 5;
	add.s32 	%r4936, %r4935, %r4931;
	ld.shared.u32 	%r4937, [%r4926+32];
	ld.shared.u32 	%r4938, [%r4926+40];
	mul.lo.s32 	%r4939, %r4937, %r4938;
	shl.b32 	%r4940, %r4939, 5;
	add.s32 	%r4941, %r4940, %r4936;
	ld.shared.u32 	%r4942, [%r4926+48];
	ld.shared.u32 	%r4943, [%r4926+56];
	mul.lo.s32 	%r4944, %r4942, %r4943;
	shl.b32 	%r4945, %r4944, 5;
	add.s32 	%r4946, %r4945, %r4941;
	ld.shared.u32 	%r4947, [%r4926+64];
	ld.shared.u32 	%r4948, [%r4926+72];
	mul.lo.s32 	%r4949, %r4947, %r4948;
	shl.b32 	%r4950, %r4949, 5;
	add.s32 	%r4951, %r4950, %r4946;
	ld.shared.u32 	%r4952, [%r4926+80];
	ld.shared.u32 	%r4953, [%r4926+88];
	mul.lo.s32 	%r4954, %r4952, %r4953;
	shl.b32 	%r4955, %r4954, 5;
	add.s32 	%r4956, %r4955, %r4951;
	ld.shared.u32 	%r4957, [%r4926+96];
	ld.shared.u32 	%r4958, [%r4926+104];
	mul.lo.s32 	%r4959, %r4957, %r4958;
	shl.b32 	%r4960, %r4959, 5;
	add.s32 	%r4961, %r4960, %r4956;
	ld.shared.u32 	%r4962, [%r4926+112];
	ld.shared.u32 	%r4963, [%r4926+120];
	mul.lo.s32 	%r4964, %r4962, %r4963;
	shl.b32 	%r4965, %r4964, 5;
	add.s32 	%r8600, %r4965, %r4961;
	add.s32 	%r8592, %r8592, 8;
	add.s32 	%r8590, %r8590, 8;
	setp.ne.s32 	%p477, %r8590, %r870;
	@%p477 bra 	$L__BB0_521;
$L__BB0_522:
	and.b32  	%r4966, %r62, 7;
	setp.eq.s32 	%p478, %r4966, 0;
	@%p478 bra 	$L__BB0_530;
	setp.lt.u32 	%p479, %r61, 3;
	@%p479 bra 	$L__BB0_525;
	shl.b32 	%r4968, %r8592, 4;
	mov.u32 	%r4969, _ZZ43ms_deformable_im2col_persistent_distributedI6__halfLi8ELi4ELi32ELi2EEvPKT_PKlS5_S3_S3_iiiiPS1_PiE16s_spatial_shapes;
	add.s32 	%r4970, %r4969, %r4968;
	ld.shared.u32 	%r4971, [%r4970];
	ld.shared.u32 	%r4972, [%r4970+8];
	mul.lo.s32 	%r4973, %r4971, %r4972;
	shl.b32 	%r4974, %r4973, 5;
	add.s32 	%r4975, %r4974, %r8600;
	ld.shared.u32 	%r4976, [%r4970+16];
	ld.shared.u32 	%r4977, [%r4970+24];
	mul.lo.s32 	%r4978, %r4976, %r4977;
	shl.b32 	%r4979, %r4978, 5;
	add.s32 	%r4980, %r4979, %r4975;
	ld.shared.u32 	%r4981, [%r4970+32];
	ld.shared.u32 	%r4982, [%r4970+40];
	mul.lo.s32 	%r4983, %r4981, %r4982;
	shl.b32 	%r4984, %r4983, 5;
	add.s32 	%r4985, %r4984, %r4980;
	ld.shared.u32 	%r4986, [%r4970+48];
	ld.shared.u32 	%r4987, [%r4970+56];
	mul.lo.s32 	%r4988, %r4986, %r4987;
	shl.b32 	%r4989, %r4988, 5;
	add.s32 	%r8600, %r4989, %r4985;
	add.s32 	%r8592, %r8592, 4;
$L__BB0_525:
	and.b32  	%r4990, %r60, 3;
	setp.eq.s32 	%p480, %r4990, 0;
	@%p480 bra 	$L__BB0_530;
	setp.eq.s32 	%p481, %r59, 0;
	@%p481 bra 	$L__BB0_528;
	shl.b32 	%r4992, %r8592, 4;
	mov.u32 	%r4993, _ZZ43ms_deformable_im2col_persistent_distributedI6__halfLi8ELi4ELi32ELi2EEvPKT_PKlS5_S3_S3_iiiiPS1_PiE16s_spatial_shapes;
	add.s32 	%r4994, %r4993, %r4992;
	ld.shared.u32 	%r4995, [%r4994];
	ld.shared.u32 	%r4996, [%r4994+8];
	mul.lo.s32 	%r4997, %r4995, %r4996;
	shl.b32 	%r4998, %r4997, 5;
	add.s32 	%r4999, %r4998, %r8600;
	ld.shared.u32 	%r5000, [%r4994+16];
	ld.shared.u32 	%r5001, [%r4994+24];
	mul.lo.s32 	%r5002, %r5000, %r5001;
	shl.b32 	%r5003, %r5002, 5;
	add.s32 	%r8600, %r5003, %r4999;
	add.s32 	%r8592, %r8592, 2;
$L__BB0_528:
	and.b32  	%r5004, %r58, 1;
	setp.eq.b32 	%p482, %r5004, 1;
	not.pred 	%p483, %p482;
	@%p483 bra 	$L__BB0_530;
	shl.b32 	%r5005, %r8592, 4;
	mov.u32 	%r5006, _ZZ43ms_deformable_im2col_persistent_distributedI6__halfLi8ELi4ELi32ELi2EEvPKT_PKlS5_S3_S3_iiiiPS1_PiE16s_spatial_shapes;
	add.s32 	%r5007, %r5006, %r5005;
	ld.shared.u32 	%r5008, [%r5007];
	ld.shared.u32 	%r5009, [%r5007+8];
	mul.lo.s32 	%r5010, %r5008, %r5009;
	shl.b32 	%r5011, %r5010, 5;
	add.s32 	%r8600, %r5011, %r8600;
$L__BB0_530:
	shl.b32 	%r5012, %r842, 5;
	add.s32 	%r5013, %r5012, %r8183;
	add.s32 	%r892, %r5013, %r8600;
	setp.lt.s32 	%p484, %r892, %r41;
	@%p484 bra 	$L__BB0_532;
$L__BB0_531:
	add.s32 	%r5014, %r67, %r842;
	shl.b32 	%r5015, %r5014, 5;
	add.s32 	%r5016, %r5015, %r8183;
	mul.wide.s32 	%rd138, %r5016, 2;
	add.s64 	%rd139, %rd3, %rd138;
	ld.global.u16 	%rs563, [%rd139];
	bra.uni 	$L__BB0_533;
$L__BB0_532:
	shl.b32 	%r5017, %r892, 1;
	mov.u32 	%r5018, shared_mem;
	add.s32 	%r5019, %r5018, %r5017;
	ld.shared.u16 	%rs563, [%r5019];
$L__BB0_533:
	// begin inline asm
	{mul.f16 %rs379,%rs354,%rs355;
}
	// end inline asm
	// begin inline asm
	{fma.rn.f16 %rs382,%rs563,%rs379,%rs375;
}
	// end inline asm
	// begin inline asm
	{fma.rn.f16 %rs549,%rs16,%rs382,%rs549;
}
	// end inline asm
$L__BB0_534:
	// begin inline asm
	{  cvt.f32.f16 %f88, %rs17;}

	// end inline asm
	add.f32 	%f90, %f88, 0f3F800000;
	mul.f32 	%f91, %f90, %f1;
	fma.rn.f32 	%f11, %f91, 0f3F000000, 0fBF000000;
	// begin inline asm
	{  cvt.f32.f16 %f89, %rs18;}

	// end inline asm
	add.f32 	%f92, %f89, 0f3F800000;
	mul.f32 	%f93, %f92, %f21;
	fma.rn.f32 	%f94, %f93, 0f3F000000, 0fBF000000;
	setp.leu.f32 	%p485, %f11, 0fBF800000;
	setp.leu.f32 	%p486, %f94, 0fBF800000;
	or.pred  	%p487, %p485, %p486;
	setp.geu.f32 	%p488, %f11, %f1;
	or.pred  	%p489, %p488, %p487;
	setp.geu.f32 	%p490, %f94, %f21;
	or.pred  	%p491, %p489, %p490;
	@%p491 bra 	$L__BB0_660;
	cvt.rmi.f32.f32 	%f99, %f11;
	cvt.rzi.s32.f32 	%r5020, %f99;
	cvt.rmi.f32.f32 	%f100, %f94;
	cvt.rzi.s32.f32 	%r5021, %f100;
	add.s32 	%r895, %r5020, 1;
	add.s32 	%r896, %r5021, 1;
	cvt.rn.f32.s32 	%f101, %r5020;
	sub.f32 	%f95, %f11, %f101;
	// begin inline asm
	{  cvt.rn.f16.f32 %rs392, %f95;}

	// end inline asm
	cvt.rn.f32.s32 	%f102, %r5021;
	sub.f32 	%f96, %f94, %f102;
	// begin inline asm
	{  cvt.rn.f16.f32 %rs393, %f96;}

	// end inline asm
	sub.f32 	%f103, %f101, %f11;
	add.f32 	%f97, %f103, 0f3F800000;
	// begin inline asm
	{  cvt.rn.f16.f32 %rs394, %f97;}

	// end inline asm
	sub.f32 	%f104, %f102, %f94;
	add.f32 	%f98, %f104, 0f3F800000;
	// begin inline asm
	{  cvt.rn.f16.f32 %rs395, %f98;}

	// end inline asm
	or.b32  	%r5022, %r5020, %r5021;
	setp.lt.s32 	%p492, %r5022, 0;
	setp.ge.s32 	%p493, %r5020, %r65;
	setp.ge.s32 	%p494, %r5021, %r66;
	or.pred  	%p495, %p493, %p494;
	or.pred  	%p496, %p495, %p492;
	mov.u16 	%rs565, %rs232;
	@%p496 bra 	$L__BB0_566;
	mad.lo.s32 	%r897, %r5020, %r66, %r5021;
	div.s32 	%r898, %r8184, %r10;
	setp.ge.s32 	%p497, %r898, %r3;
	@%p497 bra 	$L__BB0_564;
	setp.eq.s32 	%p498, %r898, %r2;
	@%p498 bra 	$L__BB0_551;
	mul.lo.s32 	%r8605, %r898, %r10;
	setp.le.s32 	%p499, %r8184, %r8605;
	mov.b32 	%r8613, 0;
	@%p499 bra 	$L__BB0_550;
	sub.s32 	%r900, %r8184, %r8605;
	sub.s32 	%r5026, %r64, %r8605;
	and.b32  	%r901, %r900, 7;
	setp.lt.u32 	%p500, %r5026, 7;
	mov.b32 	%r8613, 0;
	@%p500 bra 	$L__BB0_542;
	and.b32  	%r902, %r900, -8;
	mov.b32 	%r8613, 0;
	mov.u32 	%r8603, %r8613;
$L__BB0_541:
	.pragma "nounroll";
	shl.b32 	%r5028, %r8605, 4;
	mov.u32 	%r5029, _ZZ43ms_deformable_im2col_persistent_distributedI6__halfLi8ELi4ELi32ELi2EEvPKT_PKlS5_S3_S3_iiiiPS1_PiE16s_spatial_shapes;
	add.s32 	%r5030, %r5029, %r5028;
	ld.shared.u32 	%r5031, [%r5030];
	ld.shared.u32 	%r5032, [%r5030+8];
	mul.lo.s32 	%r5033, %r5031, %r5032;
	shl.b32 	%r5034, %r5033, 5;
	add.s32 	%r5035, %r5034, %r8613;
	ld.shared.u32 	%r5036, [%r5030+16];
	ld.shared.u32 	%r5037, [%r5030+24];
	mul.lo.s32 	%r5038, %r5036, %r5037;
	shl.b32 	%r5039, %r5038, 5;
	add.s32 	%r5040, %r5039, %r5035;
	ld.shared.u32 	%r5041, [%r5030+32];
	ld.shared.u32 	%r5042, [%r5030+40];
	mul.lo.s32 	%r5043, %r5041, %r5042;
	shl.b32 	%r5044, %r5043, 5;
	add.s32 	%r5045, %r5044, %r5040;
	ld.shared.u32 	%r5046, [%r5030+48];
	ld.shared.u32 	%r5047, [%r5030+56];
	mul.lo.s32 	%r5048, %r5046, %r5047;
	shl.b32 	%r5049, %r5048, 5;
	add.s32 	%r5050, %r5049, %r5045;
	ld.shared.u32 	%r5051, [%r5030+64];
	ld.shared.u32 	%r5052, [%r5030+72];
	mul.lo.s32 	%r5053, %r5051, %r5052;
	shl.b32 	%r5054, %r5053, 5;
	add.s32 	%r5055, %r5054, %r5050;
	ld.shared.u32 	%r5056, [%r5030+80];
	ld.shared.u32 	%r5057, [%r5030+88];
	mul.lo.s32 	%r5058, %r5056, %r5057;
	shl.b32 	%r5059, %r5058, 5;
	add.s32 	%r5060, %r5059, %r5055;
	ld.shared.u32 	%r5061, [%r5030+96];
	ld.shared.u32 	%r5062, [%r5030+104];
	mul.lo.s32 	%r5063, %r5061, %r5062;
	shl.b32 	%r5064, %r5063, 5;
	add.s32 	%r5065, %r5064, %r5060;
	ld.shared.u32 	%r5066, [%r5030+112];
	ld.shared.u32 	%r5067, [%r5030+120];
	mul.lo.s32 	%r5068, %r5066, %r5067;
	shl.b32 	%r5069, %r5068, 5;
	add.s32 	%r8613, %r5069, %r5065;
	add.s32 	%r8605, %r8605, 8;
	add.s32 	%r8603, %r8603, 8;
	setp.ne.s32 	%p501, %r8603, %r902;
	@%p501 bra 	$L__BB0_541;
$L__BB0_542:
	setp.eq.s32 	%p502, %r901, 0;
	@%p502 bra 	$L__BB0_550;
	and.b32  	%r912, %r900, 3;
	setp.lt.u32 	%p503, %r901, 4;
	@%p503 bra 	$L__BB0_545;
	shl.b32 	%r5071, %r8605, 4;
	mov.u32 	%r5072, _ZZ43ms_deformable_im2col_persistent_distributedI6__halfLi8ELi4ELi32ELi2EEvPKT_PKlS5_S3_S3_iiiiPS1_PiE16s_spatial_shapes;
	add.s32 	%r5073, %r5072, %r5071;
	ld.shared.u32 	%r5074, [%r5073];
	ld.shared.u32 	%r5075, [%r5073+8];
	mul.lo.s32 	%r5076, %r5074, %r5075;
	shl.b32 	%r5077, %r5076, 5;
	add.s32 	%r5078, %r5077, %r8613;
	ld.shared.u32 	%r5079, [%r5073+16];
	ld.shared.u32 	%r5080, [%r5073+24];
	mul.lo.s32 	%r5081, %r5079, %r5080;
	shl.b32 	%r5082, %r5081, 5;
	add.s32 	%r5083, %r5082, %r5078;
	ld.shared.u32 	%r5084, [%r5073+32];
	ld.shared.u32 	%r5085, [%r5073+40];
	mul.lo.s32 	%r5086, %r5084, %r5085;
	shl.b32 	%r5087, %r5086, 5;
	add.s32 	%r5088, %r5087, %r5083;
	ld.shared.u32 	%r5089, [%r5073+48];
	ld.shared.u32 	%r5090, [%r5073+56];
	mul.lo.s32 	%r5091, %r5089, %r5090;
	shl.b32 	%r5092, %r5091, 5;
	add.s32 	%r8613, %r5092, %r5088;
	add.s32 	%r8605, %r8605, 4;
$L__BB0_545:
	setp.eq.s32 	%p504, %r912, 0;
	@%p504 bra 	$L__BB0_550;
	setp.eq.s32 	%p505, %r912, 1;
	@%p505 bra 	$L__BB0_548;
	shl.b32 	%r5094, %r8605, 4;
	mov.u32 	%r5095, _ZZ43ms_deformable_im2col_persistent_distributedI6__halfLi8ELi4ELi32ELi2EEvPKT_PKlS5_S3_S3_iiiiPS1_PiE16s_spatial_shapes;
	add.s32 	%r5096, %r5095, %r5094;
	ld.shared.u32 	%r5097, [%r5096];
	ld.shared.u32 	%r5098, [%r5096+8];
	mul.lo.s32 	%r5099, %r5097, %r5098;
	shl.b32 	%r5100, %r5099, 5;
	add.s32 	%r5101, %r5100, %r8613;
	ld.shared.u32 	%r5102, [%r5096+16];
	ld.shared.u32 	%r5103, [%r5096+24];
	mul.lo.s32 	%r5104, %r5102, %r5103;
	shl.b32 	%r5105, %r5104, 5;
	add.s32 	%r8613, %r5105, %r5101;
	add.s32 	%r8605, %r8605, 2;
$L__BB0_548:
	and.b32  	%r5106, %r900, 1;
	setp.eq.b32 	%p506, %r5106, 1;
	not.pred 	%p507, %p506;
	@%p507 bra 	$L__BB0_550;
	shl.b32 	%r5107, %r8605, 4;
	mov.u32 	%r5108, _ZZ43ms_deformable_im2col_persistent_distributedI6__halfLi8ELi4ELi32ELi2EEvPKT_PKlS5_S3_S3_iiiiPS1_PiE16s_spatial_shapes;
	add.s32 	%r5109, %r5108, %r5107;
	ld.shared.u32 	%r5110, [%r5109];
	ld.shared.u32 	%r5111, [%r5109+8];
	mul.lo.s32 	%r5112, %r5110, %r5111;
	shl.b32 	%r5113, %r5112, 5;
	add.s32 	%r8613, %r5113, %r8613;
$L__BB0_550:
	shl.b32 	%r5114, %r897, 5;
	add.s32 	%r5115, %r5114, %r8183;
	add.s32 	%r5116, %r5115, %r8613;
	mov.u32 	%r5117, shared_mem;
	cvt.u64.u32 	%rd140, %r5117;
	cvta.shared.u64 	%rd141, %rd140;
	mapa.u64	%rd142, %rd141, %r898;
	mul.wide.s32 	%rd143, %r5116, 2;
	add.s64 	%rd144, %rd142, %rd143;
	ld.u16 	%rs565, [%rd144];
	bra.uni 	$L__BB0_566;
$L__BB0_551:
	setp.le.s32 	%p508, %r8184, %r11;
	mov.b32 	%r8626, 0;
	@%p508 bra 	$L__BB0_563;
	setp.lt.u32 	%p509, %r63, 7;
	mov.b32 	%r8626, 0;
	mov.u32 	%r8618, %r11;
	@%p509 bra 	$L__BB0_555;
	and.b32  	%r925, %r62, -8;
	mov.b32 	%r8626, 0;
	mov.u32 	%r8618, %r11;
	mov.u32 	%r8616, %r8626;
$L__BB0_554:
	.pragma "nounroll";
	shl.b32 	%r5122, %r8618, 4;
	mov.u32 	%r5123, _ZZ43ms_deformable_im2col_persistent_distributedI6__halfLi8ELi4ELi32ELi2EEvPKT_PKlS5_S3_S3_iiiiPS1_PiE16s_spatial_shapes;
	add.s32 	%r5124, %r5123, %r5122;
	ld.shared.u32 	%r5125, [%r5124];
	ld.shared.u32 	%r5126, [%r5124+8];
	mul.lo.s32 	%r5127, %r5125, %r5126;
	shl.b32 	%r5128, %r5127, 5;
	add.s32 	%r5129, %r5128, %r8626;
	ld.shared.u32 	%r5130, [%r5124+16];
	ld.shared.u32 	%r5131, [%r5124+24];
	mul.lo.s32 	%r5132, %r5130, %r5131;
	shl.b32 	%r5133, %r5132, 5;
	add.s32 	%r5134, %r5133, %r5129;
	ld.shared.u32 	%r5135, [%r5124+32];
	ld.shared.u32 	%r5136, [%r5124+40];
	mul.lo.s32 	%r5137, %r5135, %r5136;
	shl.b32 	%r5138, %r5137, 5;
	add.s32 	%r5139, %r5138, %r5134;
	ld.shared.u32 	%r5140, [%r5124+48];
	ld.shared.u32 	%r5141, [%r5124+56];
	mul.lo.s32 	%r5142, %r5140, %r5141;
	shl.b32 	%r5143, %r5142, 5;
	add.s32 	%r5144, %r5143, %r5139;
	ld.shared.u32 	%r5145, [%r5124+64];
	ld.shared.u32 	%r5146, [%r5124+72];
	mul.lo.s32 	%r5147, %r5145, %r5146;
	shl.b32 	%r5148, %r5147, 5;
	add.s32 	%r5149, %r5148, %r5144;
	ld.shared.u32 	%r5150, [%r5124+80];
	ld.shared.u32 	%r5151, [%r5124+88];
	mul.lo.s32 	%r5152, %r5150, %r5151;
	shl.b32 	%r5153, %r5152, 5;
	add.s32 	%r5154, %r5153, %r5149;
	ld.shared.u32 	%r5155, [%r5124+96];
	ld.shared.u32 	%r5156, [%r5124+104];
	mul.lo.s32 	%r5157, %r5155, %r5156;
	shl.b32 	%r5158, %r5157, 5;
	add.s32 	%r5159, %r5158, %r5154;
	ld.shared.u32 	%r5160, [%r5124+112];
	ld.shared.u32 	%r5161, [%r5124+120];
	mul.lo.s32 	%r5162, %r5160, %r5161;
	shl.b32 	%r5163, %r5162, 5;
	add.s32 	%r8626, %r5163, %r5159;
	add.s32 	%r8618, %r8618, 8;
	add.s32 	%r8616, %r8616, 8;
	setp.ne.s32 	%p510, %r8616, %r925;
	@%p510 bra 	$L__BB0_554;
$L__BB0_555:
	and.b32  	%r5164, %r62, 7;
	setp.eq.s32 	%p511, %r5164, 0;
	@%p511 bra 	$L__BB0_563;
	setp.lt.u32 	%p512, %r61, 3;
	@%p512 bra 	$L__BB0_558;
	shl.b32 	%r5166, %r8618, 4;
	mov.u32 	%r5167, _ZZ43ms_deformable_im2col_persistent_distributedI6__halfLi8ELi4ELi32ELi2EEvPKT_PKlS5_S3_S3_iiiiPS1_PiE16s_spatial_shapes;
	add.s32 	%r5168, %r5167, %r5166;
	ld.shared.u32 	%r5169, [%r5168];
	ld.shared.u32 	%r5170, [%r5168+8];
	mul.lo.s32 	%r5171, %r5169, %r5170;
	shl.b32 	%r5172, %r5171, 5;
	add.s32 	%r5173, %r5172, %r8626;
	ld.shared.u32 	%r5174, [%r5168+16];
	ld.shared.u32 	%r5175, [%r5168+24];
	mul.lo.s32 	%r5176, %r5174, %r5175;
	shl.b32 	%r5177, %r5176, 5;
	add.s32 	%r5178, %r5177, %r5173;
	ld.shared.u32 	%r5179, [%r5168+32];
	ld.shared.u32 	%r5180, [%r5168+40];
	mul.lo.s32 	%r5181, %r5179, %r5180;
	shl.b32 	%r5182, %r5181, 5;
	add.s32 	%r5183, %r5182, %r5178;
	ld.shared.u32 	%r5184, [%r5168+48];
	ld.shared.u32 	%r5185, [%r5168+56];
	mul.lo.s32 	%r5186, %r5184, %r5185;
	shl.b32 	%r5187, %r5186, 5;
	add.s32 	%r8626, %r5187, %r5183;
	add.s32 	%r8618, %r8618, 4;
$L__BB0_558:
	and.b32  	%r5188, %r60, 3;
	setp.eq.s32 	%p513, %r5188, 0;
	@%p513 bra 	$L__BB0_563;
	setp.eq.s32 	%p514, %r59, 0;
	@%p514 bra 	$L__BB0_561;
	shl.b32 	%r5190, %r8618, 4;
	mov.u32 	%r5191, _ZZ43ms_deformable_im2col_persistent_distributedI6__halfLi8ELi4ELi32ELi2EEvPKT_PKlS5_S3_S3_iiiiPS1_PiE16s_spatial_shapes;
	add.s32 	%r5192, %r5191, %r5190;
	ld.shared.u32 	%r5193, [%r5192];
	ld.shared.u32 	%r5194, [%r5192+8];
	mul.lo.s32 	%r5195, %r5193, %r5194;
	shl.b32 	%r5196, %r5195, 5;
	add.s32 	%r5197, %r5196, %r8626;
	ld.shared.u32 	%r5198, [%r5192+16];
	ld.shared.u32 	%r5199, [%r5192+24];
	mul.lo.s32 	%r5200, %r5198, %r5199;
	shl.b32 	%r5201, %r5200, 5;
	add.s32 	%r8626, %r5201, %r5197;
	add.s32 	%r8618, %r8618, 2;
$L__BB0_561:
	and.b32  	%r5202, %r58, 1;
	setp.eq.b32 	%p515, %r5202, 1;
	not.pred 	%p516, %p515;
	@%p516 bra 	$L__BB0_563;
	shl.b32 	%r5203, %r8618, 4;
	mov.u32 	%r5204, _ZZ43ms_deformable_im2col_persistent_distributedI6__halfLi8ELi4ELi32ELi2EEvPKT_PKlS5_S3_S3_iiiiPS1_PiE16s_spatial_shapes;
	add.s32 	%r5205, %r5204, %r5203;
	ld.shared.u32 	%r5206, [%r5205];
	ld.shared.u32 	%r5207, [%r5205+8];
	mul.lo.s32 	%r5208, %r5206, %r5207;
	shl.b32 	%r5209, %r5208, 5;
	add.s32 	%r8626, %r5209, %r8626;
$L__BB0_563:
	shl.b32 	%r5210, %r897, 5;
	add.s32 	%r5211, %r5210, %r8183;
	add.s32 	%r947, %r5211, %r8626;
	setp.lt.s32 	%p517, %r947, %r41;
	@%p517 bra 	$L__BB0_565;
$L__BB0_564:
	add.s32 	%r5212, %r67, %r897;
	shl.b32 	%r5213, %r5212, 5;
	add.s32 	%r5214, %r5213, %r8183;
	mul.wide.s32 	%rd145, %r5214, 2;
	add.s64 	%rd146, %rd3, %rd145;
	ld.global.u16 	%rs565, [%rd146];
	bra.uni 	$L__BB0_566;
$L__BB0_565:
	shl.b32 	%r5215, %r947, 1;
	mov.u32 	%r5216, shared_mem;
	add.s32 	%r5217, %r5216, %r5215;
	ld.shared.u16 	%rs565, [%r5217];
$L__BB0_566:
	setp.ge.s32 	%p518, %r5020, %r65;
	setp.lt.s32 	%p519, %r5020, 0;
	// begin inline asm
	{mul.f16 %rs396,%rs394,%rs395;
}
	// end inline asm
	// begin inline asm
	{fma.rn.f16 %rs399,%rs565,%rs396,%rs232;
}
	// end inline asm
	setp.lt.s32 	%p520, %r5021, -1;
	or.pred  	%p521, %p519, %p520;
	or.pred  	%p522, %p521, %p518;
	setp.ge.s32 	%p523, %r896, %r66;
	or.pred  	%p524, %p522, %p523;
	mov.u16 	%rs566, %rs232;
	@%p524 bra 	$L__BB0_597;
	mad.lo.s32 	%r948, %r5020, %r66, %r896;
	div.s32 	%r949, %r8184, %r10;
	setp.ge.s32 	%p525, %r949, %r3;
	@%p525 bra 	$L__BB0_595;
	setp.eq.s32 	%p526, %r949, %r2;
	@%p526 bra 	$L__BB0_582;
	mul.lo.s32 	%r8631, %r949, %r10;
	setp.le.s32 	%p527, %r8184, %r8631;
	mov.b32 	%r8639, 0;
	@%p527 bra 	$L__BB0_581;
	sub.s32 	%r951, %r8184, %r8631;
	sub.s32 	%r5221, %r64, %r8631;
	and.b32  	%r952, %r951, 7;
	setp.lt.u32 	%p528, %r5221, 7;
	mov.b32 	%r8639, 0;
	@%p528 bra 	$L__BB0_573;
	and.b32  	%r953, %r951, -8;
	mov.b32 	%r8639, 0;
	mov.u32 	%r8629, %r8639;
$L__BB0_572:
	.pragma "nounroll";
	shl.b32 	%r5223, %r8631, 4;
	mov.u32 	%r5224, _ZZ43ms_deformable_im2col_persistent_distributedI6__halfLi8ELi4ELi32ELi2EEvPKT_PKlS5_S3_S3_iiiiPS1_PiE16s_spatial_shapes;
	add.s32 	%r5225, %r5224, %r5223;
	ld.shared.u32 	%r5226, [%r5225];
	ld.shared.u32 	%r5227, [%r5225+8];
	mul.lo.s32 	%r5228, %r5226, %r5227;
	shl.b32 	%r5229, %r5228, 5;
	add.s32 	%r5230, %r5229, %r8639;
	ld.shared.u32 	%r5231, [%r5225+16];
	ld.shared.u32 	%r5232, [%r5225+24];
	mul.lo.s32 	%r5233, %r5231, %r5232;
	shl.b32 	%r5234, %r5233, 5;
	add.s32 	%r5235, %r5234, %r5230;
	ld.shared.u32 	%r5236, [%r5225+32];
	ld.shared.u32 	%r5237, [%r5225+40];
	mul.lo.s32 	%r5238, %r5236, %r5237;
	shl.b32 	%r5239, %r5238, 5;
	add.s32 	%r5240, %r5239, %r5235;
	ld.shared.u32 	%r5241, [%r5225+48];
	ld.shared.u32 	%r5242, [%r5225+56];
	mul.lo.s32 	%r5243, %r5241, %r5242;
	shl.b32 	%r5244, %r5243, 5;
	add.s32 	%r5245, %r5244, %r5240;
	ld.shared.u32 	%r5246, [%r5225+64];
	ld.shared.u32 	%r5247, [%r5225+72];
	mul.lo.s32 	%r5248, %r5246, %r5247;
	shl.b32 	%r5249, %r5248, 5;
	add.s32 	%r5250, %r5249, %r5245;
	ld.shared.u32 	%r5251, [%r5225+80];
	ld.shared.u32 	%r5252, [%r5225+88];
	mul.lo.s32 	%r5253, %r5251, %r5252;
	shl.b32 	%r5254, %r5253, 5;
	add.s32 	%r5255, %r5254, %r5250;
	ld.shared.u32 	%r5256, [%r5225+96];
	ld.shared.u32 	%r5257, [%r5225+104];
	mul.lo.s32 	%r5258, %r5256, %r5257;
	shl.b32 	%r5259, %r5258, 5;
	add.s32 	%r5260, %r5259, %r5255;
	ld.shared.u32 	%r5261, [%r5225+112];
	ld.shared.u32 	%r5262, [%r5225+120];
	mul.lo.s32 	%r5263, %r5261, %r5262;
	shl.b32 	%r5264, %r5263, 5;
	add.s32 	%r8639, %r5264, %r5260;
	add.s32 	%r8631, %r8631, 8;
	add.s32 	%r8629, %r8629, 8;
	setp.ne.s32 	%p529, %r8629, %r953;
	@%p529 bra 	$L__BB0_572;
$L__BB0_573:
	setp.eq.s32 	%p530, %r952, 0;
	@%p530 bra 	$L__BB0_581;
	and.b32  	%r963, %r951, 3;
	setp.lt.u32 	%p531, %r952, 4;
	@%p531 bra 	$L__BB0_576;
	shl.b32 	%r5266, %r8631, 4;
	mov.u32 	%r5267, _ZZ43ms_deformable_im2col_persistent_distributedI6__halfLi8ELi4ELi32ELi2EEvPKT_PKlS5_S3_S3_iiiiPS1_PiE16s_spatial_shapes;
	add.s32 	%r5268, %r5267, %r5266;
	ld.shared.u32 	%r5269, [%r5268];
	ld.shared.u32 	%r5270, [%r5268+8];
	mul.lo.s32 	%r5271, %r5269, %r5270;
	shl.b32 	%r5272, %r5271, 5;
	add.s32 	%r5273, %r5272, %r8639;
	ld.shared.u32 	%r5274, [%r5268+16];
	ld.shared.u32 	%r5275, [%r5268+24];
	mul.lo.s32 	%r5276, %r5274, %r5275;
	shl.b32 	%r5277, %r5276, 5;
	add.s32 	%r5278, %r5277, %r5273;
	ld.shared.u32 	%r5279, [%r5268+32];
	ld.shared.u32 	%r5280, [%r5268+40];
	mul.lo.s32 	%r5281, %r5279, %r5280;
	shl.b32 	%r5282, %r5281, 5;
	add.s32 	%r5283, %r5282, %r5278;
	ld.shared.u32 	%r5284, [%r5268+48];
	ld.shared.u32 	%r5285, [%r5268+56];
	mul.lo.s32 	%r5286, %r5284, %r5285;
	shl.b32 	%r5287, %r5286, 5;
	add.s32 	%r8639, %r5287, %r5283;
	add.s32 	%r8631, %r8631, 4;
$L__BB0_576:
	setp.eq.s32 	%p532, %r963, 0;
	@%p532 bra 	$L__BB0_581;
	setp.eq.s32 	%p533, %r963, 1;
	@%p533 bra 	$L__BB0_579;
	shl.b32 	%r5289, %r8631, 4;
	mov.u32 	%r5290, _ZZ43ms_deformable_im2col_persistent_distributedI6__halfLi8ELi4ELi32ELi2EEvPKT_PKlS5_S3_S3_iiiiPS1_PiE16s_spatial_shapes;
	add.s32 	%r5291, %r5290, %r5289;
	ld.shared.u32 	%r5292, [%r5291];
	ld.shared.u32 	%r5293, [%r5291+8];
	mul.lo.s32 	%r5294, %r5292, %r5293;
	shl.b32 	%r5295, %r5294, 5;
	add.s32 	%r5296, %r5295, %r8639;
	ld.shared.u32 	%r5297, [%r5291+16];
	ld.shared.u32 	%r5298, [%r5291+24];
	mul.lo.s32 	%r5299, %r5297, %r5298;
	shl.b32 	%r5300, %r5299, 5;
	add.s32 	%r8639, %r5300, %r5296;
	add.s32 	%r8631, %r8631, 2;
$L__BB0_579:
	and.b32  	%r5301, %r951, 1;
	setp.eq.b32 	%p534, %r5301, 1;
	not.pred 	%p535, %p534;
	@%p535 bra 	$L__BB0_581;
	shl.b32 	%r5302, %r8631, 4;
	mov.u32 	%r5303, _ZZ43ms_deformable_im2col_persistent_distributedI6__halfLi8ELi4ELi32ELi2EEvPKT_PKlS5_S3_S3_iiiiPS1_PiE16s_spatial_shapes;
	add.s32 	%r5304, %r5303, %r5302;
	ld.shared.u32 	%r5305, [%r5304];
	ld.shared.u32 	%r5306, [%r5304+8];
	mul.lo.s32 	%r5307, %r5305, %r5306;
	shl.b32 	%r5308, %r5307, 5;
	add.s32 	%r8639, %r5308, %r8639;
$L__BB0_581:
	shl.b32 	%r5309, %r948, 5;
	add.s32 	%r5310, %r5309, %r8183;
	add.s32 	%r5311, %r5310, %r8639;
	mov.u32 	%r5312, shared_mem;
	cvt.u64.u32 	%rd147, %r5312;
	cvta.shared.u64 	%rd148, %rd147;
	mapa.u64	%rd149, %rd148, %r949;
	mul.wide.s32 	%rd150, %r5311, 2;
	add.s64 	%rd151, %rd149, %rd150;
	ld.u16 	%rs566, [%rd151];
	bra.uni 	$L__BB0_597;
$L__BB0_582:
	setp.le.s32 	%p536, %r8184, %r11;
	mov.b32 	%r8652, 0;
	@%p536 bra 	$L__BB0_594;
	setp.lt.u32 	%p537, %r63, 7;
	mov.b32 	%r8652, 0;
	mov.u32 	%r8644, %r11;
	@%p537 bra 	$L__BB0_586;
	and.b32  	%r976, %r62, -8;
	mov.b32 	%r8652, 0;
	mov.u32 	%r8644, %r11;
	mov.u32 	%r8642, %r8652;
$L__BB0_585:
	.pragma "nounroll";
	shl.b32 	%r5317, %r8644, 4;
	mov.u32 	%r5318, _ZZ43ms_deformable_im2col_persistent_distributedI6__halfLi8ELi4ELi32ELi2EEvPKT_PKlS5_S3_S3_iiiiPS1_PiE16s_spatial_shapes;
	add.s32 	%r5319, %r5318, %r5317;
	ld.shared.u32 	%r5320, [%r5319];
	ld.shared.u32 	%r5321, [%r5319+8];
	mul.lo.s32 	%r5322, %r5320, %r5321;
	shl.b32 	%r5323, %r5322, 5;
	add.s32 	%r5324, %r5323, %r8652;
	ld.shared.u32 	%r5325, [%r5319+16];
	ld.shared.u32 	%r5326, [%r5319+24];
	mul.lo.s32 	%r5327, %r5325, %r5326;
	shl.b32 	%r5328, %r5327, 5;
	add.s32 	%r5329, %r5328, %r5324;
	ld.shared.u32 	%r5330, [%r5319+32];
	ld.shared.u32 	%r5331, [%r5319+40];
	mul.lo.s32 	%r5332, %r5330, %r5331;
	shl.b32 	%r5333, %r5332, 5;
	add.s32 	%r5334, %r5333, %r5329;
	ld.shared.u32 	%r5335, [%r5319+48];
	ld.shared.u32 	%r5336, [%r5319+56];
	mul.lo.s32 	%r5337, %r5335, %r5336;
	shl.b32 	%r5338, %r5337, 5;
	add.s32 	%r5339, %r5338, %r5334;
	ld.shared.u32 	%r5340, [%r5319+64];
	ld.shared.u32 	%r5341, [%r5319+72];
	mul.lo.s32 	%r5342, %r5340, %r5341;
	shl.b32 	%r5343, %r5342, 5;
	add.s32 	%r5344, %r5343, %r5339;
	ld.shared.u32 	%r5345, [%r5319+80];
	ld.shared.u32 	%r5346, [%r5319+88];
	mul.lo.s32 	%r5347, %r5345, %r5346;
	shl.b32 	%r5348, %r5347, 5;
	add.s32 	%r5349, %r5348, %r5344;
	ld.shared.u32 	%r5350, [%r5319+96];
	ld.shared.u32 	%r5351, [%r5319+104];
	mul.lo.s32 	%r5352, %r5350, %r5351;
	shl.b32 	%r5353, %r5352, 5;
	add.s32 	%r5354, %r5353, %r5349;
	ld.shared.u32 	%r5355, [%r5319+112];
	ld.shared.u32 	%r5356, [%r5319+120];
	mul.lo.s32 	%r5357, %r5355, %r5356;
	shl.b32 	%r5358, %r5357, 5;
	add.s32 	%r8652, %r5358, %r5354;
	add.s32 	%r8644, %r8644, 8;
	add.s32 	%r8642, %r8642, 8;
	setp.ne.s32 	%p538, %r8642, %r976;
	@%p538 bra 	$L__BB0_585;
$L__BB0_586:
	and.b32  	%r5359, %r62, 7;
	setp.eq.s32 	%p539, %r5359, 0;
	@%p539 bra 	$L__BB0_594;
	setp.lt.u32 	%p540, %r61, 3;
	@%p540 bra 	$L__BB0_589;
	shl.b32 	%r5361, %r8644, 4;
	mov.u32 	%r5362, _ZZ43ms_deformable_im2col_persistent_distributedI6__halfLi8ELi4ELi32ELi2EEvPKT_PKlS5_S3_S3_iiiiPS1_PiE16s_spatial_shapes;
	add.s32 	%r5363, %r5362, %r5361;
	ld.shared.u32 	%r5364, [%r5363];
	ld.shared.u32 	%r5365, [%r5363+8];
	mul.lo.s32 	%r5366, %r5364, %r5365;
	shl.b32 	%r5367, %r5366, 5;
	add.s32 	%r5368, %r5367, %r8652;
	ld.shared.u32 	%r5369, [%r5363+16];
	ld.shared.u32 	%r5370, [%r5363+24];
	mul.lo.s32 	%r5371, %r5369, %r5370;
	shl.b32 	%r5372, %r5371, 5;
	add.s32 	%r5373, %r5372, %r5368;
	ld.shared.u32 	%r5374, [%r5363+32];
	ld.shared.u32 	%r5375, [%r5363+40];
	mul.lo.s32 	%r5376, %r5374, %r5375;
	shl.b32 	%r5377, %r5376, 5;
	add.s32 	%r5378, %r5377, %r5373;
	ld.shared.u32 	%r5379, [%r5363+48];
	ld.shared.u32 	%r5380, [%r5363+56];
	mul.lo.s32 	%r5381, %r5379, %r5380;
	shl.b32 	%r5382, %r5381, 5;
	add.s32 	%r8652, %r5382, %r5378;
	add.s32 	%r8644, %r8644, 4;
$L__BB0_589:
	and.b32  	%r5383, %r60, 3;
	setp.eq.s32 	%p541, %r5383, 0;
	@%p541 bra 	$L__BB0_594;
	setp.eq.s32 	%p542, %r59, 0;
	@%p542 bra 	$L__BB0_592;
	shl.b32 	%r5385, %r8644, 4;
	mov.u32 	%r5386, _ZZ43ms_deformable_im2col_persistent_distributedI6__halfLi8ELi4ELi32ELi2EEvPKT_PKlS5_S3_S3_iiiiPS1_PiE16s_spatial_shapes;
	add.s32 	%r5387, %r5386, %r5385;
	ld.shared.u32 	%r5388, [%r5387];
	ld.shared.u32 	%r5389, [%r5387+8];
	mul.lo.s32 	%r5390, %r5388, %r5389;
	shl.b32 	%r5391, %r5390, 5;
	add.s32 	%r5392, %r5391, %r8652;
	ld.shared.u32 	%r5393, [%r5387+16];
	ld.shared.u32 	%r5394, [%r5387+24];
	mul.lo.s32 	%r5395, %r5393, %r5394;
	shl.b32 	%r5396, %r5395, 5;
	add.s32 	%r8652, %r5396, %r5392;
	add.s32 	%r8644, %r8644, 2;
$L__BB0_592:
	and.b32  	%r5397, %r58, 1;
	setp.eq.b32 	%p543, %r5397, 1;
	not.pred 	%p544, %p543;
	@%p544 bra 	$L__BB0_594;
	shl.b32 	%r5398, %r8644, 4;
	mov.u32 	%r5399, _ZZ43ms_deformable_im2col_persistent_distributedI6__halfLi8ELi4ELi32ELi2EEvPKT_PKlS5_S3_S3_iiiiPS1_PiE16s_spatial_shapes;
	add.s32 	%r5400, %r5399, %r5398;
	ld.shared.u32 	%r5401, [%r5400];
	ld.shared.u32 	%r5402, [%r5400+8];
	mul.lo.s32 	%r5403, %r5401, %r5402;
	shl.b32 	%r5404, %r5403, 5;
	add.s32 	%r8652, %r5404, %r8652;
$L__BB0_594:
	shl.b32 	%r5405, %r948, 5;
	add.s32 	%r5406, %r5405, %r8183;
	add.s32 	%r998, %r5406, %r8652;
	setp.lt.s32 	%p545, %r998, %r41;
	@%p545 bra 	$L__BB0_596;
$L__BB0_595:
	add.s32 	%r5407, %r67, %r948;
	shl.b32 	%r5408, %r5407, 5;
	add.s32 	%r5409, %r5408, %r8183;
	mul.wide.s32 	%rd152, %r5409, 2;
	add.s64 	%rd153, %rd3, %rd152;
	ld.global.u16 	%rs566, [%rd153];
	bra.uni 	$L__BB0_597;
$L__BB0_596:
	shl.b32 	%r5410, %r998, 1;
	mov.u32 	%r5411, shared_mem;
	add.s32 	%r5412, %r5411, %r5410;
	ld.shared.u16 	%rs566, [%r5412];
$L__BB0_597:
	setp.ge.s32 	%p546, %r5021, %r66;
	setp.lt.s32 	%p547, %r5021, 0;
	// begin inline asm
	{mul.f16 %rs403,%rs394,%rs393;
}
	// end inline asm
	// begin inline asm
	{fma.rn.f16 %rs406,%rs566,%rs403,%rs399;
}
	// end inline asm
	setp.lt.s32 	%p548, %r5020, -1;
	or.pred  	%p549, %p548, %p547;
	setp.ge.s32 	%p550, %r895, %r65;
	or.pred  	%p551, %p549, %p550;
	or.pred  	%p552, %p551, %p546;
	mov.u16 	%rs567, %rs232;
	@%p552 bra 	$L__BB0_628;
	mad.lo.s32 	%r999, %r895, %r66, %r5021;
	div.s32 	%r1000, %r8184, %r10;
	setp.ge.s32 	%p553, %r1000, %r3;
	@%p553 bra 	$L__BB0_626;
	setp.eq.s32 	%p554, %r1000, %r2;
	@%p554 bra 	$L__BB0_613;
	mul.lo.s32 	%r8657, %r1000, %r10;
	setp.le.s32 	%p555, %r8184, %r8657;
	mov.b32 	%r8665, 0;
	@%p555 bra 	$L__BB0_612;
	sub.s32 	%r1002, %r8184, %r8657;
	sub.s32 	%r5416, %r64, %r8657;
	and.b32  	%r1003, %r1002, 7;
	setp.lt.u32 	%p556, %r5416, 7;
	mov.b32 	%r8665, 0;
	@%p556 bra 	$L__BB0_604;
	and.b32  	%r1004, %r1002, -8;
	mov.b32 	%r8665, 0;
	mov.u32 	%r8655, %r8665;
$L__BB0_603:
	.pragma "nounroll";
	shl.b32 	%r5418, %r8657, 4;
	mov.u32 	%r5419, _ZZ43ms_deformable_im2col_persistent_distributedI6__halfLi8ELi4ELi32ELi2EEvPKT_PKlS5_S3_S3_iiiiPS1_PiE16s_spatial_shapes;
	add.s32 	%r5420, %r5419, %r5418;
	ld.shared.u32 	%r5421, [%r5420];
	ld.shared.u32 	%r5422, [%r5420+8];
	mul.lo.s32 	%r5423, %r5421, %r5422;
	shl.b32 	%r5424, %r5423, 5;
	add.s32 	%r5425, %r5424, %r8665;
	ld.shared.u32 	%r5426, [%r5420+16];
	ld.shared.u32 	%r5427, [%r5420+24];
	mul.lo.s32 	%r5428, %r5426, %r5427;
	shl.b32 	%r5429, %r5428, 5;
	add.s32 	%r5430, %r5429, %r5425;
	ld.shared.u32 	%r5431, [%r5420+32];
	ld.shared.u32 	%r5432, [%r5420+40];
	mul.lo.s32 	%r5433, %r5431, %r5432;
	shl.b32 	%r5434, %r5433, 5;
	add.s32 	%r5435, %r5434, %r5430;
	ld.shared.u32 	%r5436, [%r5420+48];
	ld.shared.u32 	%r5437, [%r5420+56];
	mul.lo.s32 	%r5438, %r5436, %r5437;
	shl.b32 	%r5439, %r5438, 5;
	add.s32 	%r5440, %r5439, %r5435;
	ld.shared.u32 	%r5441, [%r5420+64];
	ld.shared.u32 	%r5442, [%r5420+72];
	mul.lo.s32 	%r5443, %r5441, %r5442;
	shl.b32 	%r5444, %r5443, 5;
	add.s32 	%r5445, %r5444, %r5440;
	ld.shared.u32 	%r5446, [%r5420+80];
	ld.shared.u32 	%r5447, [%r5420+88];
	mul.lo.s32 	%r5448, %r5446, %r5447;
	shl.b32 	%r5449, %r5448, 5;
	add.s32 	%r5450, %r5449, %r5445;
	ld.shared.u32 	%r5451, [%r5420+96];
	ld.shared.u32 	%r5452, [%r5420+104];
	mul.lo.s32 	%r5453, %r5451, %r5452;
	shl.b32 	%r5454, %r5453, 5;
	add.s32 	%r5455, %r5454, %r5450;
	ld.shared.u32 	%r5456, [%r5420+112];
	ld.shared.u32 	%r5457, [%r5420+120];
	mul.lo.s32 	%r5458, %r5456, %r5457;
	shl.b32 	%r5459, %r5458, 5;
	add.s32 	%r8665, %r5459, %r5455;
	add.s32 	%r8657, %r8657, 8;
	add.s32 	%r8655, %r8655, 8;
	setp.ne.s32 	%p557, %r8655, %r1004;
	@%p557 bra 	$L__BB0_603;
$L__BB0_604:
	setp.eq.s32 	%p558, %r1003, 0;
	@%p558 bra 	$L__BB0_612;
	and.b32  	%r1014, %r1002, 3;
	setp.lt.u32 	%p559, %r1003, 4;
	@%p559 bra 	$L__BB0_607;
	shl.b32 	%r5461, %r8657, 4;
	mov.u32 	%r5462, _ZZ43ms_deformable_im2col_persistent_distributedI6__halfLi8ELi4ELi32ELi2EEvPKT_PKlS5_S3_S3_iiiiPS1_PiE16s_spatial_shapes;
	add.s32 	%r5463, %r5462, %r5461;
	ld.shared.u32 	%r5464, [%r5463];
	ld.shared.u32 	%r5465, [%r5463+8];
	mul.lo.s32 	%r5466, %r5464, %r5465;
	shl.b32 	%r5467, %r5466, 5;
	add.s32 	%r5468, %r5467, %r8665;
	ld.shared.u32 	%r5469, [%r5463+16];
	ld.shared.u32 	%r5470, [%r5463+24];
	mul.lo.s32 	%r5471, %r5469, %r5470;
	shl.b32 	%r5472, %r5471, 5;
	add.s32 	%r5473, %r5472, %r5468;
	ld.shared.u32 	%r5474, [%r5463+32];
	ld.shared.u32 	%r5475, [%r5463+40];
	mul.lo.s32 	%r5476, %r5474, %r5475;
	shl.b32 	%r5477, %r5476, 5;
	add.s32 	%r5478, %r5477, %r5473;
	ld.shared.u32 	%r5479, [%r5463+48];
	ld.shared.u32 	%r5480, [%r5463+56];
	mul.lo.s32 	%r5481, %r5479, %r5480;
	shl.b32 	%r5482, %r5481, 5;
	add.s32 	%r8665, %r5482, %r5478;
	add.s32 	%r8657, %r8657, 4;
$L__BB0_607:
	setp.eq.s32 	%p560, %r1014, 0;
	@%p560 bra 	$L__BB0_612;
	setp.eq.s32 	%p561, %r1014, 1;
	@%p561 bra 	$L__BB0_610;
	shl.b32 	%r5484, %r8657, 4;
	mov.u32 	%r5485, _ZZ43ms_deformable_im2col_persistent_distributedI6__halfLi8ELi4ELi32ELi2EEvPKT_PKlS5_S3_S3_iiiiPS1_PiE16s_spatial_shapes;
	add.s32 	%r5486, %r5485, %r5484;
	ld.shared.u32 	%r5487, [%r5486];
	ld.shared.u32 	%r5488, [%r5486+8];
	mul.lo.s32 	%r5489, %r5487, %r5488;
	shl.b32 	%r5490, %r5489, 5;
	add.s32 	%r5491, %r5490, %r8665;
	ld.shared.u32 	%r5492, [%r5486+16];
	ld.shared.u32 	%r5493, [%r5486+24];
	mul.lo.s32 	%r5494, %r5492, %r5493;
	shl.b32 	%r5495, %r5494, 5;
	add.s32 	%r8665, %r5495, %r5491;
	add.s32 	%r8657, %r8657, 2;
$L__BB0_610:
	and.b32  	%r5496, %r1002, 1;
	setp.eq.b32 	%p562, %r5496, 1;
	not.pred 	%p563, %p562;
	@%p563 bra 	$L__BB0_612;
	shl.b32 	%r5497, %r8657, 4;
	mov.u32 	%r5498, _ZZ43ms_deformable_im2col_persistent_distributedI6__halfLi8ELi4ELi32ELi2EEvPKT_PKlS5_S3_S3_iiiiPS1_PiE16s_spatial_shapes;
	add.s32 	%r5499, %r5498, %r5497;
	ld.shared.u32 	%r5500, [%r5499];
	ld.shared.u32 	%r5501, [%r5499+8];
	mul.lo.s32 	%r5502, %r5500, %r5501;
	shl.b32 	%r5503, %r5502, 5;
	add.s32 	%r8665, %r5503, %r8665;
$L__BB0_612:
	shl.b32 	%r5504, %r999, 5;
	add.s32 	%r5505, %r5504, %r8183;
	add.s32 	%r5506, %r5505, %r8665;
	mov.u32 	%r5507, shared_mem;
	cvt.u64.u32 	%rd154, %r5507;
	cvta.shared.u64 	%rd155, %rd154;
	mapa.u64	%rd156, %rd155, %r1000;
	mul.wide.s32 	%rd157, %r5506, 2;
	add.s64 	%rd158, %rd156, %rd157;
	ld.u16 	%rs567, [%rd158];
	bra.uni 	$L__BB0_628;
$L__BB0_613:
	setp.le.s32 	%p564, %r8184, %r11;
	mov.b32 	%r8678, 0;
	@%p564 bra 	$L__BB0_625;
	setp.lt.u32 	%p565, %r63, 7;
	mov.b32 	%r8678, 0;
	mov.u32 	%r8670, %r11;
	@%p565 bra 	$L__BB0_617;
	and.b32  	%r1027, %r62, -8;
	mov.b32 	%r8678, 0;
	mov.u32 	%r8670, %r11;
	mov.u32 	%r8668, %r8678;
$L__BB0_616:
	.pragma "nounroll";
	shl.b32 	%r5512, %r8670, 4;
	mov.u32 	%r5513, _ZZ43ms_deformable_im2col_persistent_distributedI6__halfLi8ELi4ELi32ELi2EEvPKT_PKlS5_S3_S3_iiiiPS1_PiE16s_spatial_shapes;
	add.s32 	%r5514, %r5513, %r5512;
	ld.shared.u32 	%r5515, [%r5514];
	ld.shared.u32 	%r5516, [%r5514+8];
	mul.lo.s32 	%r5517, %r5515, %r5516;
	shl.b32 	%r5518, %r5517, 5;
	add.s32 	%r5519, %r5518, %r8678;
	ld.shared.u32 	%r5520, [%r5514+16];
	ld.shared.u32 	%r5521, [%r5514+24];
	mul.lo.s32 	%r5522, %r5520, %r5521;
	shl.b32 	%r5523, %r5522, 5;
	add.s32 	%r5524, %r5523, %r5519;
	ld.shared.u32 	%r5525, [%r5514+32];
	ld.shared.u32 	%r5526, [%r5514+40];
	mul.lo.s32 	%r5527, %r5525, %r5526;
	shl.b32 	%r5528, %r5527, 5;
	add.s32 	%r5529, %r5528, %r5524;
	ld.shared.u32 	%r5530, [%r5514+48];
	ld.shared.u32 	%r5531, [%r5514+56];
	mul.lo.s32 	%r5532, %r5530, %r5531;
	shl.b32 	%r5533, %r5532, 5;
	add.s32 	%r5534, %r5533, %r5529;
	ld.shared.u32 	%r5535, [%r5514+64];
	ld.shared.u32 	%r5536, [%r5514+72];
	mul.lo.s32 	%r5537, %r5535, %r5536;
	shl.b32 	%r5538, %r5537, 5;
	add.s32 	%r5539, %r5538, %r5534;
	ld.shared.u32 	%r5540, [%r5514+80];
	ld.shared.u32 	%r5541, [%r5514+88];
	mul.lo.s32 	%r5542, %r5540, %r5541;
	shl.b32 	%r5543, %r5542, 5;
	add.s32 	%r5544, %r5543, %r5539;
	ld.shared.u32 	%r5545, [%r5514+96];
	ld.shared.u32 	%r5546, [%r5514+104];
	mul.lo.s32 	%r5547, %r5545, %r5546;
	shl.b32 	%r5548, %r5547, 5;
	add.s32 	%r5549, %r5548, %r5544;
	ld.shared.u32 	%r5550, [%r5514+112];
	ld.shared.u32 	%r5551, [%r5514+120];
	mul.lo.s32 	%r5552, %r5550, %r5551;
	shl.b32 	%r5553, %r5552, 5;
	add.s32 	%r8678, %r5553, %r5549;
	add.s32 	%r8670, %r8670, 8;
	add.s32 	%r8668, %r8668, 8;
	setp.ne.s32 	%p566, %r8668, %r1027;
	@%p566 bra 	$L__BB0_616;
$L__BB0_617:
	and.b32  	%r5554, %r62, 7;
	setp.eq.s32 	%p567, %r5554, 0;
	@%p567 bra 	$L__BB0_625;
	setp.lt.u32 	%p568, %r61, 3;
	@%p568 bra 	$L__BB0_620;
	shl.b32 	%r5556, %r8670, 4;
	mov.u32 	%r5557, _ZZ43ms_deformable_im2col_persistent_distributedI6__halfLi8ELi4ELi32ELi2EEvPKT_PKlS5_S3_S3_iiiiPS1_PiE16s_spatial_shapes;
	add.s32 	%r5558, %r5557, %r5556;
	ld.shared.u32 	%r5559, [%r5558];
	ld.shared.u32 	%r5560, [%r5558+8];
	mul.lo.s32 	%r5561, %r5559, %r5560;
	shl.b32 	%r5562, %r5561, 5;
	add.s32 	%r5563, %r5562, %r8678;
	ld.shared.u32 	%r5564, [%r5558+16];
	ld.shared.u32 	%r5565, [%r5558+24];
	mul.lo.s32 	%r5566, %r5564, %r5565;
	shl.b32 	%r5567, %r5566, 5;
	add.s32 	%r5568, %r5567, %r5563;
	ld.shared.u32 	%r5569, [%r5558+32];
	ld.shared.u32 	%r5570, [%r5558+40];
	mul.lo.s32 	%r5571, %r5569, %r5570;
	shl.b32 	%r5572, %r5571, 5;
	add.s32 	%r5573, %r5572, %r5568;
	ld.shared.u32 	%r5574, [%r5558+48];
	ld.shared.u32 	%r5575, [%r5558+56];
	mul.lo.s32 	%r5576, %r5574, %r5575;
	shl.b32 	%r5577, %r5576, 5;
	add.s32 	%r8678, %r5577, %r5573;
	add.s32 	%r8670, %r8670, 4;
$L__BB0_620:
	and.b32  	%r5578, %r60, 3;
	setp.eq.s32 	%p569, %r5578, 0;
	@%p569 bra 	$L__BB0_625;
	setp.eq.s32 	%p570, %r59, 0;
	@%p570 bra 	$L__BB0_623;
	shl.b32 	%r5580, %r8670, 4;
	mov.u32 	%r5581, _ZZ43ms_deformable_im2col_persistent_distributedI6__halfLi8ELi4ELi32ELi2EEvPKT_PKlS5_S3_S3_iiiiPS1_PiE16s_spatial_shapes;
	add.s32 	%r5582, %r5581, %r5580;
	ld.shared.u32 	%r5583, [%r5582];
	ld.shared.u32 	%r5584, [%r5582+8];
	mul.lo.s32 	%r5585, %r5583, %r5584;
	shl.b32 	%r5586, %r5585, 5;
	add.s32 	%r5587, %r5586, %r8678;
	ld.shared.u32 	%r5588, [%r5582+16];
	ld.shared.u32 	%r5589, [%r5582+24];
	mul.lo.s32 	%r5590, %r5588, %r5589;
	shl.b32 	%r5591, %r5590, 5;
	add.s32 	%r8678, %r5591, %r5587;
	add.s32 	%r8670, %r8670, 2;
$L__BB0_623:
	and.b32  	%r5592, %r58, 1;
	setp.eq.b32 	%p571, %r5592, 1;
	not.pred 	%p572, %p571;
	@%p572 bra 	$L__BB0_625;
	shl.b32 	%r5593, %r8670, 4;
	mov.u32 	%r5594, _ZZ43ms_deformable_im2col_persistent_distributedI6__halfLi8ELi4ELi32ELi2EEvPKT_PKlS5_S3_S3_iiiiPS1_PiE16s_spatial_shapes;
	add.s32 	%r5595, %r5594, %r5593;
	ld.shared.u32 	%r5596, [%r5595];
	ld.shared.u32 	%r5597, [%r5595+8];
	mul.lo.s32 	%r5598, %r5596, %r5597;
	shl.b32 	%r5599, %r5598, 5;
	add.s32 	%r8678, %r5599, %r8678;
$L__BB0_625:
	shl.b32 	%r5600, %r999, 5;
	add.s32 	%r5601, %r5600, %r8183;
	add.s32 	%r1049, %r5601, %r8678;
	setp.lt.s32 	%p573, %r1049, %r41;
	@%p573 bra 	$L__BB0_627;
$L__BB0_626:
	add.s32 	%r5602, %r67, %r999;
	shl.b32 	%r5603, %r5602, 5;
	add.s32 	%r5604, %r5603, %r8183;
	mul.wide.s32 	%rd159, %r5604, 2;
	add.s64 	%rd160, %rd3, %rd159;
	ld.global.u16 	%rs567, [%rd160];
	bra.uni 	$L__BB0_628;
$L__BB0_627:
	shl.b32 	%r5605, %r1049, 1;
	mov.u32 	%r5606, shared_mem;
	add.s32 	%r5607, %r5606, %r5605;
	ld.shared.u16 	%rs567, [%r5607];
$L__BB0_628:
	setp.ge.s32 	%p574, %r895, %r65;
	setp.ge.s32 	%p575, %r896, %r66;
	// begin inline asm
	{mul.f16 %rs410,%rs392,%rs395;
}
	// end inline asm
	// begin inline asm
	{fma.rn.f16 %rs413,%rs567,%rs410,%rs406;
}
	// end inline asm
	min.s32 	%r5608, %r5020, %r5021;
	setp.lt.s32 	%p576, %r5608, -1;
	or.pred  	%p577, %p574, %p575;
	or.pred  	%p578, %p577, %p576;
	mov.u16 	%rs568, %rs232;
	@%p578 bra 	$L__BB0_659;
	mad.lo.s32 	%r1050, %r895, %r66, %r896;
	div.s32 	%r1051, %r8184, %r10;
	setp.ge.s32 	%p579, %r1051, %r3;
	@%p579 bra 	$L__BB0_657;
	setp.eq.s32 	%p580, %r1051, %r2;
	@%p580 bra 	$L__BB0_644;
	mul.lo.s32 	%r8683, %r1051, %r10;
	setp.le.s32 	%p581, %r8184, %r8683;
	mov.b32 	%r8691, 0;
	@%p581 bra 	$L__BB0_643;
	sub.s32 	%r1053, %r8184, %r8683;
	sub.s32 	%r5612, %r64, %r8683;
	and.b32  	%r1054, %r1053, 7;
	setp.lt.u32 	%p582, %r5612, 7;
	mov.b32 	%r8691, 0;
	@%p582 bra 	$L__BB0_635;
	and.b32  	%r1055, %r1053, -8;
	mov.b32 	%r8691, 0;
	mov.u32 	%r8681, %r8691;
$L__BB0_634:
	.pragma "nounroll";
	shl.b32 	%r5614, %r8683, 4;
	mov.u32 	%r5615, _ZZ43ms_deformable_im2col_persistent_distributedI6__halfLi8ELi4ELi32ELi2EEvPKT_PKlS5_S3_S3_iiiiPS1_PiE16s_spatial_shapes;
	add.s32 	%r5616, %r5615, %r5614;
	ld.shared.u32 	%r5617, [%r5616];
	ld.shared.u32 	%r5618, [%r5616+8];
	mul.lo.s32 	%r5619, %r5617, %r5618;
	shl.b32 	%r5620, %r5619, 5;
	add.s32 	%r5621, %r5620, %r8691;
	ld.shared.u32 	%r5622, [%r5616+16];
	ld.shared.u32 	%r5623, [%r5616+24];
	mul.lo.s32 	%r5624, %r5622, %r5623;
	shl.b32 	%r5625, %r5624, 5;
	add.s32 	%r5626, %r5625, %r5621;
	ld.shared.u32 	%r5627, [%r5616+32];
	ld.shared.u32 	%r5628, [%r5616+40];
	mul.lo.s32 	%r5629, %r5627, %r5628;
	shl.b32 	%r5630, %r5629, 5;
	add.s32 	%r5631, %r5630, %r5626;
	ld.shared.u32 	%r5632, [%r5616+48];
	ld.shared.u32 	%r5633, [%r5616+56];
	mul.lo.s32 	%r5634, %r5632, %r5633;
	shl.b32 	%r5635, %r5634, 5;
	add.s32 	%r5636, %r5635, %r5631;
	ld.shared.u32 	%r5637, [%r5616+64];
	ld.shared.u32 	%r5638, [%r5616+72];
	mul.lo.s32 	%r5639, %r5637, %r5638;
	shl.b32 	%r5640, %r5639, 5;
	add.s32 	%r5641, %r5640, %r5636;
	ld.shared.u32 	%r5642, [%r5616+80];
	ld.shared.u32 	%r5643, [%r5616+88];
	mul.lo.s32 	%r5644, %r5642, %r5643;
	shl.b32 	%r5645, %r5644, 5;
	add.s32 	%r5646, %r5645, %r5641;
	ld.shared.u32 	%r5647, [%r5616+96];
	ld.shared.u32 	%r5648, [%r5616+104];
	mul.lo.s32 	%r5649, %r5647, %r5648;
	shl.b32 	%r5650, %r5649, 5;
	add.s32 	%r5651, %r5650, %r5646;
	ld.shared.u32 	%r5652, [%r5616+112];
	ld.shared.u32 	%r5653, [%r5616+120];
	mul.lo.s32 	%r5654, %r5652, %r5653;
	shl.b32 	%r5655, %r5654, 5;
	add.s32 	%r8691, %r5655, %r5651;
	add.s32 	%r8683, %r8683, 8;
	add.s32 	%r8681, %r8681, 8;
	setp.ne.s32 	%p583, %r8681, %r1055;
	@%p583 bra 	$L__BB0_634;
$L__BB0_635:
	setp.eq.s32 	%p584, %r1054, 0;
	@%p584 bra 	$L__BB0_643;
	and.b32  	%r1065, %r1053, 3;
	setp.lt.u32 	%p585, %r1054, 4;
	@%p585 bra 	$L__BB0_638;
	shl.b32 	%r5657, %r8683, 4;
	mov.u32 	%r5658, _ZZ43ms_deformable_im2col_persistent_distributedI6__halfLi8ELi4ELi32ELi2EEvPKT_PKlS5_S3_S3_iiiiPS1_PiE16s_spatial_shapes;
	add.s32 	%r5659, %r5658, %r5657;
	ld.shared.u32 	%r5660, [%r5659];
	ld.shared.u32 	%r5661, [%r5659+8];
	mul.lo.s32 	%r5662, %r5660, %r5661;
	shl.b32 	%r5663, %r5662, 5;
	add.s32 	%r5664, %r5663, %r8691;
	ld.shared.u32 	%r5665, [%r5659+16];
	ld.shared.u32 	%r5666, [%r5659+24];
	mul.lo.s32 	%r5667, %r5665, %r5666;
	shl.b32 	%r5668, %r5667, 5;
	add.s32 	%r5669, %r5668, %r5664;
	ld.shared.u32 	%r5670, [%r5659+32];
	ld.shared.u32 	%r5671, [%r5659+40];
	mul.lo.s32 	%r5672, %r5670, %r5671;
	shl.b32 	%r5673, %r5672, 5;
	add.s32 	%r5674, %r5673, %r5669;
	ld.shared.u32 	%r5675, [%r5659+48];
	ld.shared.u32 	%r5676, [%r5659+56];
	mul.lo.s32 	%r5677, %r5675, %r5676;
	shl.b32 	%r5678, %r5677, 5;
	add.s32 	%r8691, %r5678, %r5674;
	add.s32 	%r8683, %r8683, 4;
$L__BB0_638:
	setp.eq.s32 	%p586, %r1065, 0;
	@%p586 bra 	$L__BB0_643;
	setp.eq.s32 	%p587, %r1065, 1;
	@%p587 bra 	$L__BB0_641;
	shl.b32 	%r5680, %r8683, 4;
	mov.u32 	%r5681, _ZZ43ms_deformable_im2col_persistent_distributedI6__halfLi8ELi4ELi32ELi2EEvPKT_PKlS5_S3_S3_iiiiPS1_PiE16s_spatial_shapes;
	add.s32 	%r5682, %r5681, %r5680;
	ld.shared.u32 	%r5683, [%r5682];
	ld.shared.u32 	%r5684, [%r5682+8];
	mul.lo.s32 	%r5685, %r5683, %r5684;
	shl.b32 	%r5686, %r5685, 5;
	add.s32 	%r5687, %r5686, %r8691;
	ld.shared.u32 	%r5688, [%r5682+16];
	ld.shared.u32 	%r5689, [%r5682+24];
	mul.lo.s32 	%r5690, %r5688, %r5689;
	shl.b32 	%r5691, %r5690, 5;
	add.s32 	%r8691, %r5691, %r5687;
	add.s32 	%r8683, %r8683, 2;
$L__BB0_641:
	and.b32  	%r5692, %r1053, 1;
	setp.eq.b32 	%p588, %r5692, 1;
	not.pred 	%p589, %p588;
	@%p589 bra 	$L__BB0_643;
	shl.b32 	%r5693, %r8683, 4;
	mov.u32 	%r5694, _ZZ43ms_deformable_im2col_persistent_distributedI6__halfLi8ELi4ELi32ELi2EEvPKT_PKlS5_S3_S3_iiiiPS1_PiE16s_spatial_shapes;
	add.s32 	%r5695, %r5694, %r5693;
	ld.shared.u32 	%r5696, [%r5695];
	ld.shared.u32 	%r5697, [%r5695+8];
	mul.lo.s32 	%r5698, %r5696, %r5697;
	shl.b32 	%r5699, %r5698, 5;
	add.s32 	%r8691, %r5699, %r8691;
$L__BB0_643:
	shl.b32 	%r5700, %r1050, 5;
	add.s32 	%r5701, %r5700, %r8183;
	add.s32 	%r5702, %r5701, %r8691;
	mov.u32 	%r5703, shared_mem;
	cvt.u64.u32 	%rd161, %r5703;
	cvta.shared.u64 	%rd162, %rd161;
	mapa.u64	%rd163, %rd162, %r1051;
	mul.wide.s32 	%rd164, %r5702, 2;
	add.s64 	%rd165, %rd163, %rd164;
	ld.u16 	%rs568, [%rd165];
	bra.uni 	$L__BB0_659;
$L__BB0_644:
	setp.le.s32 	%p590, %r8184, %r11;
	mov.b32 	%r8704, 0;
	@%p590 bra 	$L__BB0_656;
	setp.lt.u32 	%p591, %r63, 7;
	mov.b32 	%r8704, 0;
	mov.u32 	%r8696, %r11;
	@%p591 bra 	$L__BB0_648;
	and.b32  	%r1078, %r62, -8;
	mov.b32 	%r8704, 0;
	mov.u32 	%r8696, %r11;
	mov.u32 	%r8694, %r8704;
$L__BB0_647:
	.pragma "nounroll";
	shl.b32 	%r5708, %r8696, 4;
	mov.u32 	%r5709, _ZZ43ms_deformable_im2col_persistent_distributedI6__halfLi8ELi4ELi32ELi2EEvPKT_PKlS5_S3_S3_iiiiPS1_PiE16s_spatial_shapes;
	add.s32 	%r5710, %r5709, %r5708;
	ld.shared.u32 	%r5711, [%r5710];
	ld.shared.u32 	%r5712, [%r5710+8];
	mul.lo.s32 	%r5713, %r5711, %r5712;
	shl.b32 	%r5714, %r5713, 5;
	add.s32 	%r5715, %r5714, %r8704;
	ld.shared.u32 	%r5716, [%r5710+16];
	ld.shared.u32 	%r5717, [%r5710+24];
	mul.lo.s32 	%r5718, %r5716, %r5717;
	shl.b32 	%r5719, %r5718, 5;
	add.s32 	%r5720, %r5719, %r5715;
	ld.shared.u32 	%r5721, [%r5710+32];
	ld.shared.u32 	%r5722, [%r5710+40];
	mul.lo.s32 	%r5723, %r5721, %r5722;
	shl.b32 	%r5724, %r5723, 5;
	add.s32 	%r5725, %r5724, %r5720;
	ld.shared.u32 	%r5726, [%r5710+48];
	ld.shared.u32 	%r5727, [%r5710+56];
	mul.lo.s32 	%r5728, %r5726, %r5727;
	shl.b32 	%r5729, %r5728, 5;
	add.s32 	%r5730, %r5729, %r5725;
	ld.shared.u32 	%r5731, [%r5710+64];
	ld.shared.u32 	%r5732, [%r5710+72];
	mul.lo.s32 	%r5733, %r5731, %r5732;
	shl.b32 	%r5734, %r5733, 5;
	add.s32 	%r5735, %r5734, %r5730;
	ld.shared.u32 	%r5736, [%r5710+80];
	ld.shared.u32 	%r5737, [%r5710+88];
	mul.lo.s32 	%r5738, %r5736, %r5737;
	shl.b32 	%r5739, %r5738, 5;
	add.s32 	%r5740, %r5739, %r5735;
	ld.shared.u32 	%r5741, [%r5710+96];
	ld.shared.u32 	%r5742, [%r5710+104];
	mul.lo.s32 	%r5743, %r5741, %r5742;
	shl.b32 	%r5744, %r5743, 5;
	add.s32 	%r5745, %r5744, %r5740;
	ld.shared.u32 	%r5746, [%r5710+112];
	ld.shared.u32 	%r5747, [%r5710+120];
	mul.lo.s32 	%r5748, %r5746, %r5747;
	shl.b32 	%r5749, %r5748, 5;
	add.s32 	%r8704, %r5749, %r5745;
	add.s32 	%r8696, %r8696, 8;
	add.s32 	%r8694, %r8694, 8;
	setp.ne.s32 	%p592, %r8694, %r1078;
	@%p592 bra 	$L__BB0_647;
$L__BB0_648:
	and.b32  	%r5750, %r62, 7;
	setp.eq.s32 	%p593, %r5750, 0;
	@%p593 bra 	$L__BB0_656;
	setp.lt.u32 	%p594, %r61, 3;
	@%p594 bra 	$L__BB0_651;
	shl.b32 	%r5752, %r8696, 4;
	mov.u32 	%r5753, _ZZ43ms_deformable_im2col_persistent_distributedI6__halfLi8ELi4ELi32ELi2EEvPKT_PKlS5_S3_S3_iiiiPS1_PiE16s_spatial_shapes;
	add.s32 	%r5754, %r5753, %r5752;
	ld.shared.u32 	%r5755, [%r5754];
	ld.shared.u32 	%r5756, [%r5754+8];
	mul.lo.s32 	%r5757, %r5755, %r5756;
	shl.b32 	%r5758, %r5757, 5;
	add.s32 	%r5759, %r5758, %r8704;
	ld.shared.u32 	%r5760, [%r5754+16];
	ld.shared.u32 	%r5761, [%r5754+24];
	mul.lo.s32 	%r5762, %r5760, %r5761;
	shl.b32 	%r5763, %r5762, 5;
	add.s32 	%r5764, %r5763, %r5759;
	ld.shared.u32 	%r5765, [%r5754+32];
	ld.shared.u32 	%r5766, [%r5754+40];
	mul.lo.s32 	%r5767, %r5765, %r5766;
	shl.b32 	%r5768, %r5767, 5;
	add.s32 	%r5769, %r5768, %r5764;
	ld.shared.u32 	%r5770, [%r5754+48];
	ld.shared.u32 	%r5771, [%r5754+56];
	mul.lo.s32 	%r5772, %r5770, %r5771;
	shl.b32 	%r5773, %r5772, 5;
	add.s32 	%r8704, %r5773, %r5769;
	add.s32 	%r8696, %r8696, 4;
$L__BB0_651:
	and.b32  	%r5774, %r60, 3;
	setp.eq.s32 	%p595, %r5774, 0;
	@%p595 bra 	$L__BB0_656;
	setp.eq.s32 	%p596, %r59, 0;
	@%p596 bra 	$L__BB0_654;
	shl.b32 	%r5776, %r8696, 4;
	mov.u32 	%r5777, _ZZ43ms_deformable_im2col_persistent_distributedI6__halfLi8ELi4ELi32ELi2EEvPKT_PKlS5_S3_S3_iiiiPS1_PiE16s_spatial_shapes;
	add.s32 	%r5778, %r5777, %r5776;
	ld.shared.u32 	%r5779, [%r5778];
	ld.shared.u32 	%r5780, [%r5778+8];
	mul.lo.s32 	%r5781, %r5779, %r5780;
	shl.b32 	%r5782, %r5781, 5;
	add.s32 	%r5783, %r5782, %r8704;
	ld.shared.u32 	%r5784, [%r5778+16];
	ld.shared.u32 	%r5785, [%r5778+24];
	mul.lo.s32 	%r5786, %r5784, %r5785;
	shl.b32 	%r5787, %r5786, 5;
	add.s32 	%r8704, %r5787, %r5783;
	add.s32 	%r8696, %r8696, 2;
$L__BB0_654:
	and.b32  	%r5788, %r58, 1;
	setp.eq.b32 	%p597, %r5788, 1;
	not.pred 	%p598, %p597;
	@%p598 bra 	$L__BB0_656;
	shl.b32 	%r5789, %r8696, 4;
	mov.u32 	%r5790, _ZZ43ms_deformable_im2col_persistent_distributedI6__halfLi8ELi4ELi32ELi2EEvPKT_PKlS5_S3_S3_iiiiPS1_PiE16s_spatial_shapes;
	add.s32 	%r5791, %r5790, %r5789;
	ld.shared.u32 	%r5792, [%r5791];
	ld.shared.u32 	%r5793, [%r5791+8];
	mul.lo.s32 	%r5794, %r5792, %r5793;
	shl.b32 	%r5795, %r5794, 5;
	add.s32 	%r8704, %r5795, %r8704;
$L__BB0_656:
	shl.b32 	%r5796, %r1050, 5;
	add.s32 	%r5797, %r5796, %r8183;
	add.s32 	%r1100, %r5797, %r8704;
	setp.lt.s32 	%p599, %r1100, %r41;
	@%p599 bra 	$L__BB0_658;
$L__BB0_657:
	add.s32 	%r5798, %r67, %r1050;
	shl.b32 	%r5799, %r5798, 5;
	add.s32 	%r5800, %r5799, %r8183;
	mul.wide.s32 	%rd166, %r5800, 2;
	add.s64 	%rd167, %rd3, %rd166;
	ld.global.u16 	%rs568, [%rd167];
	bra.uni 	$L__BB0_659;
$L__BB0_658:
	shl.b32 	%r5801, %r1100, 1;
	mov.u32 	%r5802, shared_mem;
	add.s32 	%r5803, %r5802, %r5801;
	ld.shared.u16 	%rs568, [%r5803];
$L__BB0_659:
	// begin inline asm
	{mul.f16 %rs417,%rs392,%rs393;
}
	// end inline asm
	// begin inline asm
	{fma.rn.f16 %rs420,%rs568,%rs417,%rs413;
}
	// end inline asm
	// begin inline asm
	{fma.rn.f16 %rs549,%rs19,%rs420,%rs549;
}
	// end inline asm
$L__BB0_660:
	// begin inline asm
	{  cvt.f32.f16 %f105, %rs20;}

	// end inline asm
	add.f32 	%f107, %f105, 0f3F800000;
	mul.f32 	%f108, %f107, %f1;
	fma.rn.f32 	%f13, %f108, 0f3F000000, 0fBF000000;
	// begin inline asm
	{  cvt.f32.f16 %f106, %rs21;}

	// end inline asm
	add.f32 	%f109, %f106, 0f3F800000;
	mul.f32 	%f110, %f109, %f21;
	fma.rn.f32 	%f111, %f110, 0f3F000000, 0fBF000000;
	setp.leu.f32 	%p600, %f13, 0fBF800000;
	setp.leu.f32 	%p601, %f111, 0fBF800000;
	or.pred  	%p602, %p600, %p601;
	setp.geu.f32 	%p603, %f13, %f1;
	or.pred  	%p604, %p603, %p602;
	setp.geu.f32 	%p605, %f111, %f21;
	or.pred  	%p606, %p604, %p605;
	@%p606 bra 	$L__BB0_786;
	cvt.rmi.f32.f32 	%f116, %f13;
	cvt.rzi.s32.f32 	%r5804, %f116;
	cvt.rmi.f32.f32 	%f117, %f111;
	cvt.rzi.s32.f32 	%r5805, %f117;
	add.s32 	%r1103, %r5804, 1;
	add.s32 	%r1104, %r5805, 1;
	cvt.rn.f32.s32 	%f118, %r5804;
	sub.f32 	%f112, %f13, %f118;
	// begin inline asm
	{  cvt.rn.f16.f32 %rs430, %f112;}

	// end inline asm
	cvt.rn.f32.s32 	%f119, %r5805;
	sub.f32 	%f113, %f111, %f119;
	// begin inline asm
	{  cvt.rn.f16.f32 %rs431, %f113;}

	// end inline asm
	sub.f32 	%f120, %f118, %f13;
	add.f32 	%f114, %f120, 0f3F800000;
	// begin inline asm
	{  cvt.rn.f16.f32 %rs432, %f114;}

	// end inline asm
	sub.f32 	%f121, %f119, %f111;
	add.f32 	%f115, %f121, 0f3F800000;
	// begin inline asm
	{  cvt.rn.f16.f32 %rs433, %f115;}

	// end inline asm
	or.b32  	%r5806, %r5804, %r5805;
	setp.lt.s32 	%p607, %r5806, 0;
	setp.ge.s32 	%p608, %r5804, %r65;
	setp.ge.s32 	%p609, %r5805, %r66;
	or.pred  	%p610, %p608, %p609;
	or.pred  	%p611, %p610, %p607;
	mov.u16 	%rs570, %rs232;
	@%p611 bra 	$L__BB0_692;
	mad.lo.s32 	%r1105, %r5804, %r66, %r5805;
	div.s32 	%r1106, %r8184, %r10;
	setp.ge.s32 	%p612, %r1106, %r3;
	@%p612 bra 	$L__BB0_690;
	setp.eq.s32 	%p613, %r1106, %r2;
	@%p613 bra 	$L__BB0_677;
	mul.lo.s32 	%r8709, %r1106, %r10;
	setp.le.s32 	%p614, %r8184, %r8709;
	mov.b32 	%r8717, 0;
	@%p614 bra 	$L__BB0_676;
	sub.s32 	%r1108, %r8184, %r8709;
	sub.s32 	%r5810, %r64, %r8709;
	and.b32  	%r1109, %r1108, 7;
	setp.lt.u32 	%p615, %r5810, 7;
	mov.b32 	%r8717, 0;
	@%p615 bra 	$L__BB0_668;
	and.b32  	%r1110, %r1108, -8;
	mov.b32 	%r8717, 0;
	mov.u32 	%r8707, %r8717;
$L__BB0_667:
	.pragma "nounroll";
	shl.b32 	%r5812, %r8709, 4;
	mov.u32 	%r5813, _ZZ43ms_deformable_im2col_persistent_distributedI6__halfLi8ELi4ELi32ELi2EEvPKT_PKlS5_S3_S3_iiiiPS1_PiE16s_spatial_shapes;
	add.s32 	%r5814, %r5813, %r5812;
	ld.shared.u32 	%r5815, [%r5814];
	ld.shared.u32 	%r5816, [%r5814+8];
	mul.lo.s32 	%r5817, %r5815, %r5816;
	shl.b32 	%r5818, %r5817, 5;
	add.s32 	%r5819, %r5818, %r8717;
	ld.shared.u32 	%r5820, [%r5814+16];
	ld.shared.u32 	%r5821, [%r5814+24];
	mul.lo.s32 	%r5822, %r5820, %r5821;
	shl.b32 	%r5823, %r5822, 5;
	add.s32 	%r5824, %r5823, %r5819;
	ld.shared.u32 	%r5825, [%r5814+32];
	ld.shared.u32 	%r5826, [%r5814+40];
	mul.lo.s32 	%r5827, %r5825, %r5826;
	shl.b32 	%r5828, %r5827, 5;
	add.s32 	%r5829, %r5828, %r5824;
	ld.shared.u32 	%r5830, [%r5814+48];
	ld.shared.u32 	%r5831, [%r5814+56];
	mul.lo.s32 	%r5832, %r5830, %r5831;
	shl.b32 	%r5833, %r5832, 5;
	add.s32 	%r5834, %r5833, %r5829;
	ld.shared.u32 	%r5835, [%r5814+64];
	ld.shared.u32 	%r5836, [%r5814+72];
	mul.lo.s32 	%r5837, %r5835, %r5836;
	shl.b32 	%r5838, %r5837, 5;
	add.s32 	%r5839, %r5838, %r5834;
	ld.shared.u32 	%r5840, [%r5814+80];
	ld.shared.u32 	%r5841, [%r5814+88];
	mul.lo.s32 	%r5842, %r5840, %r5841;
	shl.b32 	%r5843, %r5842, 5;
	add.s32 	%r5844, %r5843, %r5839;
	ld.shared.u32 	%r5845, [%r5814+96];
	ld.shared.u32 	%r5846, [%r5814+104];
	mul.lo.s32 	%r5847, %r5845, %r5846;
	shl.b32 	%r5848, %r5847, 5;
	add.s32 	%r5849, %r5848, %r5844;
	ld.shared.u32 	%r5850, [%r5814+112];
	ld.shared.u32 	%r5851, [%r5814+120];
	mul.lo.s32 	%r5852, %r5850, %r5851;
	shl.b32 	%r5853, %r5852, 5;
	add.s32 	%r8717, %r5853, %r5849;
	add.s32 	%r8709, %r8709, 8;
	add.s32 	%r8707, %r8707, 8;
	setp.ne.s32 	%p616, %r8707, %r1110;
	@%p616 bra 	$L__BB0_667;
$L__BB0_668:
	setp.eq.s32 	%p617, %r1109, 0;
	@%p617 bra 	$L__BB0_676;
	and.b32  	%r1120, %r1108, 3;
	setp.lt.u32 	%p618, %r1109, 4;
	@%p618 bra 	$L__BB0_671;
	shl.b32 	%r5855, %r8709, 4;
	mov.u32 	%r5856, _ZZ43ms_deformable_im2col_persistent_distributedI6__halfLi8ELi4ELi32ELi2EEvPKT_PKlS5_S3_S3_iiiiPS1_PiE16s_spatial_shapes;
	add.s32 	%r5857, %r5856, %r5855;
	ld.shared.u32 	%r5858, [%r5857];
	ld.shared.u32 	%r5859, [%r5857+8];
	mul.lo.s32 	%r5860, %r5858, %r5859;
	shl.b32 	%r5861, %r5860, 5;
	add.s32 	%r5862, %r5861, %r8717;
	ld.shared.u32 	%r5863, [%r5857+16];
	ld.shared.u32 	%r5864, [%r5857+24];
	mul.lo.s32 	%r5865, %r5863, %r5864;
	shl.b32 	%r5866, %r5865, 5;
	add.s32 	%r5867, %r5866, %r5862;
	ld.shared.u32 	%r5868, [%r5857+32];
	ld.shared.u32 	%r5869, [%r5857+40];
	mul.lo.s32 	%r5870, %r5868, %r5869;
	shl.b32 	%r5871, %r5870, 5;
	add.s32 	%r5872, %r5871, %r5867;
	ld.shared.u32 	%r5873, [%r5857+48];
	ld.shared.u32 	%r5874, [%r5857+56];
	mul.lo.s32 	%r5875, %r5873, %r5874;
	shl.b32 	%r5876, %r5875, 5;
	add.s32 	%r8717, %r5876, %r5872;
	add.s32 	%r8709, %r8709, 4;
$L__BB0_671:
	setp.eq.s32 	%p619, %r1120, 0;
	@%p619 bra 	$L__BB0_676;
	setp.eq.s32 	%p620, %r1120, 1;
	@%p620 bra 	$L__BB0_674;
	shl.b32 	%r5878, %r8709, 4;
	mov.u32 	%r5879, _ZZ43ms_deformable_im2col_persistent_distributedI6__halfLi8ELi4ELi32ELi2EEvPKT_PKlS5_S3_S3_iiiiPS1_PiE16s_spatial_shapes;
	add.s32 	%r5880, %r5879, %r5878;
	ld.shared.u32 	%r5881, [%r5880];
	ld.shared.u32 	%r5882, [%r5880+8];
	mul.lo.s32 	%r5883, %r5881, %r5882;
	shl.b32 	%r5884, %r5883, 5;
	add.s32 	%r5885, %r5884, %r8717;
	ld.shared.u32 	%r5886, [%r5880+16];
	ld.shared.u32 	%r5887, [%r5880+24];
	mul.lo.s32 	%r5888, %r5886, %r5887;
	shl.b32 	%r5889, %r5888, 5;
	add.s32 	%r8717, %r5889, %r5885;
	add.s32 	%r8709, %r8709, 2;
$L__BB0_674:
	and.b32  	%r5890, %r1108, 1;
	setp.eq.b32 	%p621, %r5890, 1;
	not.pred 	%p622, %p621;
	@%p622 bra 	$L__BB0_676;
	shl.b32 	%r5891, %r8709, 4;
	mov.u32 	%r5892, _ZZ43ms_deformable_im2col_persistent_distributedI6__halfLi8ELi4ELi32ELi2EEvPKT_PKlS5_S3_S3_iiiiPS1_PiE16s_spatial_shapes;
	add.s32 	%r5893, %r5892, %r5891;
	ld.shared.u32 	%r5894, [%r5893];
	ld.shared.u32 	%r5895, [%r5893+8];
	mul.lo.s32 	%r5896, %r5894, %r5895;
	shl.b32 	%r5897, %r5896, 5;
	add.s32 	%r8717, %r5897, %r8717;
$L__BB0_676:
	shl.b32 	%r5898, %r1105, 5;
	add.s32 	%r5899, %r5898, %r8183;
	add.s32 	%r5900, %r5899, %r8717;
	mov.u32 	%r5901, shared_mem;
	cvt.u64.u32 	%rd168, %r5901;
	cvta.shared.u64 	%rd169, %rd168;
	mapa.u64	%rd170, %rd169, %r1106;
	mul.wide.s32 	%rd171, %r5900, 2;
	add.s64 	%rd172, %rd170, %rd171;
	ld.u16 	%rs570, [%rd172];
	bra.uni 	$L__BB0_692;
$L__BB0_677:
	setp.le.s32 	%p623, %r8184, %r11;
	mov.b32 	%r8730, 0;
	@%p623 bra 	$L__BB0_689;
	setp.lt.u32 	%p624, %r63, 7;
	mov.b32 	%r8730, 0;
	mov.u32 	%r8722, %r11;
	@%p624 bra 	$L__BB0_681;
	and.b32  	%r1133, %r62, -8;
	mov.b32 	%r8730, 0;
	mov.u32 	%r8722, %r11;
	mov.u32 	%r8720, %r8730;
$L__BB0_680:
	.pragma "nounroll";
	shl.b32 	%r5906, %r8722, 4;
	mov.u32 	%r5907, _ZZ43ms_deformable_im2col_persistent_distributedI6__halfLi8ELi4ELi32ELi2EEvPKT_PKlS5_S3_S3_iiiiPS1_PiE16s_spatial_shapes;
	add.s32 	%r5908, %r5907, %r5906;
	ld.shared.u32 	%r5909, [%r5908];
	ld.shared.u32 	%r5910, [%r5908+8];
	mul.lo.s32 	%r5911, %r5909, %r5910;
	shl.b32 	%r5912, %r5911, 5;
	add.s32 	%r5913, %r5912, %r8730;
	ld.shared.u32 	%r5914, [%r5908+16];
	ld.shared.u32 	%r5915, [%r5908+24];
	mul.lo.s32 	%r5916, %r5914, %r5915;
	shl.b32 	%r5917, %r5916, 5;
	add.s32 	%r5918, %r5917, %r5913;
	ld.shared.u32 	%r5919, [%r5908+32];
	ld.shared.u32 	%r5920, [%r5908+40];
	mul.lo.s32 	%r5921, %r5919, %r5920;
	shl.b32 	%r5922, %r5921, 5;
	add.s32 	%r5923, %r5922, %r5918;
	ld.shared.u32 	%r5924, [%r5908+48];
	ld.shared.u32 	%r5925, [%r5908+56];
	mul.lo.s32 	%r5926, %r5924, %r5925;
	shl.b32 	%r5927, %r5926, 5;
	add.s32 	%r5928, %r5927, %r5923;
	ld.shared.u32 	%r5929, [%r5908+64];
	ld.shared.u32 	%r5930, [%r5908+72];
	mul.lo.s32 	%r5931, %r5929, %r5930;
	shl.b32 	%r5932, %r5931, 5;
	add.s32 	%r5933, %r5932, %r5928;
	ld.shared.u32 	%r5934, [%r5908+80];
	ld.shared.u32 	%r5935, [%r5908+88];
	mul.lo.s32 	%r5936, %r5934, %r5935;
	shl.b32 	%r5937, %r5936, 5;
	add.s32 	%r5938, %r5937, %r5933;
	ld.shared.u32 	%r5939, [%r5908+96];
	ld.shared.u32 	%r5940, [%r5908+104];
	mul.lo.s32 	%r5941, %r5939, %r5940;
	shl.b32 	%r5942, %r5941, 5;
	add.s32 	%r5943, %r5942, %r5938;
	ld.shared.u32 	%r5944, [%r5908+112];
	ld.shared.u32 	%r5945, [%r5908+120];
	mul.lo.s32 	%r5946, %r5944, %r5945;
	shl.b32 	%r5947, %r5946, 5;
	add.s32 	%r8730, %r5947, %r5943;
	add.s32 	%r8722, %r8722, 8;
	add.s32 	%r8720, %r8720, 8;
	setp.ne.s32 	%p625, %r8720, %r1133;
	@%p625 bra 	$L__BB0_680;
$L__BB0_681:
	and.b32  	%r5948, %r62, 7;
	setp.eq.s32 	%p626, %r5948, 0;
	@%p626 bra 	$L__BB0_689;
	setp.lt.u32 	%p627, %r61, 3;
	@%p627 bra 	$L__BB0_684;
	shl.b32 	%r5950, %r8722, 4;
	mov.u32 	%r5951, _ZZ43ms_deformable_im2col_persistent_distributedI6__halfLi8ELi4ELi32ELi2EEvPKT_PKlS5_S3_S3_iiiiPS1_PiE16s_spatial_shapes;
	add.s32 	%r5952, %r5951, %r5950;
	ld.shared.u32 	%r5953, [%r5952];
	ld.shared.u32 	%r5954, [%r5952+8];
	mul.lo.s32 	%r5955, %r5953, %r5954;
	shl.b32 	%r5956, %r5955, 5;
	add.s32 	%r5957, %r5956, %r8730;
	ld.shared.u32 	%r5958, [%r5952+16];
	ld.shared.u32 	%r5959, [%r5952+24];
	mul.lo.s32 	%r5960, %r5958, %r5959;
	shl.b32 	%r5961, %r5960, 5;
	add.s32 	%r5962, %r5961, %r5957;
	ld.shared.u32 	%r5963, [%r5952+32];
	ld.shared.u32 	%r5964, [%r5952+40];
	mul.lo.s32 	%r5965, %r5963, %r5964;
	shl.b32 	%r5966, %r5965, 5;
	add.s32 	%r5967, %r5966, %r5962;
	ld.shared.u32 	%r5968, [%r5952+48];
	ld.shared.u32 	%r5969, [%r5952+56];
	mul.lo.s32 	%r5970, %r5968, %r5969;
	shl.b32 	%r5971, %r5970, 5;
	add.s32 	%r8730, %r5971, %r5967;
	add.s32 	%r8722, %r8722, 4;
$L__BB0_684:
	and.b32  	%r5972, %r60, 3;
	setp.eq.s32 	%p628, %r5972, 0;
	@%p628 bra 	$L__BB0_689;
	setp.eq.s32 	%p629, %r59, 0;
	@%p629 bra 	$L__BB0_687;
	shl.b32 	%r5974, %r8722, 4;
	mov.u32 	%r5975, _ZZ43ms_deformable_im2col_persistent_distributedI6__halfLi8ELi4ELi32ELi2EEvPKT_PKlS5_S3_S3_iiiiPS1_PiE16s_spatial_shapes;
	add.s32 	%r5976, %r5975, %r5974;
	ld.shared.u32 	%r5977, [%r5976];
	ld.shared.u32 	%r5978, [%r5976+8];
	mul.lo.s32 	%r5979, %r5977, %r5978;
	shl.b32 	%r5980, %r5979, 5;
	add.s32 	%r5981, %r5980, %r8730;
	ld.shared.u32 	%r5982, [%r5976+16];
	ld.shared.u32 	%r5983, [%r5976+24];
	mul.lo.s32 	%r5984, %r5982, %r5983;
	shl.b32 	%r5985, %r5984, 5;
	add.s32 	%r8730, %r5985, %r5981;
	add.s32 	%r8722, %r8722, 2;
$L__BB0_687:
	and.b32  	%r5986, %r58, 1;
	setp.eq.b32 	%p630, %r5986, 1;
	not.pred 	%p631, %p630;
	@%p631 bra 	$L__BB0_689;
	shl.b32 	%r5987, %r8722, 4;
	mov.u32 	%r5988, _ZZ43ms_deformable_im2col_persistent_distributedI6__halfLi8ELi4ELi32ELi2EEvPKT_PKlS5_S3_S3_iiiiPS1_PiE16s_spatial_shapes;
	add.s32 	%r5989, %r5988, %r5987;
	ld.shared.u32 	%r5990, [%r5989];
	ld.shared.u32 	%r5991, [%r5989+8];
	mul.lo.s32 	%r5992, %r5990, %r5991;
	shl.b32 	%r5993, %r5992, 5;
	add.s32 	%r8730, %r5993, %r8730;
$L__BB0_689:
	shl.b32 	%r5994, %r1105, 5;
	add.s32 	%r5995, %r5994, %r8183;
	add.s32 	%r1155, %r5995, %r8730;
	setp.lt.s32 	%p632, %r1155, %r41;
	@%p632 bra 	$L__BB0_691;
$L__BB0_690:
	add.s32 	%r5996, %r67, %r1105;
	shl.b32 	%r5997, %r5996, 5;
	add.s32 	%r5998, %r5997, %r8183;
	mul.wide.s32 	%rd173, %r5998, 2;
	add.s64 	%rd174, %rd3, %rd173;
	ld.global.u16 	%rs570, [%rd174];
	bra.uni 	$L__BB0_692;
$L__BB0_691:
	shl.b32 	%r5999, %r1155, 1;
	mov.u32 	%r6000, shared_mem;
	add.s32 	%r6001, %r6000, %r5999;
	ld.shared.u16 	%rs570, [%r6001];
$L__BB0_692:
	setp.ge.s32 	%p633, %r5804, %r65;
	setp.lt.s32 	%p634, %r5804, 0;
	// begin inline asm
	{mul.f16 %rs434,%rs432,%rs433;
}
	// end inline asm
	// begin inline asm
	{fma.rn.f16 %rs437,%rs570,%rs434,%rs232;
}
	// end inline asm
	setp.lt.s32 	%p635, %r5805, -1;
	or.pred  	%p636, %p634, %p635;
	or.pred  	%p637, %p636, %p633;
	setp.ge.s32 	%p638, %r1104, %r66;
	or.pred  	%p639, %p637, %p638;
	mov.u16 	%rs571, %rs232;
	@%p639 bra 	$L__BB0_723;
	mad.lo.s32 	%r1156, %r5804, %r66, %r1104;
	div.s32 	%r1157, %r8184, %r10;
	setp.ge.s32 	%p640, %r1157, %r3;
	@%p640 bra 	$L__BB0_721;
	setp.eq.s32 	%p641, %r1157, %r2;
	@%p641 bra 	$L__BB0_708;
	mul.lo.s32 	%r8735, %r1157, %r10;
	setp.le.s32 	%p642, %r8184, %r8735;
	mov.b32 	%r8743, 0;
	@%p642 bra 	$L__BB0_707;
	sub.s32 	%r1159, %r8184, %r8735;
	sub.s32 	%r6005, %r64, %r8735;
	and.b32  	%r1160, %r1159, 7;
	setp.lt.u32 	%p643, %r6005, 7;
	mov.b32 	%r8743, 0;
	@%p643 bra 	$L__BB0_699;
	and.b32  	%r1161, %r1159, -8;
	mov.b32 	%r8743, 0;
	mov.u32 	%r8733, %r8743;
$L__BB0_698:
	.pragma "nounroll";
	shl.b32 	%r6007, %r8735, 4;
	mov.u32 	%r6008, _ZZ43ms_deformable_im2col_persistent_distributedI6__halfLi8ELi4ELi32ELi2EEvPKT_PKlS5_S3_S3_iiiiPS1_PiE16s_spatial_shapes;
	add.s32 	%r6009, %r6008, %r6007;
	ld.shared.u32 	%r6010, [%r6009];
	ld.shared.u32 	%r6011, [%r6009+8];
	mul.lo.s32 	%r6012, %r6010, %r6011;
	shl.b32 	%r6013, %r6012, 5;
	add.s32 	%r6014, %r6013, %r8743;
	ld.shared.u32 	%r6015, [%r6009+16];
	ld.shared.u32 	%r6016, [%r6009+24];
	mul.lo.s32 	%r6017, %r6015, %r6016;
	shl.b32 	%r6018, %r6017, 5;
	add.s32 	%r6019, %r6018, %r6014;
	ld.shared.u32 	%r6020, [%r6009+32];
	ld.shared.u32 	%r6021, [%r6009+40];
	mul.lo.s32 	%r6022, %r6020, %r6021;
	shl.b32 	%r6023, %r6022, 5;
	add.s32 	%r6024, %r6023, %r6019;
	ld.shared.u32 	%r6025, [%r6009+48];
	ld.shared.u32 	%r6026, [%r6009+56];
	mul.lo.s32 	%r6027, %r6025, %r6026;
	shl.b32 	%r6028, %r6027, 5;
	add.s32 	%r6029, %r6028, %r6024;
	ld.shared.u32 	%r6030, [%r6009+64];
	ld.shared.u32 	%r6031, [%r6009+72];
	mul.lo.s32 	%r6032, %r6030, %r6031;
	shl.b32 	%r6033, %r6032, 5;
	add.s32 	%r6034, %r6033, %r6029;
	ld.shared.u32 	%r6035, [%r6009+80];
	ld.shared.u32 	%r6036, [%r6009+88];
	mul.lo.s32 	%r6037, %r6035, %r6036;
	shl.b32 	%r6038, %r6037, 5;
	add.s32 	%r6039, %r6038, %r6034;
	ld.shared.u32 	%r6040, [%r6009+96];
	ld.shared.u32 	%r6041, [%r6009+104];
	mul.lo.s32 	%r6042, %r6040, %r6041;
	shl.b32 	%r6043, %r6042, 5;
	add.s32 	%r6044, %r6043, %r6039;
	ld.shared.u32 	%r6045, [%r6009+112];
	ld.shared.u32 	%r6046, [%r6009+120];
	mul.lo.s32 	%r6047, %r6045, %r6046;
	shl.b32 	%r6048, %r6047, 5;
	add.s32 	%r8743, %r6048, %r6044;
	add.s32 	%r8735, %r8735, 8;
	add.s32 	%r8733, %r8733, 8;
	setp.ne.s32 	%p644, %r8733, %r1161;
	@%p644 bra 	$L__BB0_698;
$L__BB0_699:
	setp.eq.s32 	%p645, %r1160, 0;
	@%p645 bra 	$L__BB0_707;
	and.b32  	%r1171, %r1159, 3;
	setp.lt.u32 	%p646, %r1160, 4;
	@%p646 bra 	$L__BB0_702;
	shl.b32 	%r6050, %r8735, 4;
	mov.u32 	%r6051, _ZZ43ms_deformable_im2col_persistent_distributedI6__halfLi8ELi4ELi32ELi2EEvPKT_PKlS5_S3_S3_iiiiPS1_PiE16s_spatial_shapes;
	add.s32 	%r6052, %r6051, %r6050;
	ld.shared.u32 	%r6053, [%r6052];
	ld.shared.u32 	%r6054, [%r6052+8];
	mul.lo.s32 	%r6055, %r6053, %r6054;
	shl.b32 	%r6056, %r6055, 5;
	add.s32 	%r6057, %r6056, %r8743;
	ld.shared.u32 	%r6058, [%r6052+16];
	ld.shared.u32 	%r6059, [%r6052+24];
	mul.lo.s32 	%r6060, %r6058, %r6059;
	shl.b32 	%r6061, %r6060, 5;
	add.s32 	%r6062, %r6061, %r6057;
	ld.shared.u32 	%r6063, [%r6052+32];
	ld.shared.u32 	%r6064, [%r6052+40];
	mul.lo.s32 	%r6065, %r6063, %r6064;
	shl.b32 	%r6066, %r6065, 5;
	add.s32 	%r6067, %r6066, %r6062;
	ld.shared.u32 	%r6068, [%r6052+48];
	ld.shared.u32 	%r6069, [%r6052+56];
	mul.lo.s32 	%r6070, %r6068, %r6069;
	shl.b32 	%r6071, %r6070, 5;
	add.s32 	%r8743, %r6071, %r6067;
	add.s32 	%r8735, %r8735, 4;
$L__BB0_702:
	setp.eq.s32 	%p647, %r1171, 0;
	@%p647 bra 	$L__BB0_707;
	setp.eq.s32 	%p648, %r1171, 1;
	@%p648 bra 	$L__BB0_705;
	shl.b32 	%r6073, %r8735, 4;
	mov.u32 	%r6074, _ZZ43ms_deformable_im2col_persistent_distributedI6__halfLi8ELi4ELi32ELi2EEvPKT_PKlS5_S3_S3_iiiiPS1_PiE16s_spatial_shapes;
	add.s32 	%r6075, %r6074, %r6073;
	ld.shared.u32 	%r6076, [%r6075];
	ld.shared.u32 	%r6077, [%r6075+8];
	mul.lo.s32 	%r6078, %r6076, %r6077;
	shl.b32 	%r6079, %r6078, 5;
	add.s32 	%r6080, %r6079, %r8743;
	ld.shared.u32 	%r6081, [%r6075+16];
	ld.shared.u32 	%r6082, [%r6075+24];
	mul.lo.s32 	%r6083, %r6081, %r6082;
	shl.b32 	%r6084, %r6083, 5;
	add.s32 	%r8743, %r6084, %r6080;
	add.s32 	%r8735, %r8735, 2;
$L__BB0_705:
	and.b32  	%r6085, %r1159, 1;
	setp.eq.b32 	%p649, %r6085, 1;
	not.pred 	%p650, %p649;
	@%p650 bra 	$L__BB0_707;
	shl.b32 	%r6086, %r8735, 4;
	mov.u32 	%r6087, _ZZ43ms_deformable_im2col_persistent_distributedI6__halfLi8ELi4ELi32ELi2EEvPKT_PKlS5_S3_S3_iiiiPS1_PiE16s_spatial_shapes;
	add.s32 	%r6088, %r6087, %r6086;
	ld.shared.u32 	%r6089, [%r6088];
	ld.shared.u32 	%r6090, [%r6088+8];
	mul.lo.s32 	%r6091, %r6089, %r6090;
	shl.b32 	%r6092, %r6091, 5;
	add.s32 	%r8743, %r6092, %r8743;
$L__BB0_707:
	shl.b32 	%r6093, %r1156, 5;
	add.s32 	%r6094, %r6093, %r8183;
	add.s32 	%r6095, %r6094, %r8743;
	mov.u32 	%r6096, shared_mem;
	cvt.u64.u32 	%rd175, %r6096;
	cvta.shared.u64 	%rd176, %rd175;
	mapa.u64	%rd177, %rd176, %r1157;
	mul.wide.s32 	%rd178, %r6095, 2;
	add.s64 	%rd179, %rd177, %rd178;
	ld.u16 	%rs571, [%rd179];
	bra.uni 	$L__BB0_723;
$L__BB0_708:
	setp.le.s32 	%p651, %r8184, %r11;
	mov.b32 	%r8756, 0;
	@%p651 bra 	$L__BB0_720;
	setp.lt.u32 	%p652, %r63, 7;
	mov.b32 	%r8756, 0;
	mov.u32 	%r8748, %r11;
	@%p652 bra 	$L__BB0_712;
	and.b32  	%r1184, %r62, -8;
	mov.b32 	%r8756, 0;
	mov.u32 	%r8748, %r11;
	mov.u32 	%r8746, %r8756;
$L__BB0_711:
	.pragma "nounroll";
	shl.b32 	%r6101, %r8748, 4;
	mov.u32 	%r6102, _ZZ43ms_deformable_im2col_persistent_distributedI6__halfLi8ELi4ELi32ELi2EEvPKT_PKlS5_S3_S3_iiiiPS1_PiE16s_spatial_shapes;
	add.s32 	%r6103, %r6102, %r6101;
	ld.shared.u32 	%r6104, [%r6103];
	ld.shared.u32 	%r6105, [%r6103+8];
	mul.lo.s32 	%r6106, %r6104, %r6105;
	shl.b32 	%r6107, %r6106, 5;
	add.s32 	%r6108, %r6107, %r8756;
	ld.shared.u32 	%r6109, [%r6103+16];
	ld.shared.u32 	%r6110, [%r6103+24];
	mul.lo.s32 	%r6111, %r6109, %r6110;
	shl.b32 	%r6112, %r6111, 5;
	add.s32 	%r6113, %r6112, %r6108;
	ld.shared.u32 	%r6114, [%r6103+32];
	ld.shared.u32 	%r6115, [%r6103+40];
	mul.lo.s32 	%r6116, %r6114, %r6115;
	shl.b32 	%r6117, %r6116, 5;
	add.s32 	%r6118, %r6117, %r6113;
	ld.shared.u32 	%r6119, [%r6103+48];
	ld.shared.u32 	%r6120, [%r6103+56];
	mul.lo.s32 	%r6121, %r6119, %r6120;
	shl.b32 	%r6122, %r6121, 5;
	add.s32 	%r6123, %r6122, %r6118;
	ld.shared.u32 	%r6124, [%r6103+64];
	ld.shared.u32 	%r6125, [%r6103+72];
	mul.lo.s32 	%r6126, %r6124, %r6125;
	shl.b32 	%r6127, %r6126, 5;
	add.s32 	%r6128, %r6127, %r6123;
	ld.shared.u32 	%r6129, [%r6103+80];
	ld.shared.u32 	%r6130, [%r6103+88];
	mul.lo.s32 	%r6131, %r6129, %r6130;
	shl.b32 	%r6132, %r6131, 5;
	add.s32 	%r6133, %r6132, %r6128;
	ld.shared.u32 	%r6134, [%r6103+96];
	ld.shared.u32 	%r6135, [%r6103+104];
	mul.lo.s32 	%r6136, %r6134, %r6135;
	shl.b32 	%r6137, %r6136, 5;
	add.s32 	%r6138, %r6137, %r6133;
	ld.shared.u32 	%r6139, [%r6103+112];
	ld.shared.u32 	%r6140, [%r6103+120];
	mul.lo.s32 	%r6141, %r6139, %r6140;
	shl.b32 	%r6142, %r6141, 5;
	add.s32 	%r8756, %r6142, %r6138;
	add.s32 	%r8748, %r8748, 8;
	add.s32 	%r8746, %r8746, 8;
	setp.ne.s32 	%p653, %r8746, %r1184;
	@%p653 bra 	$L__BB0_711;
$L__BB0_712:
	and.b32  	%r6143, %r62, 7;
	setp.eq.s32 	%p654, %r6143, 0;
	@%p654 bra 	$L__BB0_720;
	setp.lt.u32 	%p655, %r61, 3;
	@%p655 bra 	$L__BB0_715;
	shl.b32 	%r6145, %r8748, 4;
	mov.u32 	%r6146, _ZZ43ms_deformable_im2col_persistent_distributedI6__halfLi8ELi4ELi32ELi2EEvPKT_PKlS5_S3_S3_iiiiPS1_PiE16s_spatial_shapes;
	add.s32 	%r6147, %r6146, %r6145;
	ld.shared.u32 	%r6148, [%r6147];
	ld.shared.u32 	%r6149, [%r6147+8];
	mul.lo.s32 	%r6150, %r6148, %r6149;
	shl.b32 	%r6151, %r6150, 5;
	add.s32 	%r6152, %r6151, %r8756;
	ld.shared.u32 	%r6153, [%r6147+16];
	ld.shared.u32 	%r6154, [%r6147+24];
	mul.lo.s32 	%r6155, %r6153, %r6154;
	shl.b32 	%r6156, %r6155, 5;
	add.s32 	%r6157, %r6156, %r6152;
	ld.shared.u32 	%r6158, [%r6147+32];
	ld.shared.u32 	%r6159, [%r6147+40];
	mul.lo.s32 	%r6160, %r6158, %r6159;
	shl.b32 	%r6161, %r6160, 5;
	add.s32 	%r6162, %r6161, %r6157;
	ld.shared.u32 	%r6163, [%r6147+48];
	ld.shared.u32 	%r6164, [%r6147+56];
	mul.lo.s32 	%r6165, %r6163, %r6164;
	shl.b32 	%r6166, %r6165, 5;
	add.s32 	%r8756, %r6166, %r6162;
	add.s32 	%r8748, %r8748, 4;
$L__BB0_715:
	and.b32  	%r6167, %r60, 3;
	setp.eq.s32 	%p656, %r6167, 0;
	@%p656 bra 	$L__BB0_720;
	setp.eq.s32 	%p657, %r59, 0;
	@%p657 bra 	$L__BB0_718;
	shl.b32 	%r6169, %r8748, 4;
	mov.u32 	%r6170, _ZZ43ms_deformable_im2col_persistent_distributedI6__halfLi8ELi4ELi32ELi2EEvPKT_PKlS5_S3_S3_iiiiPS1_PiE16s_spatial_shapes;
	add.s32 	%r6171, %r6170, %r6169;
	ld.shared.u32 	%r6172, [%r6171];
	ld.shared.u32 	%r6173, [%r6171+8];
	mul.lo.s32 	%r6174, %r6172, %r6173;
	shl.b32 	%r6175, %r6174, 5;
	add.s32 	%r6176, %r6175, %r8756;
	ld.shared.u32 	%r6177, [%r6171+16];
	ld.shared.u32 	%r6178, [%r6171+24];
	mul.lo.s32 	%r6179, %r6177, %r6178;
	shl.b32 	%r6180, %r6179, 5;
	add.s32 	%r8756, %r6180, %r6176;
	add.s32 	%r8748, %r8748, 2;
$L__BB0_718:
	and.b32  	%r6181, %r58, 1;
	setp.eq.b32 	%p658, %r6181, 1;
	not.pred 	%p659, %p658;
	@%p659 bra 	$L__BB0_720;
	shl.b32 	%r6182, %r8748, 4;
	mov.u32 	%r6183, _ZZ43ms_deformable_im2col_persistent_distributedI6__halfLi8ELi4ELi32ELi2EEvPKT_PKlS5_S3_S3_iiiiPS1_PiE16s_spatial_shapes;
	add.s32 	%r6184, %r6183, %r6182;
	ld.shared.u32 	%r6185, [%r6184];
	ld.shared.u32 	%r6186, [%r6184+8];
	mul.lo.s32 	%r6187, %r6185, %r6186;
	shl.b32 	%r6188, %r6187, 5;
	add.s32 	%r8756, %r6188, %r8756;
$L__BB0_720:
	shl.b32 	%r6189, %r1156, 5;
	add.s32 	%r6190, %r6189, %r8183;
	add.s32 	%r1206, %r6190, %r8756;
	setp.lt.s32 	%p660, %r1206, %r41;
	@%p660 bra 	$L__BB0_722;
$L__BB0_721:
	add.s32 	%r6191, %r67, %r1156;
	shl.b32 	%r6192, %r6191, 5;
	add.s32 	%r6193, %r6192, %r8183;
	mul.wide.s32 	%rd180, %r6193, 2;
	add.s64 	%rd181, %rd3, %rd180;
	ld.global.u16 	%rs571, [%rd181];
	bra.uni 	$L__BB0_723;
$L__BB0_722:
	shl.b32 	%r6194, %r1206, 1;
	mov.u32 	%r6195, shared_mem;
	add.s32 	%r6196, %r6195, %r6194;
	ld.shared.u16 	%rs571, [%r6196];
$L__BB0_723:
	setp.ge.s32 	%p661, %r5805, %r66;
	setp.lt.s32 	%p662, %r5805, 0;
	// begin inline asm
	{mul.f16 %rs441,%rs432,%rs431;
}
	// end inline asm
	// begin inline asm
	{fma.rn.f16 %rs444,%rs571,%rs441,%rs437;
}
	// end inline asm
	setp.lt.s32 	%p663, %r5804, -1;
	or.pred  	%p664, %p663, %p662;
	setp.ge.s32 	%p665, %r1103, %r65;
	or.pred  	%p666, %p664, %p665;
	or.pred  	%p667, %p666, %p661;
	mov.u16 	%rs572, %rs232;
	@%p667 bra 	$L__BB0_754;
	mad.lo.s32 	%r1207, %r1103, %r66, %r5805;
	div.s32 	%r1208, %r8184, %r10;
	setp.ge.s32 	%p668, %r1208, %r3;
	@%p668 bra 	$L__BB0_752;
	setp.eq.s32 	%p669, %r1208, %r2;
	@%p669 bra 	$L__BB0_739;
	mul.lo.s32 	%r8761, %r1208, %r10;
	setp.le.s32 	%p670, %r8184, %r8761;
	mov.b32 	%r8769, 0;
	@%p670 bra 	$L__BB0_738;
	sub.s32 	%r1210, %r8184, %r8761;
	sub.s32 	%r6200, %r64, %r8761;
	and.b32  	%r1211, %r1210, 7;
	setp.lt.u32 	%p671, %r6200, 7;
	mov.b32 	%r8769, 0;
	@%p671 bra 	$L__BB0_730;
	and.b32  	%r1212, %r1210, -8;
	mov.b32 	%r8769, 0;
	mov.u32 	%r8759, %r8769;
$L__BB0_729:
	.pragma "nounroll";
	shl.b32 	%r6202, %r8761, 4;
	mov.u32 	%r6203, _ZZ43ms_deformable_im2col_persistent_distributedI6__halfLi8ELi4ELi32ELi2EEvPKT_PKlS5_S3_S3_iiiiPS1_PiE16s_spatial_shapes;
	add.s32 	%r6204, %r6203, %r6202;
	ld.shared.u32 	%r6205, [%r6204];
	ld.shared.u32 	%r6206, [%r6204+8];
	mul.lo.s32 	%r6207, %r6205, %r6206;
	shl.b32 	%r6208, %r6207, 5;
	add.s32 	%r6209, %r6208, %r8769;
	ld.shared.u32 	%r6210, [%r6204+16];
	ld.shared.u32 	%r6211, [%r6204+24];
	mul.lo.s32 	%r6212, %r6210, %r6211;
	shl.b32 	%r6213, %r6212, 5;
	add.s32 	%r6214, %r6213, %r6209;
	ld.shared.u32 	%r6215, [%r6204+32];
	ld.shared.u32 	%r6216, [%r6204+40];
	mul.lo.s32 	%r6217, %r6215, %r6216;
	shl.b32 	%r6218, %r6217, 5;
	add.s32 	%r6219, %r6218, %r6214;
	ld.shared.u32 	%r6220, [%r6204+48];
	ld.shared.u32 	%r6221, [%r6204+56];
	mul.lo.s32 	%r6222, %r6220, %r6221;
	shl.b32 	%r6223, %r6222, 5;
	add.s32 	%r6224, %r6223, %r6219;
	ld.shared.u32 	%r6225, [%r6204+64];
	ld.shared.u32 	%r6226, [%r6204+72];
	mul.lo.s32 	%r6227, %r6225, %r6226;
	shl.b32 	%r6228, %r6227, 5;
	add.s32 	%r6229, %r6228, %r6224;
	ld.shared.u32 	%r6230, [%r6204+80];
	ld.shared.u32 	%r6231, [%r6204+88];
	mul.lo.s32 	%r6232, %r6230, %r6231;
	shl.b32 	%r6233, %r6232, 5;
	add.s32 	%r6234, %r6233, %r6229;
	ld.shared.u32 	%r6235, [%r6204+96];
	ld.shared.u32 	%r6236, [%r6204+104];
	mul.lo.s32 	%r6237, %r6235, %r6236;
	shl.b32 	%r6238, %r6237, 5;
	add.s32 	%r6239, %r6238, %r6234;
	ld.shared.u32 	%r6240, [%r6204+112];
	ld.shared.u32 	%r6241, [%r6204+120];
	mul.lo.s32 	%r6242, %r6240, %r6241;
	shl.b32 	%r6243, %r6242, 5;
	add.s32 	%r8769, %r6243, %r6239;
	add.s32 	%r8761, %r8761, 8;
	add.s32 	%r8759, %r8759, 8;
	setp.ne.s32 	%p672, %r8759, %r1212;
	@%p672 bra 	$L__BB0_729;
$L__BB0_730:
	setp.eq.s32 	%p673, %r1211, 0;
	@%p673 bra 	$L__BB0_738;
	and.b32  	%r1222, %r1210, 3;
	setp.lt.u32 	%p674, %r1211, 4;
	@%p674 bra 	$L__BB0_733;
	shl.b32 	%r6245, %r8761, 4;
	mov.u32 	%r6246, _ZZ43ms_deformable_im2col_persistent_distributedI6__halfLi8ELi4ELi32ELi2EEvPKT_PKlS5_S3_S3_iiiiPS1_PiE16s_spatial_shapes;
	add.s32 	%r6247, %r6246, %r6245;
	ld.shared.u32 	%r6248, [%r6247];
	ld.shared.u32 	%r6249, [%r6247+8];
	mul.lo.s32 	%r6250, %r6248, %r6249;
	shl.b32 	%r6251, %r6250, 5;
	add.s32 	%r6252, %r6251, %r8769;
	ld.shared.u32 	%r6253, [%r6247+16];
	ld.shared.u32 	%r6254, [%r6247+24];
	mul.lo.s32 	%r6255, %r6253, %r6254;
	shl.b32 	%r6256, %r6255, 5;
	add.s32 	%r6257, %r6256, %r6252;
	ld.shared.u32 	%r6258, [%r6247+32];
	ld.shared.u32 	%r6259, [%r6247+40];
	mul.lo.s32 	%r6260, %r6258, %r6259;
	shl.b32 	%r6261, %r6260, 5;
	add.s32 	%r6262, %r6261, %r6257;
	ld.shared.u32 	%r6263, [%r6247+48];
	ld.shared.u32 	%r6264, [%r6247+56];
	mul.lo.s32 	%r6265, %r6263, %r6264;
	shl.b32 	%r6266, %r6265, 5;
	add.s32 	%r8769, %r6266, %r6262;
	add.s32 	%r8761, %r8761, 4;
$L__BB0_733:
	setp.eq.s32 	%p675, %r1222, 0;
	@%p675 bra 	$L__BB0_738;
	setp.eq.s32 	%p676, %r1222, 1;
	@%p676 bra 	$L__BB0_736;
	shl.b32 	%r6268, %r8761, 4;
	mov.u32 	%r6269, _ZZ43ms_deformable_im2col_persistent_distributedI6__halfLi8ELi4ELi32ELi2EEvPKT_PKlS5_S3_S3_iiiiPS1_PiE16s_spatial_shapes;
	add.s32 	%r6270, %r6269, %r6268;
	ld.shared.u32 	%r6271, [%r6270];
	ld.shared.u32 	%r6272, [%r6270+8];
	mul.lo.s32 	%r6273, %r6271, %r6272;
	shl.b32 	%r6274, %r6273, 5;
	add.s32 	%r6275, %r6274, %r8769;
	ld.shared.u32 	%r6276, [%r6270+16];
	ld.shared.u32 	%r6277, [%r6270+24];
	mul.lo.s32 	%r6278, %r6276, %r6277;
	shl.b32 	%r6279, %r6278, 5;
	add.s32 	%r8769, %r6279, %r6275;
	add.s32 	%r8761, %r8761, 2;
$L__BB0_736:
	and.b32  	%r6280, %r1210, 1;
	setp.eq.b32 	%p677, %r6280, 1;
	not.pred 	%p678, %p677;
	@%p678 bra 	$L__BB0_738;
	shl.b32 	%r6281, %r8761, 4;
	mov.u32 	%r6282, _ZZ43ms_deformable_im2col_persistent_distributedI6__halfLi8ELi4ELi32ELi2EEvPKT_PKlS5_S3_S3_iiiiPS1_PiE16s_spatial_shapes;
	add.s32 	%r6283, %r6282, %r6281;
	ld.shared.u32 	%r6284, [%r6283];
	ld.shared.u32 	%r6285, [%r6283+8];
	mul.lo.s32 	%r6286, %r6284, %r6285;
	shl.b32 	%r6287, %r6286, 5;
	add.s32 	%r8769, %r6287, %r8769;
$L__BB0_738:
	shl.b32 	%r6288, %r1207, 5;
	add.s32 	%r6289, %r6288, %r8183;
	add.s32 	%r6290, %r6289, %r8769;
	mov.u32 	%r6291, shared_mem;
	cvt.u64.u32 	%rd182, %r6291;
	cvta.shared.u64 	%rd183, %rd182;
	mapa.u64	%rd184, %rd183, %r1208;
	mul.wide.s32 	%rd185, %r6290, 2;
	add.s64 	%rd186, %rd184, %rd185;
	ld.u16 	%rs572, [%rd186];
	bra.uni 	$L__BB0_754;
$L__BB0_739:
	setp.le.s32 	%p679, %r8184, %r11;
	mov.b32 	%r8782, 0;
	@%p679 bra 	$L__BB0_751;
	setp.lt.u32 	%p680, %r63, 7;
	mov.b32 	%r8782, 0;
	mov.u32 	%r8774, %r11;
	@%p680 bra 	$L__BB0_743;
	and.b32  	%r1235, %r62, -8;
	mov.b32 	%r8782, 0;
	mov.u32 	%r8774, %r11;
	mov.u32 	%r8772, %r8782;
$L__BB0_742:
	.pragma "nounroll";
	shl.b32 	%r6296, %r8774, 4;
	mov.u32 	%r6297, _ZZ43ms_deformable_im2col_persistent_distributedI6__halfLi8ELi4ELi32ELi2EEvPKT_PKlS5_S3_S3_iiiiPS1_PiE16s_spatial_shapes;
	add.s32 	%r6298, %r6297, %r6296;
	ld.shared.u32 	%r6299, [%r6298];
	ld.shared.u32 	%r6300, [%r6298+8];
	mul.lo.s32 	%r6301, %r6299, %r6300;
	shl.b32 	%r6302, %r6301, 5;
	add.s32 	%r6303, %r6302, %r8782;
	ld.shared.u32 	%r6304, [%r6298+16];
	ld.shared.u32 	%r6305, [%r6298+24];
	mul.lo.s32 	%r6306, %r6304, %r6305;
	shl.b32 	%r6307, %r6306, 5;
	add.s32 	%r6308, %r6307, %r6303;
	ld.shared.u32 	%r6309, [%r6298+32];
	ld.shared.u32 	%r6310, [%r6298+40];
	mul.lo.s32 	%r6311, %r6309, %r6310;
	shl.b32 	%r6312, %r6311, 5;
	add.s32 	%r6313, %r6312, %r6308;
	ld.shared.u32 	%r6314, [%r6298+48];
	ld.shared.u32 	%r6315, [%r6298+56];
	mul.lo.s32 	%r6316, %r6314, %r6315;
	shl.b32 	%r6317, %r6316, 5;
	add.s32 	%r6318, %r6317, %r6313;
	ld.shared.u32 	%r6319, [%r6298+64];
	ld.shared.u32 	%r6320, [%r6298+72];
	mul.lo.s32 	%r6321, %r6319, %r6320;
	shl.b32 	%r6322, %r6321, 5;
	add.s32 	%r6323, %r6322, %r6318;
	ld.shared.u32 	%r6324, [%r6298+80];
	ld.shared.u32 	%r6325, [%r6298+88];
	mul.lo.s32 	%r6326, %r6324, %r6325;
	shl.b32 	%r6327, %r6326, 5;
	add.s32 	%r6328, %r6327, %r6323;
	ld.shared.u32 	%r6329, [%r6298+96];
	ld.shared.u32 	%r6330, [%r6298+104];
	mul.lo.s32 	%r6331, %r6329, %r6330;
	shl.b32 	%r6332, %r6331, 5;
	add.s32 	%r6333, %r6332, %r6328;
	ld.shared.u32 	%r6334, [%r6298+112];
	ld.shared.u32 	%r6335, [%r6298+120];
	mul.lo.s32 	%r6336, %r6334, %r6335;
	shl.b32 	%r6337, %r6336, 5;
	add.s32 	%r8782, %r6337, %r6333;
	add.s32 	%r8774, %r8774, 8;
	add.s32 	%r8772, %r8772, 8;
	setp.ne.s32 	%p681, %r8772, %r1235;
	@%p681 bra 	$L__BB0_742;
$L__BB0_743:
	and.b32  	%r6338, %r62, 7;
	setp.eq.s32 	%p682, %r6338, 0;
	@%p682 bra 	$L__BB0_751;
	setp.lt.u32 	%p683, %r61, 3;
	@%p683 bra 	$L__BB0_746;
	shl.b32 	%r6340, %r8774, 4;
	mov.u32 	%r6341, _ZZ43ms_deformable_im2col_persistent_distributedI6__halfLi8ELi4ELi32ELi2EEvPKT_PKlS5_S3_S3_iiiiPS1_PiE16s_spatial_shapes;
	add.s32 	%r6342, %r6341, %r6340;
	ld.shared.u32 	%r6343, [%r6342];
	ld.shared.u32 	%r6344, [%r6342+8];
	mul.lo.s32 	%r6345, %r6343, %r6344;
	shl.b32 	%r6346, %r6345, 5;
	add.s32 	%r6347, %r6346, %r8782;
	ld.shared.u32 	%r6348, [%r6342+16];
	ld.shared.u32 	%r6349, [%r6342+24];
	mul.lo.s32 	%r6350, %r6348, %r6349;
	shl.b32 	%r6351, %r6350, 5;
	add.s32 	%r6352, %r6351, %r6347;
	ld.shared.u32 	%r6353, [%r6342+32];
	ld.shared.u32 	%r6354, [%r6342+40];
	mul.lo.s32 	%r6355, %r6353, %r6354;
	shl.b32 	%r6356, %r6355, 5;
	add.s32 	%r6357, %r6356, %r6352;
	ld.shared.u32 	%r6358, [%r6342+48];
	ld.shared.u32 	%r6359, [%r6342+56];
	mul.lo.s32 	%r6360, %r6358, %r6359;
	shl.b32 	%r6361, %r6360, 5;
	add.s32 	%r8782, %r6361, %r6357;
	add.s32 	%r8774, %r8774, 4;
$L__BB0_746:
	and.b32  	%r6362, %r60, 3;
	setp.eq.s32 	%p684, %r6362, 0;
	@%p684 bra 	$L__BB0_751;
	setp.eq.s32 	%p685, %r59, 0;
	@%p685 bra 	$L__BB0_749;
	shl.b32 	%r6364, %r8774, 4;
	mov.u32 	%r6365, _ZZ43ms_deformable_im2col_persistent_distributedI6__halfLi8ELi4ELi32ELi2EEvPKT_PKlS5_S3_S3_iiiiPS1_PiE16s_spatial_shapes;
	add.s32 	%r6366, %r6365, %r6364;
	ld.shared.u32 	%r6367, [%r6366];
	ld.shared.u32 	%r6368, [%r6366+8];
	mul.lo.s32 	%r6369, %r6367, %r6368;
	shl.b32 	%r6370, %r6369, 5;
	add.s32 	%r6371, %r6370, %r8782;
	ld.shared.u32 	%r6372, [%r6366+16];
	ld.shared.u32 	%r6373, [%r6366+24];
	mul.lo.s32 	%r6374, %r6372, %r6373;
	shl.b32 	%r6375, %r6374, 5;
	add.s32 	%r8782, %r6375, %r6371;
	add.s32 	%r8774, %r8774, 2;
$L__BB0_749:
	and.b32  	%r6376, %r58, 1;
	setp.eq.b32 	%p686, %r6376, 1;
	not.pred 	%p687, %p686;
	@%p687 bra 	$L__BB0_751;
	shl.b32 	%r6377, %r8774, 4;
	mov.u32 	%r6378, _ZZ43ms_deformable_im2col_persistent_distributedI6__halfLi8ELi4ELi32ELi2EEvPKT_PKlS5_S3_S3_iiiiPS1_PiE16s_spatial_shapes;
	add.s32 	%r6379, %r6378, %r6377;
	ld.shared.u32 	%r6380, [%r6379];
	ld.shared.u32 	%r6381, [%r6379+8];
	mul.lo.s32 	%r6382, %r6380, %r6381;
	shl.b32 	%r6383, %r6382, 5;
	add.s32 	%r8782, %r6383, %r8782;
$L__BB0_751:
	shl.b32 	%r6384, %r1207, 5;
	add.s32 	%r6385, %r6384, %r8183;
	add.s32 	%r1257, %r6385, %r8782;
	setp.lt.s32 	%p688, %r1257, %r41;
	@%p688 bra 	$L__BB0_753;
$L__BB0_752:
	add.s32 	%r6386, %r67, %r1207;
	shl.b32 	%r6387, %r6386, 5;
	add.s32 	%r6388, %r6387, %r8183;
	mul.wide.s32 	%rd187, %r6388, 2;
	add.s64 	%rd188, %rd3, %rd187;
	ld.global.u16 	%rs572, [%rd188];
	bra.uni 	$L__BB0_754;
$L__BB0_753:
	shl.b32 	%r6389, %r1257, 1;
	mov.u32 	%r6390, shared_mem;
	add.s32 	%r6391, %r6390, %r6389;
	ld.shared.u16 	%rs572, [%r6391];
$L__BB0_754:
	setp.ge.s32 	%p689, %r1103, %r65;
	setp.ge.s32 	%p690, %r1104, %r66;
	// begin inline asm
	{mul.f16 %rs448,%rs430,%rs433;
}
	// end inline asm
	// begin inline asm
	{fma.rn.f16 %rs451,%rs572,%rs448,%rs444;
}
	// end inline asm
	min.s32 	%r6392, %r5804, %r5805;
	setp.lt.s32 	%p691, %r6392, -1;
	or.pred  	%p692, %p689, %p690;
	or.pred  	%p693, %p692, %p691;
	mov.u16 	%rs573, %rs232;
	@%p693 bra 	$L__BB0_785;
	mad.lo.s32 	%r1258, %r1103, %r66, %r1104;
	div.s32 	%r1259, %r8184, %r10;
	setp.ge.s32 	%p694, %r1259, %r3;
	@%p694 bra 	$L__BB0_783;
	setp.eq.s32 	%p695, %r1259, %r2;
	@%p695 bra 	$L__BB0_770;
	mul.lo.s32 	%r8787, %r1259, %r10;
	setp.le.s32 	%p696, %r8184, %r8787;
	mov.b32 	%r8795, 0;
	@%p696 bra 	$L__BB0_769;
	sub.s32 	%r1261, %r8184, %r8787;
	sub.s32 	%r6396, %r64, %r8787;
	and.b32  	%r1262, %r1261, 7;
	setp.lt.u32 	%p697, %r6396, 7;
	mov.b32 	%r8795, 0;
	@%p697 bra 	$L__BB0_761;
	and.b32  	%r1263, %r1261, -8;
	mov.b32 	%r8795, 0;
	mov.u32 	%r8785, %r8795;
$L__BB0_760:
	.pragma "nounroll";
	shl.b32 	%r6398, %r8787, 4;
	mov.u32 	%r6399, _ZZ43ms_deformable_im2col_persistent_distributedI6__halfLi8ELi4ELi32ELi2EEvPKT_PKlS5_S3_S3_iiiiPS1_PiE16s_spatial_shapes;
	add.s32 	%r6400, %r6399, %r6398;
	ld.shared.u32 	%r6401, [%r6400];
	ld.shared.u32 	%r6402, [%r6400+8];
	mul.lo.s32 	%r6403, %r6401, %r6402;
	shl.b32 	%r6404, %r6403, 5;
	add.s32 	%r6405, %r6404, %r8795;
	ld.shared.u32 	%r6406, [%r6400+16];
	ld.shared.u32 	%r6407, [%r6400+24];
	mul.lo.s32 	%r6408, %r6406, %r6407;
	shl.b32 	%r6409, %r6408, 5;
	add.s32 	%r6410, %r6409, %r6405;
	ld.shared.u32 	%r6411, [%r6400+32];
	ld.shared.u32 	%r6412, [%r6400+40];
	mul.lo.s32 	%r6413, %r6411, %r6412;
	shl.b32 	%r6414, %r6413, 5;
	add.s32 	%r6415, %r6414, %r6410;
	ld.shared.u32 	%r6416, [%r6400+48];
	ld.shared.u32 	%r6417, [%r6400+56];
	mul.lo.s32 	%r6418, %r6416, %r6417;
	shl.b32 	%r6419, %r6418, 5;
	add.s32 	%r6420, %r6419, %r6415;
	ld.shared.u32 	%r6421, [%r6400+64];
	ld.shared.u32 	%r6422, [%r6400+72];
	mul.lo.s32 	%r6423, %r6421, %r6422;
	shl.b32 	%r6424, %r6423, 5;
	add.s32 	%r6425, %r6424, %r6420;
	ld.shared.u32 	%r6426, [%r6400+80];
	ld.shared.u32 	%r6427, [%r6400+88];
	mul.lo.s32 	%r6428, %r6426, %r6427;
	shl.b32 	%r6429, %r6428, 5;
	add.s32 	%r6430, %r6429, %r6425;
	ld.shared.u32 	%r6431, [%r6400+96];
	ld.shared.u32 	%r6432, [%r6400+104];
	mul.lo.s32 	%r6433, %r6431, %r6432;
	shl.b32 	%r6434, %r6433, 5;
	add.s32 	%r6435, %r6434, %r6430;
	ld.shared.u32 	%r6436, [%r6400+112];
	ld.shared.u32 	%r6437, [%r6400+120];
	mul.lo.s32 	%r6438, %r6436, %r6437;
	shl.b32 	%r6439, %r6438, 5;
	add.s32 	%r8795, %r6439, %r6435;
	add.s32 	%r8787, %r8787, 8;
	add.s32 	%r8785, %r8785, 8;
	setp.ne.s32 	%p698, %r8785, %r1263;
	@%p698 bra 	$L__BB0_760;
$L__BB0_761:
	setp.eq.s32 	%p699, %r1262, 0;
	@%p699 bra 	$L__BB0_769;
	and.b32  	%r1273, %r1261, 3;
	setp.lt.u32 	%p700, %r1262, 4;
	@%p700 bra 	$L__BB0_764;
	shl.b32 	%r6441, %r8787, 4;
	mov.u32 	%r6442, _ZZ43ms_deformable_im2col_persistent_distributedI6__halfLi8ELi4ELi32ELi2EEvPKT_PKlS5_S3_S3_iiiiPS1_PiE16s_spatial_shapes;
	add.s32 	%r6443, %r6442, %r6441;
	ld.shared.u32 	%r6444, [%r6443];
	ld.shared.u32 	%r6445, [%r6443+8];
	mul.lo.s32 	%r6446, %r6444, %r6445;
	shl.b32 	%r6447, %r6446, 5;
	add.s32 	%r6448, %r6447, %r8795;
	ld.shared.u32 	%r6449, [%r6443+16];
	ld.shared.u32 	%r6450, [%r6443+24];
	mul.lo.s32 	%r6451, %r6449, %r6450;
	shl.b32 	%r6452, %r6451, 5;
	add.s32 	%r6453, %r6452, %r6448;
	ld.shared.u32 	%r6454, [%r6443+32];
	ld.shared.u32 	%r6455, [%r6443+40];
	mul.lo.s32 	%r6456, %r6454, %r6455;
	shl.b32 	%r6457, %r6456, 5;
	add.s32 	%r6458, %r6457, %r6453;
	ld.shared.u32 	%r6459, [%r6443+48];
	ld.shared.u32 	%r6460, [%r6443+56];
	mul.lo.s32 	%r6461, %r6459, %r6460;
	shl.b32 	%r6462, %r6461, 5;
	add.s32 	%r8795, %r6462, %r6458;
	add.s32 	%r8787, %r8787, 4;
$L__BB0_764:
	setp.eq.s32 	%p701, %r1273, 0;
	@%p701 bra 	$L__BB0_769;
	setp.eq.s32 	%p702, %r1273, 1;
	@%p702 bra 	$L__BB0_767;
	shl.b32 	%r6464, %r8787, 4;
	mov.u32 	%r6465, _ZZ43ms_deformable_im2col_persistent_distributedI6__halfLi8ELi4ELi32ELi2EEvPKT_PKlS5_S3_S3_iiiiPS1_PiE16s_spatial_shapes;
	add.s32 	%r6466, %r6465, %r6464;
	ld.shared.u32 	%r6467, [%r6466];
	ld.shared.u32 	%r6468, [%r6466+8];
	mul.lo.s32 	%r6469, %r6467, %r6468;
	shl.b32 	%r6470, %r6469, 5;
	add.s32 	%r6471, %r6470, %r8795;
	ld.shared.u32 	%r6472, [%r6466+16];
	ld.shared.u32 	%r6473, [%r6466+24];
	mul.lo.s32 	%r6474, %r6472, %r6473;
	shl.b32 	%r6475, %r6474, 5;
	add.s32 	%r8795, %r6475, %r6471;
	add.s32 	%r8787, %r8787, 2;
$L__BB0_767:
	and.b32  	%r6476, %r1261, 1;
	setp.eq.b32 	%p703, %r6476, 1;
	not.pred 	%p704, %p703;
	@%p704 bra 	$L__BB0_769;
	shl.b32 	%r6477, %r8787, 4;
	mov.u32 	%r6478, _ZZ43ms_deformable_im2col_persistent_distributedI6__halfLi8ELi4ELi32ELi2EEvPKT_PKlS5_S3_S3_iiiiPS1_PiE16s_spatial_shapes;
	add.s32 	%r6479, %r6478, %r6477;
	ld.shared.u32 	%r6480, [%r6479];
	ld.shared.u32 	%r6481, [%r6479+8];
	mul.lo.s32 	%r6482, %r6480, %r6481;
	shl.b32 	%r6483, %r6482, 5;
	add.s32 	%r8795, %r6483, %r8795;
$L__BB0_769:
	shl.b32 	%r6484, %r1258, 5;
	add.s32 	%r6485, %r6484, %r8183;
	add.s32 	%r6486, %r6485, %r8795;
	mov.u32 	%r6487, shared_mem;
	cvt.u64.u32 	%rd189, %r6487;
	cvta.shared.u64 	%rd190, %rd189;
	mapa.u64	%rd191, %rd190, %r1259;
	mul.wide.s32 	%rd192, %r6486, 2;
	add.s64 	%rd193, %rd191, %rd192;
	ld.u16 	%rs573, [%rd193];
	bra.uni 	$L__BB0_785;
$L__BB0_770:
	setp.le.s32 	%p705, %r8184, %r11;
	mov.b32 	%r8808, 0;
	@%p705 bra 	$L__BB0_782;
	setp.lt.u32 	%p706, %r63, 7;
	mov.b32 	%r8808, 0;
	mov.u32 	%r8800, %r11;
	@%p706 bra 	$L__BB0_774;
	and.b32  	%r1286, %r62, -8;
	mov.b32 	%r8808, 0;
	mov.u32 	%r8800, %r11;
	mov.u32 	%r8798, %r8808;
$L__BB0_773:
	.pragma "nounroll";
	shl.b32 	%r6492, %r8800, 4;
	mov.u32 	%r6493, _ZZ43ms_deformable_im2col_persistent_distributedI6__halfLi8ELi4ELi32ELi2EEvPKT_PKlS5_S3_S3_iiiiPS1_PiE16s_spatial_shapes;
	add.s32 	%r6494, %r6493, %r6492;
	ld.shared.u32 	%r6495, [%r6494];
	ld.shared.u32 	%r6496, [%r6494+8];
	mul.lo.s32 	%r6497, %r6495, %r6496;
	shl.b32 	%r6498, %r6497, 5;
	add.s32 	%r6499, %r6498, %r8808;
	ld.shared.u32 	%r6500, [%r6494+16];
	ld.shared.u32 	%r6501, [%r6494+24];
	mul.lo.s32 	%r6502, %r6500, %r6501;
	shl.b32 	%r6503, %r6502, 5;
	add.s32 	%r6504, %r6503, %r6499;
	ld.shared.u32 	%r6505, [%r6494+32];
	ld.shared.u32 	%r6506, [%r6494+40];
	mul.lo.s32 	%r6507, %r6505, %r6506;
	shl.b32 	%r6508, %r6507, 5;
	add.s32 	%r6509, %r6508, %r6504;
	ld.shared.u32 	%r6510, [%r6494+48];
	ld.shared.u32 	%r6511, [%r6494+56];
	mul.lo.s32 	%r6512, %r6510, %r6511;
	shl.b32 	%r6513, %r6512, 5;
	add.s32 	%r6514, %r6513, %r6509;
	ld.shared.u32 	%r6515, [%r6494+64];
	ld.shared.u32 	%r6516, [%r6494+72];
	mul.lo.s32 	%r6517, %r6515, %r6516;
	shl.b32 	%r6518, %r6517, 5;
	add.s32 	%r6519, %r6518, %r6514;
	ld.shared.u32 	%r6520, [%r6494+80];
	ld.shared.u32 	%r6521, [%r6494+88];
	mul.lo.s32 	%r6522, %r6520, %r6521;
	shl.b32 	%r6523, %r6522, 5;
	add.s32 	%r6524, %r6523, %r6519;
	ld.shared.u32 	%r6525, [%r6494+96];
	ld.shared.u32 	%r6526, [%r6494+104];
	mul.lo.s32 	%r6527, %r6525, %r6526;
	shl.b32 	%r6528, %r6527, 5;
	add.s32 	%r6529, %r6528, %r6524;
	ld.shared.u32 	%r6530, [%r6494+112];
	ld.shared.u32 	%r6531, [%r6494+120];
	mul.lo.s32 	%r6532, %r6530, %r6531;
	shl.b32 	%r6533, %r6532, 5;
	add.s32 	%r8808, %r6533, %r6529;
	add.s32 	%r8800, %r8800, 8;
	add.s32 	%r8798, %r8798, 8;
	setp.ne.s32 	%p707, %r8798, %r1286;
	@%p707 bra 	$L__BB0_773;
$L__BB0_774:
	and.b32  	%r6534, %r62, 7;
	setp.eq.s32 	%p708, %r6534, 0;
	@%p708 bra 	$L__BB0_782;
	setp.lt.u32 	%p709, %r61, 3;
	@%p709 bra 	$L__BB0_777;
	shl.b32 	%r6536, %r8800, 4;
	mov.u32 	%r6537, _ZZ43ms_deformable_im2col_persistent_distributedI6__halfLi8ELi4ELi32ELi2EEvPKT_PKlS5_S3_S3_iiiiPS1_PiE16s_spatial_shapes;
	add.s32 	%r6538, %r6537, %r6536;
	ld.shared.u32 	%r6539, [%r6538];
	ld.shared.u32 	%r6540, [%r6538+8];
	mul.lo.s32 	%r6541, %r6539, %r6540;
	shl.b32 	%r6542, %r6541, 5;
	add.s32 	%r6543, %r6542, %r8808;
	ld.shared.u32 	%r6544, [%r6538+16];
	ld.shared.u32 	%r6545, [%r6538+24];
	mul.lo.s32 	%r6546, %r6544, %r6545;
	shl.b32 	%r6547, %r6546, 5;
	add.s32 	%r6548, %r6547, %r6543;
	ld.shared.u32 	%r6549, [%r6538+32];
	ld.shared.u32 	%r6550, [%r6538+40];
	mul.lo.s32 	%r6551, %r6549, %r6550;
	shl.b32 	%r6552, %r6551, 5;
	add.s32 	%r6553, %r6552, %r6548;
	ld.shared.u32 	%r6554, [%r6538+48];
	ld.shared.u32 	%r6555, [%r6538+56];
	mul.lo.s32 	%r6556, %r6554, %r6555;
	shl.b32 	%r6557, %r6556, 5;
	add.s32 	%r8808, %r6557, %r6553;
	add.s32 	%r8800, %r8800, 4;
$L__BB0_777:
	and.b32  	%r6558, %r60, 3;
	setp.eq.s32 	%p710, %r6558, 0;
	@%p710 bra 	$L__BB0_782;
	setp.eq.s32 	%p711, %r59, 0;
	@%p711 bra 	$L__BB0_780;
	shl.b32 	%r6560, %r8800, 4;
	mov.u32 	%r6561, _ZZ43ms_deformable_im2col_persistent_distributedI6__halfLi8ELi4ELi32ELi2EEvPKT_PKlS5_S3_S3_iiiiPS1_PiE16s_spatial_shapes;
	add.s32 	%r6562, %r6561, %r6560;
	ld.shared.u32 	%r6563, [%r6562];
	ld.shared.u32 	%r6564, [%r6562+8];
	mul.lo.s32 	%r6565, %r6563, %r6564;
	shl.b32 	%r6566, %r6565, 5;
	add.s32 	%r6567, %r6566, %r8808;
	ld.shared.u32 	%r6568, [%r6562+16];
	ld.shared.u32 	%r6569, [%r6562+24];
	mul.lo.s32 	%r6570, %r6568, %r6569;
	shl.b32 	%r6571, %r6570, 5;
	add.s32 	%r8808, %r6571, %r6567;
	add.s32 	%r8800, %r8800, 2;
$L__BB0_780:
	and.b32  	%r6572, %r58, 1;
	setp.eq.b32 	%p712, %r6572, 1;
	not.pred 	%p713, %p712;
	@%p713 bra 	$L__BB0_782;
	shl.b32 	%r6573, %r8800, 4;
	mov.u32 	%r6574, _ZZ43ms_deformable_im2col_persistent_distributedI6__halfLi8ELi4ELi32ELi2EEvPKT_PKlS5_S3_S3_iiiiPS1_PiE16s_spatial_shapes;
	add.s32 	%r6575, %r6574, %r6573;
	ld.shared.u32 	%r6576, [%r6575];
	ld.shared.u32 	%r6577, [%r6575+8];
	mul.lo.s32 	%r6578, %r6576, %r6577;
	shl.b32 	%r6579, %r6578, 5;
	add.s32 	%r8808, %r6579, %r8808;
$L__BB0_782:
	shl.b32 	%r6580, %r1258, 5;
	add.s32 	%r6581, %r6580, %r8183;
	add.s32 	%r1308, %r6581, %r8808;
	setp.lt.s32 	%p714, %r1308, %r41;
	@%p714 bra 	$L__BB0_784;
$L__BB0_783:
	add.s32 	%r6582, %r67, %r1258;
	shl.b32 	%r6583, %r6582, 5;
	add.s32 	%r6584, %r6583, %r8183;
	mul.wide.s32 	%rd194, %r6584, 2;
	add.s64 	%rd195, %rd3, %rd194;
	ld.global.u16 	%rs573, [%rd195];
	bra.uni 	$L__BB0_785;
$L__BB0_784:
	shl.b32 	%r6585, %r1308, 1;
	mov.u32 	%r6586, shared_mem;
	add.s32 	%r6587, %r6586, %r6585;
	ld.shared.u16 	%rs573, [%r6587];
$L__BB0_785:
	// begin inline asm
	{mul.f16 %rs455,%rs430,%rs431;
}
	// end inline asm
	// begin inline asm
	{fma.rn.f16 %rs458,%rs573,%rs455,%rs451;
}
	// end inline asm
	// begin inline asm
	{fma.rn.f16 %rs549,%rs22,%rs458,%rs549;
}
	// end inline asm
$L__BB0_786:
	// begin inline asm
	{  cvt.f32.f16 %f122, %rs23;}

	// end inline asm
	add.f32 	%f124, %f122, 0f3F800000;
	mul.f32 	%f125, %f124, %f1;
	fma.rn.f32 	%f15, %f125, 0f3F000000, 0fBF000000;
	// begin inline asm
	{  cvt.f32.f16 %f123, %rs24;}

	// end inline asm
	add.f32 	%f126, %f123, 0f3F800000;
	mul.f32 	%f127, %f126, %f21;
	fma.rn.f32 	%f128, %f127, 0f3F000000, 0fBF000000;
	setp.leu.f32 	%p715, %f15, 0fBF800000;
	setp.leu.f32 	%p716, %f128, 0fBF800000;
	or.pred  	%p717, %p715, %p716;
	setp.geu.f32 	%p718, %f15, %f1;
	or.pred  	%p719, %p718, %p717;
	setp.geu.f32 	%p720, %f128, %f21;
	or.pred  	%p721, %p719, %p720;
	@%p721 bra 	$L__BB0_912;
	cvt.rmi.f32.f32 	%f133, %f15;
	cvt.rzi.s32.f32 	%r6588, %f133;
	cvt.rmi.f32.f32 	%f134, %f128;
	cvt.rzi.s32.f32 	%r6589, %f134;
	add.s32 	%r1311, %r6588, 1;
	add.s32 	%r1312, %r6589, 1;
	cvt.rn.f32.s32 	%f135, %r6588;
	sub.f32 	%f129, %f15, %f135;
	// begin inline asm
	{  cvt.rn.f16.f32 %rs468, %f129;}

	// end inline asm
	cvt.rn.f32.s32 	%f136, %r6589;
	sub.f32 	%f130, %f128, %f136;
	// begin inline asm
	{  cvt.rn.f16.f32 %rs469, %f130;}

	// end inline asm
	sub.f32 	%f137, %f135, %f15;
	add.f32 	%f131, %f137, 0f3F800000;
	// begin inline asm
	{  cvt.rn.f16.f32 %rs470, %f131;}

	// end inline asm
	sub.f32 	%f138, %f136, %f128;
	add.f32 	%f132, %f138, 0f3F800000;
	// begin inline asm
	{  cvt.rn.f16.f32 %rs471, %f132;}

	// end inline asm
	or.b32  	%r6590, %r6588, %r6589;
	setp.lt.s32 	%p722, %r6590, 0;
	setp.ge.s32 	%p723, %r6588, %r65;
	setp.ge.s32 	%p724, %r6589, %r66;
	or.pred  	%p725, %p723, %p724;
	or.pred  	%p726, %p725, %p722;
	mov.u16 	%rs575, %rs232;
	@%p726 bra 	$L__BB0_818;
	mad.lo.s32 	%r1313, %r6588, %r66, %r6589;
	div.s32 	%r1314, %r8184, %r10;
	setp.ge.s32 	%p727, %r1314, %r3;
	@%p727 bra 	$L__BB0_816;
	setp.eq.s32 	%p728, %r1314, %r2;
	@%p728 bra 	$L__BB0_803;
	mul.lo.s32 	%r8813, %r1314, %r10;
	setp.le.s32 	%p729, %r8184, %r8813;
	mov.b32 	%r8821, 0;
	@%p729 bra 	$L__BB0_802;
	sub.s32 	%r1316, %r8184, %r8813;
	sub.s32 	%r6594, %r64, %r8813;
	and.b32  	%r1317, %r1316, 7;
	setp.lt.u32 	%p730, %r6594, 7;
	mov.b32 	%r8821, 0;
	@%p730 bra 	$L__BB0_794;
	and.b32  	%r1318, %r1316, -8;
	mov.b32 	%r8821, 0;
	mov.u32 	%r8811, %r8821;
$L__BB0_793:
	.pragma "nounroll";
	shl.b32 	%r6596, %r8813, 4;
	mov.u32 	%r6597, _ZZ43ms_deformable_im2col_persistent_distributedI6__halfLi8ELi4ELi32ELi2EEvPKT_PKlS5_S3_S3_iiiiPS1_PiE16s_spatial_shapes;
	add.s32 	%r6598, %r6597, %r6596;
	ld.shared.u32 	%r6599, [%r6598];
	ld.shared.u32 	%r6600, [%r6598+8];
	mul.lo.s32 	%r6601, %r6599, %r6600;
	shl.b32 	%r6602, %r6601, 5;
	add.s32 	%r6603, %r6602, %r8821;
	ld.shared.u32 	%r6604, [%r6598+16];
	ld.shared.u32 	%r6605, [%r6598+24];
	mul.lo.s32 	%r6606, %r6604, %r6605;
	shl.b32 	%r6607, %r6606, 5;
	add.s32 	%r6608, %r6607, %r6603;
	ld.shared.u32 	%r6609, [%r6598+32];
	ld.shared.u32 	%r6610, [%r6598+40];
	mul.lo.s32 	%r6611, %r6609, %r6610;
	shl.b32 	%r6612, %r6611, 5;
	add.s32 	%r6613, %r6612, %r6608;
	ld.shared.u32 	%r6614, [%r6598+48];
	ld.shared.u32 	%r6615, [%r6598+56];
	mul.lo.s32 	%r6616, %r6614, %r6615;
	shl.b32 	%r6617, %r6616, 5;
	add.s32 	%r6618, %r6617, %r6613;
	ld.shared.u32 	%r6619, [%r6598+64];
	ld.shared.u32 	%r6620, [%r6598+72];
	mul.lo.s32 	%r6621, %r6619, %r6620;
	shl.b32 	%r6622, %r6621, 5;
	add.s32 	%r6623, %r6622, %r6618;
	ld.shared.u32 	%r6624, [%r6598+80];
	ld.shared.u32 	%r6625, [%r6598+88];
	mul.lo.s32 	%r6626, %r6624, %r6625;
	shl.b32 	%r6627, %r6626, 5;
	add.s32 	%r6628, %r6627, %r6623;
	ld.shared.u32 	%r6629, [%r6598+96];
	ld.shared.u32 	%r6630, [%r6598+104];
	mul.lo.s32 	%r6631, %r6629, %r6630;
	shl.b32 	%r6632, %r6631, 5;
	add.s32 	%r6633, %r6632, %r6628;
	ld.shared.u32 	%r6634, [%r6598+112];
	ld.shared.u32 	%r6635, [%r6598+120];
	mul.lo.s32 	%r6636, %r6634, %r6635;
	shl.b32 	%r6637, %r6636, 5;
	add.s32 	%r8821, %r6637, %r6633;
	add.s32 	%r8813, %r8813, 8;
	add.s32 	%r8811, %r8811, 8;
	setp.ne.s32 	%p731, %r8811, %r1318;
	@%p731 bra 	$L__BB0_793;
$L__BB0_794:
	setp.eq.s32 	%p732, %r1317, 0;
	@%p732 bra 	$L__BB0_802;
	and.b32  	%r1328, %r1316, 3;
	setp.lt.u32 	%p733, %r1317, 4;
	@%p733 bra 	$L__BB0_797;
	shl.b32 	%r6639, %r8813, 4;
	mov.u32 	%r6640, _ZZ43ms_deformable_im2col_persistent_distributedI6__halfLi8ELi4ELi32ELi2EEvPKT_PKlS5_S3_S3_iiiiPS1_PiE16s_spatial_shapes;
	add.s32 	%r6641, %r6640, %r6639;
	ld.shared.u32 	%r6642, [%r6641];
	ld.shared.u32 	%r6643, [%r6641+8];
	mul.lo.s32 	%r6644, %r6642, %r6643;
	shl.b32 	%r6645, %r6644, 5;
	add.s32 	%r6646, %r6645, %r8821;
	ld.shared.u32 	%r6647, [%r6641+16];
	ld.shared.u32 	%r6648, [%r6641+24];
	mul.lo.s32 	%r6649, %r6647, %r6648;
	shl.b32 	%r6650, %r6649, 5;
	add.s32 	%r6651, %r6650, %r6646;
	ld.shared.u32 	%r6652, [%r6641+32];
	ld.shared.u32 	%r6653, [%r6641+40];
	mul.lo.s32 	%r6654, %r6652, %r6653;
	shl.b32 	%r6655, %r6654, 5;
	add.s32 	%r6656, %r6655, %r6651;
	ld.shared.u32 	%r6657, [%r6641+48];
	ld.shared.u32 	%r6658, [%r6641+56];
	mul.lo.s32 	%r6659, %r6657, %r6658;
	shl.b32 	%r6660, %r6659, 5;
	add.s32 	%r8821, %r6660, %r6656;
	add.s32 	%r8813, %r8813, 4;
$L__BB0_797:
	setp.eq.s32 	%p734, %r1328, 0;
	@%p734 bra 	$L__BB0_802;
	setp.eq.s32 	%p735, %r1328, 1;
	@%p735 bra 	$L__BB0_800;
	shl.b32 	%r6662, %r8813, 4;
	mov.u32 	%r6663, _ZZ43ms_deformable_im2col_persistent_distributedI6__halfLi8ELi4ELi32ELi2EEvPKT_PKlS5_S3_S3_iiiiPS1_PiE16s_spatial_shapes;
	add.s32 	%r6664, %r6663, %r6662;
	ld.shared.u32 	%r6665, [%r6664];
	ld.shared.u32 	%r6666, [%r6664+8];
	mul.lo.s32 	%r6667, %r6665, %r6666;
	shl.b32 	%r6668, %r6667, 5;
	add.s32 	%r6669, %r6668, %r8821;
	ld.shared.u32 	%r6670, [%r6664+16];
	ld.shared.u32 	%r6671, [%r6664+24];
	mul.lo.s32 	%r6672, %r6670, %r6671;
	shl.b32 	%r6673, %r6672, 5;
	add.s32 	%r8821, %r6673, %r6669;
	add.s32 	%r8813, %r8813, 2;
$L__BB0_800:
	and.b32  	%r6674, %r1316, 1;
	setp.eq.b32 	%p736, %r6674, 1;
	not.pred 	%p737, %p736;
	@%p737 bra 	$L__BB0_802;
	shl.b32 	%r6675, %r8813, 4;
	mov.u32 	%r6676, _ZZ43ms_deformable_im2col_persistent_distributedI6__halfLi8ELi4ELi32ELi2EEvPKT_PKlS5_S3_S3_iiiiPS1_PiE16s_spatial_shapes;
	add.s32 	%r6677, %r6676, %r6675;
	ld.shared.u32 	%r6678, [%r6677];
	ld.shared.u32 	%r6679, [%r6677+8];
	mul.lo.s32 	%r6680, %r6678, %r6679;
	shl.b32 	%r6681, %r6680, 5;
	add.s32 	%r8821, %r6681, %r8821;
$L__BB0_802:
	shl.b32 	%r6682, %r1313, 5;
	add.s32 	%r6683, %r6682, %r8183;
	add.s32 	%r6684, %r6683, %r8821;
	mov.u32 	%r6685, shared_mem;
	cvt.u64.u32 	%rd196, %r6685;
	cvta.shared.u64 	%rd197, %rd196;
	mapa.u64	%rd198, %rd197, %r1314;
	mul.wide.s32 	%rd199, %r6684, 2;
	add.s64 	%rd200, %rd198, %rd199;
	ld.u16 	%rs575, [%rd200];
	bra.uni 	$L__BB0_818;
$L__BB0_803:
	setp.le.s32 	%p738, %r8184, %r11;
	mov.b32 	%r8834, 0;
	@%p738 bra 	$L__BB0_815;
	setp.lt.u32 	%p739, %r63, 7;
	mov.b32 	%r8834, 0;
	mov.u32 	%r8826, %r11;
	@%p739 bra 	$L__BB0_807;
	and.b32  	%r1341, %r62, -8;
	mov.b32 	%r8834, 0;
	mov.u32 	%r8826, %r11;
	mov.u32 	%r8824, %r8834;
$L__BB0_806:
	.pragma "nounroll";
	shl.b32 	%r6690, %r8826, 4;
	mov.u32 	%r6691, _ZZ43ms_deformable_im2col_persistent_distributedI6__halfLi8ELi4ELi32ELi2EEvPKT_PKlS5_S3_S3_iiiiPS1_PiE16s_spatial_shapes;
	add.s32 	%r6692, %r6691, %r6690;
	ld.shared.u32 	%r6693, [%r6692];
	ld.shared.u32 	%r6694, [%r6692+8];
	mul.lo.s32 	%r6695, %r6693, %r6694;
	shl.b32 	%r6696, %r6695, 5;
	add.s32 	%r6697, %r6696, %r8834;
	ld.shared.u32 	%r6698, [%r6692+16];
	ld.shared.u32 	%r6699, [%r6692+24];
	mul.lo.s32 	%r6700, %r6698, %r6699;
	shl.b32 	%r6701, %r6700, 5;
	add.s32 	%r6702, %r6701, %r6697;
	ld.shared.u32 	%r6703, [%r6692+32];
	ld.shared.u32 	%r6704, [%r6692+40];
	mul.lo.s32 	%r6705, %r6703, %r6704;
	shl.b32 	%r6706, %r6705, 5;
	add.s32 	%r6707, %r6706, %r6702;
	ld.shared.u32 	%r6708, [%r6692+48];
	ld.shared.u32 	%r6709, [%r6692+56];
	mul.lo.s32 	%r6710, %r6708, %r6709;
	shl.b32 	%r6711, %r6710, 5;
	add.s32 	%r6712, %r6711, %r6707;
	ld.shared.u32 	%r6713, [%r6692+64];
	ld.shared.u32 	%r6714, [%r6692+72];
	mul.lo.s32 	%r6715, %r6713, %r6714;
	shl.b32 	%r6716, %r6715, 5;
	add.s32 	%r6717, %r6716, %r6712;
	ld.shared.u32 	%r6718, [%r6692+80];
	ld.shared.u32 	%r6719, [%r6692+88];
	mul.lo.s32 	%r6720, %r6718, %r6719;
	shl.b32 	%r6721, %r6720, 5;
	add.s32 	%r6722, %r6721, %r6717;
	ld.shared.u32 	%r6723, [%r6692+96];
	ld.shared.u32 	%r6724, [%r6692+104];
	mul.lo.s32 	%r6725, %r6723, %r6724;
	shl.b32 	%r6726, %r6725, 5;
	add.s32 	%r6727, %r6726, %r6722;
	ld.shared.u32 	%r6728, [%r6692+112];
	ld.shared.u32 	%r6729, [%r6692+120];
	mul.lo.s32 	%r6730, %r6728, %r6729;
	shl.b32 	%r6731, %r6730, 5;
	add.s32 	%r8834, %r6731, %r6727;
	add.s32 	%r8826, %r8826, 8;
	add.s32 	%r8824, %r8824, 8;
	setp.ne.s32 	%p740, %r8824, %r1341;
	@%p740 bra 	$L__BB0_806;
$L__BB0_807:
	and.b32  	%r6732, %r62, 7;
	setp.eq.s32 	%p741, %r6732, 0;
	@%p741 bra 	$L__BB0_815;
	setp.lt.u32 	%p742, %r61, 3;
	@%p742 bra 	$L__BB0_810;
	shl.b32 	%r6734, %r8826, 4;
	mov.u32 	%r6735, _ZZ43ms_deformable_im2col_persistent_distributedI6__halfLi8ELi4ELi32ELi2EEvPKT_PKlS5_S3_S3_iiiiPS1_PiE16s_spatial_shapes;
	add.s32 	%r6736, %r6735, %r6734;
	ld.shared.u32 	%r6737, [%r6736];
	ld.shared.u32 	%r6738, [%r6736+8];
	mul.lo.s32 	%r6739, %r6737, %r6738;
	shl.b32 	%r6740, %r6739, 5;
	add.s32 	%r6741, %r6740, %r8834;
	ld.shared.u32 	%r6742, [%r6736+16];
	ld.shared.u32 	%r6743, [%r6736+24];
	mul.lo.s32 	%r6744, %r6742, %r6743;
	shl.b32 	%r6745, %r6744, 5;
	add.s32 	%r6746, %r6745, %r6741;
	ld.shared.u32 	%r6747, [%r6736+32];
	ld.shared.u32 	%r6748, [%r6736+40];
	mul.lo.s32 	%r6749, %r6747, %r6748;
	shl.b32 	%r6750, %r6749, 5;
	add.s32 	%r6751, %r6750, %r6746;
	ld.shared.u32 	%r6752, [%r6736+48];
	ld.shared.u32 	%r6753, [%r6736+56];
	mul.lo.s32 	%r6754, %r6752, %r6753;
	shl.b32 	%r6755, %r6754, 5;
	add.s32 	%r8834, %r6755, %r6751;
	add.s32 	%r8826, %r8826, 4;
$L__BB0_810:
	and.b32  	%r6756, %r60, 3;
	setp.eq.s32 	%p743, %r6756, 0;
	@%p743 bra 	$L__BB0_815;
	setp.eq.s32 	%p744, %r59, 0;
	@%p744 bra 	$L__BB0_813;
	shl.b32 	%r6758, %r8826, 4;
	mov.u32 	%r6759, _ZZ43ms_deformable_im2col_persistent_distributedI6__halfLi8ELi4ELi32ELi2EEvPKT_PKlS5_S3_S3_iiiiPS1_PiE16s_spatial_shapes;
	add.s32 	%r6760, %r6759, %r6758;
	ld.shared.u32 	%r6761, [%r6760];
	ld.shared.u32 	%r6762, [%r6760+8];
	mul.lo.s32 	%r6763, %r6761, %r6762;
	shl.b32 	%r6764, %r6763, 5;
	add.s32 	%r6765, %r6764, %r8834;
	ld.shared.u32 	%r6766, [%r6760+16];
	ld.shared.u32 	%r6767, [%r6760+24];
	mul.lo.s32 	%r6768, %r6766, %r6767;
	shl.b32 	%r6769, %r6768, 5;
	add.s32 	%r8834, %r6769, %r6765;
	add.s32 	%r8826, %r8826, 2;
$L__BB0_813:
	and.b32  	%r6770, %r58, 1;
	setp.eq.b32 	%p745, %r6770, 1;
	not.pred 	%p746, %p745;
	@%p746 bra 	$L__BB0_815;
	shl.b32 	%r6771, %r8826, 4;
	mov.u32 	%r6772, _ZZ43ms_deformable_im2col_persistent_distributedI6__halfLi8ELi4ELi32ELi2EEvPKT_PKlS5_S3_S3_iiiiPS1_PiE16s_spatial_shapes;
	add.s32 	%r6773, %r6772, %r6771;
	ld.shared.u32 	%r6774, [%r6773];
	ld.shared.u32 	%r6775, [%r6773+8];
	mul.lo.s32 	%r6776, %r6774, %r6775;
	shl.b32 	%r6777, %r6776, 5;
	add.s32 	%r8834, %r6777, %r8834;
$L__BB0_815:
	shl.b32 	%r6778, %r1313, 5;
	add.s32 	%r6779, %r6778, %r8183;
	add.s32 	%r1363, %r6779, %r8834;
	setp.lt.s32 	%p747, %r1363, %r41;
	@%p747 bra 	$L__BB0_817;
$L__BB0_816:
	add.s32 	%r6780, %r67, %r1313;
	shl.b32 	%r6781, %r6780, 5;
	add.s32 	%r6782, %r6781, %r8183;
	mul.wide.s32 	%rd201, %r6782, 2;
	add.s64 	%rd202, %rd3, %rd201;
	ld.global.u16 	%rs575, [%rd202];
	bra.uni 	$L__BB0_818;
$L__BB0_817:
	shl.b32 	%r6783, %r1363, 1;
	mov.u32 	%r6784, shared_mem;
	add.s32 	%r6785, %r6784, %r6783;
	ld.shared.u16 	%rs575, [%r6785];
$L__BB0_818:
	setp.ge.s32 	%p748, %r6588, %r65;
	setp.lt.s32 	%p749, %r6588, 0;
	// begin inline asm
	{mul.f16 %rs472,%rs470,%rs471;
}
	// end inline asm
	// begin inline asm
	{fma.rn.f16 %rs475,%rs575,%rs472,%rs232;
}
	// end inline asm
	setp.lt.s32 	%p750, %r6589, -1;
	or.pred  	%p751, %p749, %p750;
	or.pred  	%p752, %p751, %p748;
	setp.ge.s32 	%p753, %r1312, %r66;
	or.pred  	%p754, %p752, %p753;
	mov.u16 	%rs576, %rs232;
	@%p754 bra 	$L__BB0_849;
	mad.lo.s32 	%r1364, %r6588, %r66, %r1312;
	div.s32 	%r1365, %r8184, %r10;
	setp.ge.s32 	%p755, %r1365, %r3;
	@%p755 bra 	$L__BB0_847;
	setp.eq.s32 	%p756, %r1365, %r2;
	@%p756 bra 	$L__BB0_834;
	mul.lo.s32 	%r8839, %r1365, %r10;
	setp.le.s32 	%p757, %r8184, %r8839;
	mov.b32 	%r8847, 0;
	@%p757 bra 	$L__BB0_833;
	sub.s32 	%r1367, %r8184, %r8839;
	sub.s32 	%r6789, %r64, %r8839;
	and.b32  	%r1368, %r1367, 7;
	setp.lt.u32 	%p758, %r6789, 7;
	mov.b32 	%r8847, 0;
	@%p758 bra 	$L__BB0_825;
	and.b32  	%r1369, %r1367, -8;
	mov.b32 	%r8847, 0;
	mov.u32 	%r8837, %r8847;
$L__BB0_824:
	.pragma "nounroll";
	shl.b32 	%r6791, %r8839, 4;
	mov.u32 	%r6792, _ZZ43ms_deformable_im2col_persistent_distributedI6__halfLi8ELi4ELi32ELi2EEvPKT_PKlS5_S3_S3_iiiiPS1_PiE16s_spatial_shapes;
	add.s32 	%r6793, %r6792, %r6791;
	ld.shared.u32 	%r6794, [%r6793];
	ld.shared.u32 	%r6795, [%r6793+8];
	mul.lo.s32 	%r6796, %r6794, %r6795;
	shl.b32 	%r6797, %r6796, 5;
	add.s32 	%r6798, %r6797, %r8847;
	ld.shared.u32 	%r6799, [%r6793+16];
	ld.shared.u32 	%r6800, [%r6793+24];
	mul.lo.s32 	%r6801, %r6799, %r6800;
	shl.b32 	%r6802, %r6801, 5;
	add.s32 	%r6803, %r6802, %r6798;
	ld.shared.u32 	%r6804, [%r6793+32];
	ld.shared.u32 	%r6805, [%r6793+40];
	mul.lo.s32 	%r6806, %r6804, %r6805;
	shl.b32 	%r6807, %r6806, 5;
	add.s32 	%r6808, %r6807, %r6803;
	ld.shared.u32 	%r6809, [%r6793+48];
	ld.shared.u32 	%r6810, [%r6793+56];
	mul.lo.s32 	%r6811, %r6809, %r6810;
	shl.b32 	%r6812, %r6811, 5;
	add.s32 	%r6813, %r6812, %r6808;
	ld.shared.u32 	%r6814, [%r6793+64];
	ld.shared.u32 	%r6815, [%r6793+72];
	mul.lo.s32 	%r6816, %r6814, %r6815;
	shl.b32 	%r6817, %r6816, 5;
	add.s32 	%r6818, %r6817, %r6813;
	ld.shared.u32 	%r6819, [%r6793+80];
	ld.shared.u32 	%r6820, [%r6793+88];
	mul.lo.s32 	%r6821, %r6819, %r6820;
	shl.b32 	%r6822, %r6821, 5;
	add.s32 	%r6823, %r6822, %r6818;
	ld.shared.u32 	%r6824, [%r6793+96];
	ld.shared.u32 	%r6825, [%r6793+104];
	mul.lo.s32 	%r6826, %r6824, %r6825;
	shl.b32 	%r6827, %r6826, 5;
	add.s32 	%r6828, %r6827, %r6823;
	ld.shared.u32 	%r6829, [%r6793+112];
	ld.shared.u32 	%r6830, [%r6793+120];
	mul.lo.s32 	%r6831, %r6829, %r6830;
	shl.b32 	%r6832, %r6831, 5;
	add.s32 	%r8847, %r6832, %r6828;
	add.s32 	%r8839, %r8839, 8;
	add.s32 	%r8837, %r8837, 8;
	setp.ne.s32 	%p759, %r8837, %r1369;
	@%p759 bra 	$L__BB0_824;
$L__BB0_825:
	setp.eq.s32 	%p760, %r1368, 0;
	@%p760 bra 	$L__BB0_833;
	and.b32  	%r1379, %r1367, 3;
	setp.lt.u32 	%p761, %r1368, 4;
	@%p761 bra 	$L__BB0_828;
	shl.b32 	%r6834, %r8839, 4;
	mov.u32 	%r6835, _ZZ43ms_deformable_im2col_persistent_distributedI6__halfLi8ELi4ELi32ELi2EEvPKT_PKlS5_S3_S3_iiiiPS1_PiE16s_spatial_shapes;
	add.s32 	%r6836, %r6835, %r6834;
	ld.shared.u32 	%r6837, [%r6836];
	ld.shared.u32 	%r6838, [%r6836+8];
	mul.lo.s32 	%r6839, %r6837, %r6838;
	shl.b32 	%r6840, %r6839, 5;
	add.s32 	%r6841, %r6840, %r8847;
	ld.shared.u32 	%r6842, [%r6836+16];
	ld.shared.u32 	%r6843, [%r6836+24];
	mul.lo.s32 	%r6844, %r6842, %r6843;
	shl.b32 	%r6845, %r6844, 5;
	add.s32 	%r6846, %r6845, %r6841;
	ld.shared.u32 	%r6847, [%r6836+32];
	ld.shared.u32 	%r6848, [%r6836+40];
	mul.lo.s32 	%r6849, %r6847, %r6848;
	shl.b32 	%r6850, %r6849, 5;
	add.s32 	%r6851, %r6850, %r6846;
	ld.shared.u32 	%r6852, [%r6836+48];
	ld.shared.u32 	%r6853, [%r6836+56];
	mul.lo.s32 	%r6854, %r6852, %r6853;
	shl.b32 	%r6855, %r6854, 5;
	add.s32 	%r8847, %r6855, %r6851;
	add.s32 	%r8839, %r8839, 4;
$L__BB0_828:
	setp.eq.s32 	%p762, %r1379, 0;
	@%p762 bra 	$L__BB0_833;
	setp.eq.s32 	%p763, %r1379, 1;
	@%p763 bra 	$L__BB0_831;
	shl.b32 	%r6857, %r8839, 4;
	mov.u32 	%r6858, _ZZ43ms_deformable_im2col_persistent_distributedI6__halfLi8ELi4ELi32ELi2EEvPKT_PKlS5_S3_S3_iiiiPS1_PiE16s_spatial_shapes;
	add.s32 	%r6859, %r6858, %r6857;
	ld.shared.u32 	%r6860, [%r6859];
	ld.shared.u32 	%r6861, [%r6859+8];
	mul.lo.s32 	%r6862, %r6860, %r6861;
	shl.b32 	%r6863, %r6862, 5;
	add.s32 	%r6864, %r6863, %r8847;
	ld.shared.u32 	%r6865, [%r6859+16];
	ld.shared.u32 	%r6866, [%r6859+24];
	mul.lo.s32 	%r6867, %r6865, %r6866;
	shl.b32 	%r6868, %r6867, 5;
	add.s32 	%r8847, %r6868, %r6864;
	add.s32 	%r8839, %r8839, 2;
$L__BB0_831:
	and.b32  	%r6869, %r1367, 1;
	setp.eq.b32 	%p764, %r6869, 1;
	not.pred 	%p765, %p764;
	@%p765 bra 	$L__BB0_833;
	shl.b32 	%r6870, %r8839, 4;
	mov.u32 	%r6871, _ZZ43ms_deformable_im2col_persistent_distributedI6__halfLi8ELi4ELi32ELi2EEvPKT_PKlS5_S3_S3_iiiiPS1_PiE16s_spatial_shapes;
	add.s32 	%r6872, %r6871, %r6870;
	ld.shared.u32 	%r6873, [%r6872];
	ld.shared.u32 	%r6874, [%r6872+8];
	mul.lo.s32 	%r6875, %r6873, %r6874;
	shl.b32 	%r6876, %r6875, 5;
	add.s32 	%r8847, %r6876, %r8847;
$L__BB0_833:
	shl.b32 	%r6877, %r1364, 5;
	add.s32 	%r6878, %r6877, %r8183;
	add.s32 	%r6879, %r6878, %r8847;
	mov.u32 	%r6880, shared_mem;
	cvt.u64.u32 	%rd203, %r6880;
	cvta.shared.u64 	%rd204, %rd203;
	mapa.u64	%rd205, %rd204, %r1365;
	mul.wide.s32 	%rd206, %r6879, 2;
	add.s64 	%rd207, %rd205, %rd206;
	ld.u16 	%rs576, [%rd207];
	bra.uni 	$L__BB0_849;
$L__BB0_834:
	setp.le.s32 	%p766, %r8184, %r11;
	mov.b32 	%r8860, 0;
	@%p766 bra 	$L__BB0_846;
	setp.lt.u32 	%p767, %r63, 7;
	mov.b32 	%r8860, 0;
	mov.u32 	%r8852, %r11;
	@%p767 bra 	$L__BB0_838;
	and.b32  	%r1392, %r62, -8;
	mov.b32 	%r8860, 0;
	mov.u32 	%r8852, %r11;
	mov.u32 	%r8850, %r8860;
$L__BB0_837:
	.pragma "nounroll";
	shl.b32 	%r6885, %r8852, 4;
	mov.u32 	%r6886, _ZZ43ms_deformable_im2col_persistent_distributedI6__halfLi8ELi4ELi32ELi2EEvPKT_PKlS5_S3_S3_iiiiPS1_PiE16s_spatial_shapes;
	add.s32 	%r6887, %r6886, %r6885;
	ld.shared.u32 	%r6888, [%r6887];
	ld.shared.u32 	%r6889, [%r6887+8];
	mul.lo.s32 	%r6890, %r6888, %r6889;
	shl.b32 	%r6891, %r6890, 5;
	add.s32 	%r6892, %r6891, %r8860;
	ld.shared.u32 	%r6893, [%r6887+16];
	ld.shared.u32 	%r6894, [%r6887+24];
	mul.lo.s32 	%r6895, %r6893, %r6894;
	shl.b32 	%r6896, %r6895, 5;
	add.s32 	%r6897, %r6896, %r6892;
	ld.shared.u32 	%r6898, [%r6887+32];
	ld.shared.u32 	%r6899, [%r6887+40];
	mul.lo.s32 	%r6900, %r6898, %r6899;
	shl.b32 	%r6901, %r6900, 5;
	add.s32 	%r6902, %r6901, %r6897;
	ld.shared.u32 	%r6903, [%r6887+48];
	ld.shared.u32 	%r6904, [%r6887+56];
	mul.lo.s32 	%r6905, %r6903, %r6904;
	shl.b32 	%r6906, %r6905, 5;
	add.s32 	%r6907, %r6906, %r6902;
	ld.shared.u32 	%r6908, [%r6887+64];
	ld.shared.u32 	%r6909, [%r6887+72];
	mul.lo.s32 	%r6910, %r6908, %r6909;
	shl.b32 	%r6911, %r6910, 5;
	add.s32 	%r6912, %r6911, %r6907;
	ld.shared.u32 	%r6913, [%r6887+80];
	ld.shared.u32 	%r6914, [%r6887+88];
	mul.lo.s32 	%r6915, %r6913, %r6914;
	shl.b32 	%r6916, %r6915, 5;
	add.s32 	%r6917, %r6916, %r6912;
	ld.shared.u32 	%r6918, [%r6887+96];
	ld.shared.u32 	%r6919, [%r6887+104];
	mul.lo.s32 	%r6920, %r6918, %r6919;
	shl.b32 	%r6921, %r6920, 5;
	add.s32 	%r6922, %r6921, %r6917;
	ld.shared.u32 	%r6923, [%r6887+112];
	ld.shared.u32 	%r6924, [%r6887+120];
	mul.lo.s32 	%r6925, %r6923, %r6924;
	shl.b32 	%r6926, %r6925, 5;
	add.s32 	%r8860, %r6926, %r6922;
	add.s32 	%r8852, %r8852, 8;
	add.s32 	%r8850, %r8850, 8;
	setp.ne.s32 	%p768, %r8850, %r1392;
	@%p768 bra 	$L__BB0_837;
$L__BB0_838:
	and.b32  	%r6927, %r62, 7;
	setp.eq.s32 	%p769, %r6927, 0;
	@%p769 bra 	$L__BB0_846;
	setp.lt.u32 	%p770, %r61, 3;
	@%p770 bra 	$L__BB0_841;
	shl.b32 	%r6929, %r8852, 4;
	mov.u32 	%r6930, _ZZ43ms_deformable_im2col_persistent_distributedI6__halfLi8ELi4ELi32ELi2EEvPKT_PKlS5_S3_S3_iiiiPS1_PiE16s_spatial_shapes;
	add.s32 	%r6931, %r6930, %r6929;
	ld.shared.u32 	%r6932, [%r6931];
	ld.shared.u32 	%r6933, [%r6931+8];
	mul.lo.s32 	%r6934, %r6932, %r6933;
	shl.b32 	%r6935, %r6934, 5;
	add.s32 	%r6936, %r6935, %r8860;
	ld.shared.u32 	%r6937, [%r6931+16];
	ld.shared.u32 	%r6938, [%r6931+24];
	mul.lo.s32 	%r6939, %r6937, %r6938;
	shl.b32 	%r6940, %r6939, 5;
	add.s32 	%r6941, %r6940, %r6936;
	ld.shared.u32 	%r6942, [%r6931+32];
	ld.shared.u32 	%r6943, [%r6931+40];
	mul.lo.s32 	%r6944, %r6942, %r6943;
	shl.b32 	%r6945, %r6944, 5;
	add.s32 	%r6946, %r6945, %r6941;
	ld.shared.u32 	%r6947, [%r6931+48];
	ld.shared.u32 	%r6948, [%r6931+56];
	mul.lo.s32 	%r6949, %r6947, %r6948;
	shl.b32 	%r6950, %r6949, 5;
	add.s32 	%r8860, %r6950, %r6946;
	add.s32 	%r8852, %r8852, 4;
$L__BB0_841:
	and.b32  	%r6951, %r60, 3;
	setp.eq.s32 	%p771, %r6951, 0;
	@%p771 bra 	$L__BB0_846;
	setp.eq.s32 	%p772, %r59, 0;
	@%p772 bra 	$L__BB0_844;
	shl.b32 	%r6953, %r8852, 4;
	mov.u32 	%r6954, _ZZ43ms_deformable_im2col_persistent_distributedI6__halfLi8ELi4ELi32ELi2EEvPKT_PKlS5_S3_S3_iiiiPS1_PiE16s_spatial_shapes;
	add.s32 	%r6955, %r6954, %r6953;
	ld.shared.u32 	%r6956, [%r6955];
	ld.shared.u32 	%r6957, [%r6955+8];
	mul.lo.s32 	%r6958, %r6956, %r6957;
	shl.b32 	%r6959, %r6958, 5;
	add.s32 	%r6960, %r6959, %r8860;
	ld.shared.u32 	%r6961, [%r6955+16];
	ld.shared.u32 	%r6962, [%r6955+24];
	mul.lo.s32 	%r6963, %r6961, %r6962;
	shl.b32 	%r6964, %r6963, 5;
	add.s32 	%r8860, %r6964, %r6960;
	add.s32 	%r8852, %r8852, 2;
$L__BB0_844:
	and.b32  	%r6965, %r58, 1;
	setp.eq.b32 	%p773, %r6965, 1;
	not.pred 	%p774, %p773;
	@%p774 bra 	$L__BB0_846;
	shl.b32 	%r6966, %r8852, 4;
	mov.u32 	%r6967, _ZZ43ms_deformable_im2col_persistent_distributedI6__halfLi8ELi4ELi32ELi2EEvPKT_PKlS5_S3_S3_iiiiPS1_PiE16s_spatial_shapes;
	add.s32 	%r6968, %r6967, %r6966;
	ld.shared.u32 	%r6969, [%r6968];
	ld.shared.u32 	%r6970, [%r6968+8];
	mul.lo.s32 	%r6971, %r6969, %r6970;
	shl.b32 	%r6972, %r6971, 5;
	add.s32 	%r8860, %r6972, %r8860;
$L__BB0_846:
	shl.b32 	%r6973, %r1364, 5;
	add.s32 	%r6974, %r6973, %r8183;
	add.s32 	%r1414, %r6974, %r8860;
	setp.lt.s32 	%p775, %r1414, %r41;
	@%p775 bra 	$L__BB0_848;
$L__BB0_847:
	add.s32 	%r6975, %r67, %r1364;
	shl.b32 	%r6976, %r6975, 5;
	add.s32 	%r6977, %r6976, %r8183;
	mul.wide.s32 	%rd208, %r6977, 2;
	add.s64 	%rd209, %rd3, %rd208;
	ld.global.u16 	%rs576, [%rd209];
	bra.uni 	$L__BB0_849;
$L__BB0_848:
	shl.b32 	%r6978, %r1414, 1;
	mov.u32 	%r6979, shared_mem;
	add.s32 	%r6980, %r6979, %r6978;
	ld.shared.u16 	%rs576, [%r6980];
$L__BB0_849:
	setp.ge.s32 	%p776, %r6589, %r66;
	setp.lt.s32 	%p777, %r6589, 0;
	// begin inline asm
	{mul.f16 %rs479,%rs470,%rs469;
}
	// end inline asm
	// begin inline asm
	{fma.rn.f16 %rs482,%rs576,%rs479,%rs475;
}
	// end inline asm
	setp.lt.s32 	%p778, %r6588, -1;
	or.pred  	%p779, %p778, %p777;
	setp.ge.s32 	%p780, %r1311, %r65;
	or.pred  	%p781, %p779, %p780;
	or.pred  	%p782, %p781, %p776;
	mov.u16 	%rs577, %rs232;
	@%p782 bra 	$L__BB0_880;
	mad.lo.s32 	%r1415, %r1311, %r66, %r6589;
	div.s32 	%r1416, %r8184, %r10;
	setp.ge.s32 	%p783, %r1416, %r3;
	@%p783 bra 	$L__BB0_878;
	setp.eq.s32 	%p784, %r1416, %r2;
	@%p784 bra 	$L__BB0_865;
	mul.lo.s32 	%r8865, %r1416, %r10;
	setp.le.s32 	%p785, %r8184, %r8865;
	mov.b32 	%r8873, 0;
	@%p785 bra 	$L__BB0_864;
	sub.s32 	%r1418, %r8184, %r8865;
	sub.s32 	%r6984, %r64, %r8865;
	and.b32  	%r1419, %r1418, 7;
	setp.lt.u32 	%p786, %r6984, 7;
	mov.b32 	%r8873, 0;
	@%p786 bra 	$L__BB0_856;
	and.b32  	%r1420, %r1418, -8;
	mov.b32 	%r8873, 0;
	mov.u32 	%r8863, %r8873;
$L__BB0_855:
	.pragma "nounroll";
	shl.b32 	%r6986, %r8865, 4;
	mov.u32 	%r6987, _ZZ43ms_deformable_im2col_persistent_distributedI6__halfLi8ELi4ELi32ELi2EEvPKT_PKlS5_S3_S3_iiiiPS1_PiE16s_spatial_shapes;
	add.s32 	%r6988, %r6987, %r6986;
	ld.shared.u32 	%r6989, [%r6988];
	ld.shared.u32 	%r6990, [%r6988+8];
	mul.lo.s32 	%r6991, %r6989, %r6990;
	shl.b32 	%r6992, %r6991, 5;
	add.s32 	%r6993, %r6992, %r8873;
	ld.shared.u32 	%r6994, [%r6988+16];
	ld.shared.u32 	%r6995, [%r6988+24];
	mul.lo.s32 	%r6996, %r6994, %r6995;
	shl.b32 	%r6997, %r6996, 5;
	add.s32 	%r6998, %r6997, %r6993;
	ld.shared.u32 	%r6999, [%r6988+32];
	ld.shared.u32 	%r7000, [%r6988+40];
	mul.lo.s32 	%r7001, %r6999, %r7000;
	shl.b32 	%r7002, %r7001, 5;
	add.s32 	%r7003, %r7002, %r6998;
	ld.shared.u32 	%r7004, [%r6988+48];
	ld.shared.u32 	%r7005, [%r6988+56];
	mul.lo.s32 	%r7006, %r7004, %r7005;
	shl.b32 	%r7007, %r7006, 5;
	add.s32 	%r7008, %r7007, %r7003;
	ld.shared.u32 	%r7009, [%r6988+64];
	ld.shared.u32 	%r7010, [%r6988+72];
	mul.lo.s32 	%r7011, %r7009, %r7010;
	shl.b32 	%r7012, %r7011, 5;
	add.s32 	%r7013, %r7012, %r7008;
	ld.shared.u32 	%r7014, [%r6988+80];
	ld.shared.u32 	%r7015, [%r6988+88];
	mul.lo.s32 	%r7016, %r7014, %r7015;
	shl.b32 	%r7017, %r7016, 5;
	add.s32 	%r7018, %r7017, %r7013;
	ld.shared.u32 	%r7019, [%r6988+96];
	ld.shared.u32 	%r7020, [%r6988+104];
	mul.lo.s32 	%r7021, %r7019, %r7020;
	shl.b32 	%r7022, %r7021, 5;
	add.s32 	%r7023, %r7022, %r7018;
	ld.shared.u32 	%r7024, [%r6988+112];
	ld.shared.u32 	%r7025, [%r6988+120];
	mul.lo.s32 	%r7026, %r7024, %r7025;
	shl.b32 	%r7027, %r7026, 5;
	add.s32 	%r8873, %r7027, %r7023;
	add.s32 	%r8865, %r8865, 8;
	add.s32 	%r8863, %r8863, 8;
	setp.ne.s32 	%p787, %r8863, %r1420;
	@%p787 bra 	$L__BB0_855;
$L__BB0_856:
	setp.eq.s32 	%p788, %r1419, 0;
	@%p788 bra 	$L__BB0_864;
	and.b32  	%r1430, %r1418, 3;
	setp.lt.u32 	%p789, %r1419, 4;
	@%p789 bra 	$L__BB0_859;
	shl.b32 	%r7029, %r8865, 4;
	mov.u32 	%r7030, _ZZ43ms_deformable_im2col_persistent_distributedI6__halfLi8ELi4ELi32ELi2EEvPKT_PKlS5_S3_S3_iiiiPS1_PiE16s_spatial_shapes;
	add.s32 	%r7031, %r7030, %r7029;
	ld.shared.u32 	%r7032, [%r7031];
	ld.shared.u32 	%r7033, [%r7031+8];
	mul.lo.s32 	%r7034, %r7032, %r7033;
	shl.b32 	%r7035, %r7034, 5;
	add.s32 	%r7036, %r7035, %r8873;
	ld.shared.u32 	%r7037, [%r7031+16];
	ld.shared.u32 	%r7038, [%r7031+24];
	mul.lo.s32 	%r7039, %r7037, %r7038;
	shl.b32 	%r7040, %r7039, 5;
	add.s32 	%r7041, %r7040, %r7036;
	ld.shared.u32 	%r7042, [%r7031+32];
	ld.shared.u32 	%r7043, [%r7031+40];
	mul.lo.s32 	%r7044, %r7042, %r7043;
	shl.b32 	%r7045, %r7044, 5;
	add.s32 	%r7046, %r7045, %r7041;
	ld.shared.u32 	%r7047, [%r7031+48];
	ld.shared.u32 	%r7048, [%r7031+56];
	mul.lo.s32 	%r7049, %r7047, %r7048;
	shl.b32 	%r7050, %r7049, 5;
	add.s32 	%r8873, %r7050, %r7046;
	add.s32 	%r8865, %r8865, 4;
$L__BB0_859:
	setp.eq.s32 	%p790, %r1430, 0;
	@%p790 bra 	$L__BB0_864;
	setp.eq.s32 	%p791, %r1430, 1;
	@%p791 bra 	$L__BB0_862;
	shl.b32 	%r7052, %r8865, 4;
	mov.u32 	%r7053, _ZZ43ms_deformable_im2col_persistent_distributedI6__halfLi8ELi4ELi32ELi2EEvPKT_PKlS5_S3_S3_iiiiPS1_PiE16s_spatial_shapes;
	add.s32 	%r7054, %r7053, %r7052;
	ld.shared.u32 	%r7055, [%r7054];
	ld.shared.u32 	%r7056, [%r7054+8];
	mul.lo.s32 	%r7057, %r7055, %r7056;
	shl.b32 	%r7058, %r7057, 5;
	add.s32 	%r7059, %r7058, %r8873;
	ld.shared.u32 	%r7060, [%r7054+16];
	ld.shared.u32 	%r7061, [%r7054+24];
	mul.lo.s32 	%r7062, %r7060, %r7061;
	shl.b32 	%r7063, %r7062, 5;
	add.s32 	%r8873, %r7063, %r7059;
	add.s32 	%r8865, %r8865, 2;
$L__BB0_862:
	and.b32  	%r7064, %r1418, 1;
	setp.eq.b32 	%p792, %r7064, 1;
	not.pred 	%p793, %p792;
	@%p793 bra 	$L__BB0_864;
	shl.b32 	%r7065, %r8865, 4;
	mov.u32 	%r7066, _ZZ43ms_deformable_im2col_persistent_distributedI6__halfLi8ELi4ELi32ELi2EEvPKT_PKlS5_S3_S3_iiiiPS1_PiE16s_spatial_shapes;
	add.s32 	%r7067, %r7066, %r7065;
	ld.shared.u32 	%r7068, [%r7067];
	ld.shared.u32 	%r7069, [%r7067+8];
	mul.lo.s32 	%r7070, %r7068, %r7069;
	shl.b32 	%r7071, %r7070, 5;
	add.s32 	%r8873, %r7071, %r8873;
$L__BB0_864:
	shl.b32 	%r7072, %r1415, 5;
	add.s32 	%r7073, %r7072, %r8183;
	add.s32 	%r7074, %r7073, %r8873;
	mov.u32 	%r7075, shared_mem;
	cvt.u64.u32 	%rd210, %r7075;
	cvta.shared.u64 	%rd211, %rd210;
	mapa.u64	%rd212, %rd211, %r1416;
	mul.wide.s32 	%rd213, %r7074, 2;
	add.s64 	%rd214, %rd212, %rd213;
	ld.u16 	%rs577, [%rd214];
	bra.uni 	$L__BB0_880;
$L__BB0_865:
	setp.le.s32 	%p794, %r8184, %r11;
	mov.b32 	%r8886, 0;
	@%p794 bra 	$L__BB0_877;
	setp.lt.u32 	%p795, %r63, 7;
	mov.b32 	%r8886, 0;
	mov.u32 	%r8878, %r11;
	@%p795 bra 	$L__BB0_869;
	and.b32  	%r1443, %r62, -8;
	mov.b32 	%r8886, 0;
	mov.u32 	%r8878, %r11;
	mov.u32 	%r8876, %r8886;
$L__BB0_868:
	.pragma "nounroll";
	shl.b32 	%r7080, %r8878, 4;
	mov.u32 	%r7081, _ZZ43ms_deformable_im2col_persistent_distributedI6__halfLi8ELi4ELi32ELi2EEvPKT_PKlS5_S3_S3_iiiiPS1_PiE16s_spatial_shapes;
	add.s32 	%r7082, %r7081, %r7080;
	ld.shared.u32 	%r7083, [%r7082];
	ld.shared.u32 	%r7084, [%r7082+8];
	mul.lo.s32 	%r7085, %r7083, %r7084;
	shl.b32 	%r7086, %r7085, 5;
	add.s32 	%r7087, %r7086, %r8886;
	ld.shared.u32 	%r7088, [%r7082+16];
	ld.shared.u32 	%r7089, [%r7082+24];
	mul.lo.s32 	%r7090, %r7088, %r7089;
	shl.b32 	%r7091, %r7090, 5;
	add.s32 	%r7092, %r7091, %r7087;
	ld.shared.u32 	%r7093, [%r7082+32];
	ld.shared.u32 	%r7094, [%r7082+40];
	mul.lo.s32 	%r7095, %r7093, %r7094;
	shl.b32 	%r7096, %r7095, 5;
	add.s32 	%r7097, %r7096, %r7092;
	ld.shared.u32 	%r7098, [%r7082+48];
	ld.shared.u32 	%r7099, [%r7082+56];
	mul.lo.s32 	%r7100, %r7098, %r7099;
	shl.b32 	%r7101, %r7100, 5;
	add.s32 	%r7102, %r7101, %r7097;
	ld.shared.u32 	%r7103, [%r7082+64];
	ld.shared.u32 	%r7104, [%r7082+72];
	mul.lo.s32 	%r7105, %r7103, %r7104;
	shl.b32 	%r7106, %r7105, 5;
	add.s32 	%r7107, %r7106, %r7102;
	ld.shared.u32 	%r7108, [%r7082+80];
	ld.shared.u32 	%r7109, [%r7082+88];
	mul.lo.s32 	%r7110, %r7108, %r7109;
	shl.b32 	%r7111, %r7110, 5;
	add.s32 	%r7112, %r7111, %r7107;
	ld.shared.u32 	%r7113, [%r7082+96];
	ld.shared.u32 	%r7114, [%r7082+104];
	mul.lo.s32 	%r7115, %r7113, %r7114;
	shl.b32 	%r7116, %r7115, 5;
	add.s32 	%r7117, %r7116, %r7112;
	ld.shared.u32 	%r7118, [%r7082+112];
	ld.shared.u32 	%r7119, [%r7082+120];
	mul.lo.s32 	%r7120, %r7118, %r7119;
	shl.b32 	%r7121, %r7120, 5;
	add.s32 	%r8886, %r7121, %r7117;
	add.s32 	%r8878, %r8878, 8;
	add.s32 	%r8876, %r8876, 8;
	setp.ne.s32 	%p796, %r8876, %r1443;
	@%p796 bra 	$L__BB0_868;
$L__BB0_869:
	and.b32  	%r7122, %r62, 7;
	setp.eq.s32 	%p797, %r7122, 0;
	@%p797 bra 	$L__BB0_877;
	setp.lt.u32 	%p798, %r61, 3;
	@%p798 bra 	$L__BB0_872;
	shl.b32 	%r7124, %r8878, 4;
	mov.u32 	%r7125, _ZZ43ms_deformable_im2col_persistent_distributedI6__halfLi8ELi4ELi32ELi2EEvPKT_PKlS5_S3_S3_iiiiPS1_PiE16s_spatial_shapes;
	add.s32 	%r7126, %r7125, %r7124;
	ld.shared.u32 	%r7127, [%r7126];
	ld.shared.u32 	%r7128, [%r7126+8];
	mul.lo.s32 	%r7129, %r7127, %r7128;
	shl.b32 	%r7130, %r7129, 5;
	add.s32 	%r7131, %r7130, %r8886;
	ld.shared.u32 	%r7132, [%r7126+16];
	ld.shared.u32 	%r7133, [%r7126+24];
	mul.lo.s32 	%r7134, %r7132, %r7133;
	shl.b32 	%r7135, %r7134, 5;
	add.s32 	%r7136, %r7135, %r7131;
	ld.shared.u32 	%r7137, [%r7126+32];
	ld.shared.u32 	%r7138, [%r7126+40];
	mul.lo.s32 	%r7139, %r7137, %r7138;
	shl.b32 	%r7140, %r7139, 5;
	add.s32 	%r7141, %r7140, %r7136;
	ld.shared.u32 	%r7142, [%r7126+48];
	ld.shared.u32 	%r7143, [%r7126+56];
	mul.lo.s32 	%r7144, %r7142, %r7143;
	shl.b32 	%r7145, %r7144, 5;
	add.s32 	%r8886, %r7145, %r7141;
	add.s32 	%r8878, %r8878, 4;
$L__BB0_872:
	and.b32  	%r7146, %r60, 3;
	setp.eq.s32 	%p799, %r7146, 0;
	@%p799 bra 	$L__BB0_877;
	setp.eq.s32 	%p800, %r59, 0;
	@%p800 bra 	$L__BB0_875;
	shl.b32 	%r7148, %r8878, 4;
	mov.u32 	%r7149, _ZZ43ms_deformable_im2col_persistent_distributedI6__halfLi8ELi4ELi32ELi2EEvPKT_PKlS5_S3_S3_iiiiPS1_PiE16s_spatial_shapes;
	add.s32 	%r7150, %r7149, %r7148;
	ld.shared.u32 	%r7151, [%r7150];
	ld.shared.u32 	%r7152, [%r7150+8];
	mul.lo.s32 	%r7153, %r7151, %r7152;
	shl.b32 	%r7154, %r7153, 5;
	add.s32 	%r7155, %r7154, %r8886;
	ld.shared.u32 	%r7156, [%r7150+16];
	ld.shared.u32 	%r7157, [%r7150+24];
	mul.lo.s32 	%r7158, %r7156, %r7157;
	shl.b32 	%r7159, %r7158, 5;
	add.s32 	%r8886, %r7159, %r7155;
	add.s32 	%r8878, %r8878, 2;
$L__BB0_875:
	and.b32  	%r7160, %r58, 1;
	setp.eq.b32 	%p801, %r7160, 1;
	not.pred 	%p802, %p801;
	@%p802 bra 	$L__BB0_877;
	shl.b32 	%r7161, %r8878, 4;
	mov.u32 	%r7162, _ZZ43ms_deformable_im2col_persistent_distributedI6__halfLi8ELi4ELi32ELi2EEvPKT_PKlS5_S3_S3_iiiiPS1_PiE16s_spatial_shapes;
	add.s32 	%r7163, %r7162, %r7161;
	ld.shared.u32 	%r7164, [%r7163];
	ld.shared.u32 	%r7165, [%r7163+8];
	mul.lo.s32 	%r7166, %r7164, %r7165;
	shl.b32 	%r7167, %r7166, 5;
	add.s32 	%r8886, %r7167, %r8886;
$L__BB0_877:
	shl.b32 	%r7168, %r1415, 5;
	add.s32 	%r7169, %r7168, %r8183;
	add.s32 	%r1465, %r7169, %r8886;
	setp.lt.s32 	%p803, %r1465, %r41;
	@%p803 bra 	$L__BB0_879;
$L__BB0_878:
	add.s32 	%r7170, %r67, %r1415;
	shl.b32 	%r7171, %r7170, 5;
	add.s32 	%r7172, %r7171, %r8183;
	mul.wide.s32 	%rd215, %r7172, 2;
	add.s64 	%rd216, %rd3, %rd215;
	ld.global.u16 	%rs577, [%rd216];
	bra.uni 	$L__BB0_880;
$L__BB0_879:
	shl.b32 	%r7173, %r1465, 1;
	mov.u32 	%r7174, shared_mem;
	add.s32 	%r7175, %r7174, %r7173;
	ld.shared.u16 	%rs577, [%r7175];
$L__BB0_880:
	setp.ge.s32 	%p804, %r1311, %r65;
	setp.ge.s32 	%p805, %r1312, %r66;
	// begin inline asm
	{mul.f16 %rs486,%rs468,%rs471;
}
	// end inline asm
	// begin inline asm
	{fma.rn.f16 %rs489,%rs577,%rs486,%rs482;
}
	// end inline asm
	min.s32 	%r7176, %r6588, %r6589;
	setp.lt.s32 	%p806, %r7176, -1;
	or.pred  	%p807, %p804, %p805;
	or.pred  	%p808, %p807, %p806;
	mov.u16 	%rs578, %rs232;
	@%p808 bra 	$L__BB0_911;
	mad.lo.s32 	%r1466, %r1311, %r66, %r1312;
	div.s32 	%r1467, %r8184, %r10;
	setp.ge.s32 	%p809, %r1467, %r3;
	@%p809 bra 	$L__BB0_909;
	setp.eq.s32 	%p810, %r1467, %r2;
	@%p810 bra 	$L__BB0_896;
	mul.lo.s32 	%r8891, %r1467, %r10;
	setp.le.s32 	%p811, %r8184, %r8891;
	mov.b32 	%r8899, 0;
	@%p811 bra 	$L__BB0_895;
	sub.s32 	%r1469, %r8184, %r8891;
	sub.s32 	%r7180, %r64, %r8891;
	and.b32  	%r1470, %r1469, 7;
	setp.lt.u32 	%p812, %r7180, 7;
	mov.b32 	%r8899, 0;
	@%p812 bra 	$L__BB0_887;
	and.b32  	%r1471, %r1469, -8;
	mov.b32 	%r8899, 0;
	mov.u32 	%r8889, %r8899;
$L__BB0_886:
	.pragma "nounroll";
	shl.b32 	%r7182, %r8891, 4;
	mov.u32 	%r7183, _ZZ43ms_deformable_im2col_persistent_distributedI6__halfLi8ELi4ELi32ELi2EEvPKT_PKlS5_S3_S3_iiiiPS1_PiE16s_spatial_shapes;
	add.s32 	%r7184, %r7183, %r7182;
	ld.shared.u32 	%r7185, [%r7184];
	ld.shared.u32 	%r7186, [%r7184+8];
	mul.lo.s32 	%r7187, %r7185, %r7186;
	shl.b32 	%r7188, %r7187, 5;
	add.s32 	%r7189, %r7188, %r8899;
	ld.shared.u32 	%r7190, [%r7184+16];
	ld.shared.u32 	%r7191, [%r7184+24];
	mul.lo.s32 	%r7192, %r7190, %r7191;
	shl.b32 	%r7193, %r7192, 5;
	add.s32 	%r7194, %r7193, %r7189;
	ld.shared.u32 	%r7195, [%r7184+32];
	ld.shared.u32 	%r7196, [%r7184+40];
	mul.lo.s32 	%r7197, %r7195, %r7196;
	shl.b32 	%r7198, %r7197, 5;
	add.s32 	%r7199, %r7198, %r7194;
	ld.shared.u32 	%r7200, [%r7184+48];
	ld.shared.u32 	%r7201, [%r7184+56];
	mul.lo.s32 	%r7202, %r7200, %r7201;
	shl.b32 	%r7203, %r7202, 5;
	add.s32 	%r7204, %r7203, %r7199;
	ld.shared.u32 	%r7205, [%r7184+64];
	ld.shared.u32 	%r7206, [%r7184+72];
	mul.lo.s32 	%r7207, %r7205, %r7206;
	shl.b32 	%r7208, %r7207, 5;
	add.s32 	%r7209, %r7208, %r7204;
	ld.shared.u32 	%r7210, [%r7184+80];
	ld.shared.u32 	%r7211, [%r7184+88];
	mul.lo.s32 	%r7212, %r7210, %r7211;
	shl.b32 	%r7213, %r7212, 5;
	add.s32 	%r7214, %r7213, %r7209;
	ld.shared.u32 	%r7215, [%r7184+96];
	ld.shared.u32 	%r7216, [%r7184+104];
	mul.lo.s32 	%r7217, %r7215, %r7216;
	shl.b32 	%r7218, %r7217, 5;
	add.s32 	%r7219, %r7218, %r7214;
	ld.shared.u32 	%r7220, [%r7184+112];
	ld.shared.u32 	%r7221, [%r7184+120];
	mul.lo.s32 	%r7222, %r7220, %r7221;
	shl.b32 	%r7223, %r7222, 5;
	add.s32 	%r8899, %r7223, %r7219;
	add.s32 	%r8891, %r8891, 8;
	add.s32 	%r8889, %r8889, 8;
	setp.ne.s32 	%p813, %r8889, %r1471;
	@%p813 bra 	$L__BB0_886;
$L__BB0_887:
	setp.eq.s32 	%p814, %r1470, 0;
	@%p814 bra 	$L__BB0_895;
	and.b32  	%r1481, %r1469, 3;
	setp.lt.u32 	%p815, %r1470, 4;
	@%p815 bra 	$L__BB0_890;
	shl.b32 	%r7225, %r8891, 4;
	mov.u32 	%r7226, _ZZ43ms_deformable_im2col_persistent_distributedI6__halfLi8ELi4ELi32ELi2EEvPKT_PKlS5_S3_S3_iiiiPS1_PiE16s_spatial_shapes;
	add.s32 	%r7227, %r7226, %r7225;
	ld.shared.u32 	%r7228, [%r7227];
	ld.shared.u32 	%r7229, [%r7227+8];
	mul.lo.s32 	%r7230, %r7228, %r7229;
	shl.b32 	%r7231, %r7230, 5;
	add.s32 	%r7232, %r7231, %r8899;
	ld.shared.u32 	%r7233, [%r7227+16];
	ld.shared.u32 	%r7234, [%r7227+24];
	mul.lo.s32 	%r7235, %r7233, %r7234;
	shl.b32 	%r7236, %r7235, 5;
	add.s32 	%r7237, %r7236, %r7232;
	ld.shared.u32 	%r7238, [%r7227+32];
	ld.shared.u32 	%r7239, [%r7227+40];
	mul.lo.s32 	%r7240, %r7238, %r7239;
	shl.b32 	%r7241, %r7240, 5;
	add.s32 	%r7242, %r7241, %r7237;
	ld.shared.u32 	%r7243, [%r7227+48];
	ld.shared.u32 	%r7244, [%r7227+56];
	mul.lo.s32 	%r7245, %r7243, %r7244;
	shl.b32 	%r7246, %r7245, 5;
	add.s32 	%r8899, %r7246, %r7242;
	add.s32 	%r8891, %r8891, 4;
$L__BB0_890:
	setp.eq.s32 	%p816, %r1481, 0;
	@%p816 bra 	$L__BB0_895;
	setp.eq.s32 	%p817, %r1481, 1;
	@%p817 bra 	$L__BB0_893;
	shl.b32 	%r7248, %r8891, 4;
	mov.u32 	%r7249, _ZZ43ms_deformable_im2col_persistent_distributedI6__halfLi8ELi4ELi32ELi2EEvPKT_PKlS5_S3_S3_iiiiPS1_PiE16s_spatial_shapes;
	add.s32 	%r7250, %r7249, %r7248;
	ld.shared.u32 	%r7251, [%r7250];
	ld.shared.u32 	%r7252, [%r7250+8];
	mul.lo.s32 	%r7253, %r7251, %r7252;
	shl.b32 	%r7254, %r7253, 5;
	add.s32 	%r7255, %r7254, %r8899;
	ld.shared.u32 	%r7256, [%r7250+16];
	ld.shared.u32 	%r7257, [%r7250+24];
	mul.lo.s32 	%r7258, %r7256, %r7257;
	shl.b32 	%r7259, %r7258, 5;
	add.s32 	%r8899, %r7259, %r7255;
	add.s32 	%r8891, %r8891, 2;
$L__BB0_893:
	and.b32  	%r7260, %r1469, 1;
	setp.eq.b32 	%p818, %r7260, 1;
	not.pred 	%p819, %p818;
	@%p819 bra 	$L__BB0_895;
	shl.b32 	%r7261, %r8891, 4;
	mov.u32 	%r7262, _ZZ43ms_deformable_im2col_persistent_distributedI6__halfLi8ELi4ELi32ELi2EEvPKT_PKlS5_S3_S3_iiiiPS1_PiE16s_spatial_shapes;
	add.s32 	%r7263, %r7262, %r7261;
	ld.shared.u32 	%r7264, [%r7263];
	ld.shared.u32 	%r7265, [%r7263+8];
	mul.lo.s32 	%r7266, %r7264, %r7265;
	shl.b32 	%r7267, %r7266, 5;
	add.s32 	%r8899, %r7267, %r8899;
$L__BB0_895:
	shl.b32 	%r7268, %r1466, 5;
	add.s32 	%r7269, %r7268, %r8183;
	add.s32 	%r7270, %r7269, %r8899;
	mov.u32 	%r7271, shared_mem;
	cvt.u64.u32 	%rd217, %r7271;
	cvta.shared.u64 	%rd218, %rd217;
	mapa.u64	%rd219, %rd218, %r1467;
	mul.wide.s32 	%rd220, %r7270, 2;
	add.s64 	%rd221, %rd219, %rd220;
	ld.u16 	%rs578, [%rd221];
	bra.uni 	$L__BB0_911;
$L__BB0_896:
	setp.le.s32 	%p820, %r8184, %r11;
	mov.b32 	%r8912, 0;
	@%p820 bra 	$L__BB0_908;
	setp.lt.u32 	%p821, %r63, 7;
	mov.b32 	%r8912, 0;
	mov.u32 	%r8904, %r11;
	@%p821 bra 	$L__BB0_900;
	and.b32  	%r1494, %r62, -8;
	mov.b32 	%r8912, 0;
	mov.u32 	%r8904, %r11;
	mov.u32 	%r8902, %r8912;
$L__BB0_899:
	.pragma "nounroll";
	shl.b32 	%r7276, %r8904, 4;
	mov.u32 	%r7277, _ZZ43ms_deformable_im2col_persistent_distributedI6__halfLi8ELi4ELi32ELi2EEvPKT_PKlS5_S3_S3_iiiiPS1_PiE16s_spatial_shapes;
	add.s32 	%r7278, %r7277, %r7276;
	ld.shared.u32 	%r7279, [%r7278];
	ld.shared.u32 	%r7280, [%r7278+8];
	mul.lo.s32 	%r7281, %r7279, %r7280;
	shl.b32 	%r7282, %r7281, 5;
	add.s32 	%r7283, %r7282, %r8912;
	ld.shared.u32 	%r7284, [%r7278+16];
	ld.shared.u32 	%r7285, [%r7278+24];
	mul.lo.s32 	%r7286, %r7284, %r7285;
	shl.b32 	%r7287, %r7286, 5;
	add.s32 	%r7288, %r7287, %r7283;
	ld.shared.u32 	%r7289, [%r7278+32];
	ld.shared.u32 	%r7290, [%r7278+40];
	mul.lo.s32 	%r7291, %r7289, %r7290;
	shl.b32 	%r7292, %r7291, 5;
	add.s32 	%r7293, %r7292, %r7288;
	ld.shared.u32 	%r7294, [%r7278+48];
	ld.shared.u32 	%r7295, [%r7278+56];
	mul.lo.s32 	%r7296, %r7294, %r7295;
	shl.b32 	%r7297, %r7296, 5;
	add.s32 	%r7298, %r7297, %r7293;
	ld.shared.u32 	%r7299, [%r7278+64];
	ld.shared.u32 	%r7300, [%r7278+72];
	mul.lo.s32 	%r7301, %r7299, %r7300;
	shl.b32 	%r7302, %r7301, 5;
	add.s32 	%r7303, %r7302, %r7298;
	ld.shared.u32 	%r7304, [%r7278+80];
	ld.shared.u32 	%r7305, [%r7278+88];
	mul.lo.s32 	%r7306, %r7304, %r7305;
	shl.b32 	%r7307, %r7306, 5;
	add.s32 	%r7308, %r7307, %r7303;
	ld.shared.u32 	%r7309, [%r7278+96];
	ld.shared.u32 	%r7310, [%r7278+104];
	mul.lo.s32 	%r7311, %r7309, %r7310;
	shl.b32 	%r7312, %r7311, 5;
	add.s32 	%r7313, %r7312, %r7308;
	ld.shared.u32 	%r7314, [%r7278+112];
	ld.shared.u32 	%r7315, [%r7278+120];
	mul.lo.s32 	%r7316, %r7314, %r7315;
	shl.b32 	%r7317, %r7316, 5;
	add.s32 	%r8912, %r7317, %r7313;
	add.s32 	%r8904, %r8904, 8;
	add.s32 	%r8902, %r8902, 8;
	setp.ne.s32 	%p822, %r8902, %r1494;
	@%p822 bra 	$L__BB0_899;
$L__BB0_900:
	and.b32  	%r7318, %r62, 7;
	setp.eq.s32 	%p823, %r7318, 0;
	@%p823 bra 	$L__BB0_908;
	setp.lt.u32 	%p824, %r61, 3;
	@%p824 bra 	$L__BB0_903;
	shl.b32 	%r7320, %r8904, 4;
	mov.u32 	%r7321, _ZZ43ms_deformable_im2col_persistent_distributedI6__halfLi8ELi4ELi32ELi2EEvPKT_PKlS5_S3_S3_iiiiPS1_PiE16s_spatial_shapes;
	add.s32 	%r7322, %r7321, %r7320;
	ld.shared.u32 	%r7323, [%r7322];
	ld.shared.u32 	%r7324, [%r7322+8];
	mul.lo.s32 	%r7325, %r7323, %r7324;
	shl.b32 	%r7326, %r7325, 5;
	add.s32 	%r7327, %r7326, %r8912;
	ld.shared.u32 	%r7328, [%r7322+16];
	ld.shared.u32 	%r7329, [%r7322+24];
	mul.lo.s32 	%r7330, %r7328, %r7329;
	shl.b32 	%r7331, %r7330, 5;
	add.s32 	%r7332, %r7331, %r7327;
	ld.shared.u32 	%r7333, [%r7322+32];
	ld.shared.u32 	%r7334, [%r7322+40];
	mul.lo.s32 	%r7335, %r7333, %r7334;
	shl.b32 	%r7336, %r7335, 5;
	add.s32 	%r7337, %r7336, %r7332;
	ld.shared.u32 	%r7338, [%r7322+48];
	ld.shared.u32 	%r7339, [%r7322+56];
	mul.lo.s32 	%r7340, %r7338, %r7339;
	shl.b32 	%r7341, %r7340, 5;
	add.s32 	%r8912, %r7341, %r7337;
	add.s32 	%r8904, %r8904, 4;
$L__BB0_903:
	and.b32  	%r7342, %r60, 3;
	setp.eq.s32 	%p825, %r7342, 0;
	@%p825 bra 	$L__BB0_908;
	setp.eq.s32 	%p826, %r59, 0;
	@%p826 bra 	$L__BB0_906;
	shl.b32 	%r7344, %r8904, 4;
	mov.u32 	%r7345, _ZZ43ms_deformable_im2col_persistent_distributedI6__halfLi8ELi4ELi32ELi2EEvPKT_PKlS5_S3_S3_iiiiPS1_PiE16s_spatial_shapes;
	add.s32 	%r7346, %r7345, %r7344;
	ld.shared.u32 	%r7347, [%r7346];
	ld.shared.u32 	%r7348, [%r7346+8];
	mul.lo.s32 	%r7349, %r7347, %r7348;
	shl.b32 	%r7350, %r7349, 5;
	add.s32 	%r7351, %r7350, %r8912;
	ld.shared.u32 	%r7352, [%r7346+16];
	ld.shared.u32 	%r7353, [%r7346+24];
	mul.lo.s32 	%r7354, %r7352, %r7353;
	shl.b32 	%r7355, %r7354, 5;
	add.s32 	%r8912, %r7355, %r7351;
	add.s32 	%r8904, %r8904, 2;
$L__BB0_906:
	and.b32  	%r7356, %r58, 1;
	setp.eq.b32 	%p827, %r7356, 1;
	not.pred 	%p828, %p827;
	@%p828 bra 	$L__BB0_908;
	shl.b32 	%r7357, %r8904, 4;
	mov.u32 	%r7358, _ZZ43ms_deformable_im2col_persistent_distributedI6__halfLi8ELi4ELi32ELi2EEvPKT_PKlS5_S3_S3_iiiiPS1_PiE16s_spatial_shapes;
	add.s32 	%r7359, %r7358, %r7357;
	ld.shared.u32 	%r7360, [%r7359];
	ld.shared.u32 	%r7361, [%r7359+8];
	mul.lo.s32 	%r7362, %r7360, %r7361;
	shl.b32 	%r7363, %r7362, 5;
	add.s32 	%r8912, %r7363, %r8912;
$L__BB0_908:
	shl.b32 	%r7364, %r1466, 5;
	add.s32 	%r7365, %r7364, %r8183;
	add.s32 	%r1516, %r7365, %r8912;
	setp.lt.s32 	%p829, %r1516, %r41;
	@%p829 bra 	$L__BB0_910;
$L__BB0_909:
	add.s32 	%r7366, %r67, %r1466;
	shl.b32 	%r7367, %r7366, 5;
	add.s32 	%r7368, %r7367, %r8183;
	mul.wide.s32 	%rd222, %r7368, 2;
	add.s64 	%rd223, %rd3, %rd222;
	ld.global.u16 	%rs578, [%rd223];
	bra.uni 	$L__BB0_911;
$L__BB0_910:
	shl.b32 	%r7369, %r1516, 1;
	mov.u32 	%r7370, shared_mem;
	add.s32 	%r7371, %r7370, %r7369;
	ld.shared.u16 	%rs578, [%r7371];
$L__BB0_911:
	// begin inline asm
	{mul.f16 %rs493,%rs468,%rs469;
}
	// end inline asm
	// begin inline asm
	{fma.rn.f16 %rs496,%rs578,%rs493,%rs489;
}
	// end inline asm
	// begin inline asm
	{fma.rn.f16 %rs549,%rs25,%rs496,%rs549;
}
	// end inline asm
$L__BB0_912:
	// begin inline asm
	{  cvt.f32.f16 %f139, %rs26;}

	// end inline asm
	add.f32 	%f141, %f139, 0f3F800000;
	mul.f32 	%f142, %f141, %f1;
	fma.rn.f32 	%f17, %f142, 0f3F000000, 0fBF000000;
	// begin inline asm
	{  cvt.f32.f16 %f140, %rs27;}

	// end inline asm
	add.f32 	%f143, %f140, 0f3F800000;
	mul.f32 	%f144, %f143, %f21;
	fma.rn.f32 	%f145, %f144, 0f3F000000, 0fBF000000;
	setp.leu.f32 	%p830, %f17, 0fBF800000;
	setp.leu.f32 	%p831, %f145, 0fBF800000;
	or.pred  	%p832, %p830, %p831;
	setp.geu.f32 	%p833, %f17, %f1;
	or.pred  	%p834, %p833, %p832;
	setp.geu.f32 	%p835, %f145, %f21;
	or.pred  	%p836, %p834, %p835;
	@%p836 bra 	$L__BB0_1038;
	cvt.rmi.f32.f32 	%f150, %f17;
	cvt.rzi.s32.f32 	%r7372, %f150;
	cvt.rmi.f32.f32 	%f151, %f145;
	cvt.rzi.s32.f32 	%r7373, %f151;
	add.s32 	%r1519, %r7372, 1;
	add.s32 	%r1520, %r7373, 1;
	cvt.rn.f32.s32 	%f152, %r7372;
	sub.f32 	%f146, %f17, %f152;
	// begin inline asm
	{  cvt.rn.f16.f32 %rs506, %f146;}

	// end inline asm
	cvt.rn.f32.s32 	%f153, %r7373;
	sub.f32 	%f147, %f145, %f153;
	// begin inline asm
	{  cvt.rn.f16.f32 %rs507, %f147;}

	// end inline asm
	sub.f32 	%f154, %f152, %f17;
	add.f32 	%f148, %f154, 0f3F800000;
	// begin inline asm
	{  cvt.rn.f16.f32 %rs508, %f148;}

	// end inline asm
	sub.f32 	%f155, %f153, %f145;
	add.f32 	%f149, %f155, 0f3F800000;
	// begin inline asm
	{  cvt.rn.f16.f32 %rs509, %f149;}

	// end inline asm
	or.b32  	%r7374, %r7372, %r7373;
	setp.lt.s32 	%p837, %r7374, 0;
	setp.ge.s32 	%p838, %r7372, %r65;
	setp.ge.s32 	%p839, %r7373, %r66;
	or.pred  	%p840, %p838, %p839;
	or.pred  	%p841, %p840, %p837;
	mov.u16 	%rs580, %rs232;
	@%p841 bra 	$L__BB0_944;
	mad.lo.s32 	%r1521, %r7372, %r66, %r7373;
	div.s32 	%r1522, %r8184, %r10;
	setp.ge.s32 	%p842, %r1522, %r3;
	@%p842 bra 	$L__BB0_942;
	setp.eq.s32 	%p843, %r1522, %r2;
	@%p843 bra 	$L__BB0_929;
	mul.lo.s32 	%r8917, %r1522, %r10;
	setp.le.s32 	%p844, %r8184, %r8917;
	mov.b32 	%r8925, 0;
	@%p844 bra 	$L__BB0_928;
	sub.s32 	%r1524, %r8184, %r8917;
	sub.s32 	%r7378, %r64, %r8917;
	and.b32  	%r1525, %r1524, 7;
	setp.lt.u32 	%p845, %r7378, 7;
	mov.b32 	%r8925, 0;
	@%p845 bra 	$L__BB0_920;
	and.b32  	%r1526, %r1524, -8;
	mov.b32 	%r8925, 0;
	mov.u32 	%r8915, %r8925;
$L__BB0_919:
	.pragma "nounroll";
	shl.b32 	%r7380, %r8917, 4;
	mov.u32 	%r7381, _ZZ43ms_deformable_im2col_persistent_distributedI6__halfLi8ELi4ELi32ELi2EEvPKT_PKlS5_S3_S3_iiiiPS1_PiE16s_spatial_shapes;
	add.s32 	%r7382, %r7381, %r7380;
	ld.shared.u32 	%r7383, [%r7382];
	ld.shared.u32 	%r7384, [%r7382+8];
	mul.lo.s32 	%r7385, %r7383, %r7384;
	shl.b32 	%r7386, %r7385, 5;
	add.s32 	%r7387, %r7386, %r8925;
	ld.shared.u32 	%r7388, [%r7382+16];
	ld.shared.u32 	%r7389, [%r7382+24];
	mul.lo.s32 	%r7390, %r7388, %r7389;
	shl.b32 	%r7391, %r7390, 5;
	add.s32 	%r7392, %r7391, %r7387;
	ld.shared.u32 	%r7393, [%r7382+32];
	ld.shared.u32 	%r7394, [%r7382+40];
	mul.lo.s32 	%r7395, %r7393, %r7394;
	shl.b32 	%r7396, %r7395, 5;
	add.s32 	%r7397, %r7396, %r7392;
	ld.shared.u32 	%r7398, [%r7382+48];
	ld.shared.u32 	%r7399, [%r7382+56];
	mul.lo.s32 	%r7400, %r7398, %r7399;
	shl.b32 	%r7401, %r7400, 5;
	add.s32 	%r7402, %r7401, %r7397;
	ld.shared.u32 	%r7403, [%r7382+64];
	ld.shared.u32 	%r7404, [%r7382+72];
	mul.lo.s32 	%r7405, %r7403, %r7404;
	shl.b32 	%r7406, %r7405, 5;
	add.s32 	%r7407, %r7406, %r7402;
	ld.shared.u32 	%r7408, [%r7382+80];
	ld.shared.u32 	%r7409, [%r7382+88];
	mul.lo.s32 	%r7410, %r7408, %r7409;
	shl.b32 	%r7411, %r7410, 5;
	add.s32 	%r7412, %r7411, %r7407;
	ld.shared.u32 	%r7413, [%r7382+96];
	ld.shared.u32 	%r7414, [%r7382+104];
	mul.lo.s32 	%r7415, %r7413, %r7414;
	shl.b32 	%r7416, %r7415, 5;
	add.s32 	%r7417, %r7416, %r7412;
	ld.shared.u32 	%r7418, [%r7382+112];
	ld.shared.u32 	%r7419, [%r7382+120];
	mul.lo.s32 	%r7420, %r7418, %r7419;
	shl.b32 	%r7421, %r7420, 5;
	add.s32 	%r8925, %r7421, %r7417;
	add.s32 	%r8917, %r8917, 8;
	add.s32 	%r8915, %r8915, 8;
	setp.ne.s32 	%p846, %r8915, %r1526;
	@%p846 bra 	$L__BB0_919;
$L__BB0_920:
	setp.eq.s32 	%p847, %r1525, 0;
	@%p847 bra 	$L__BB0_928;
	and.b32  	%r1536, %r1524, 3;
	setp.lt.u32 	%p848, %r1525, 4;
	@%p848 bra 	$L__BB0_923;
	shl.b32 	%r7423, %r8917, 4;
	mov.u32 	%r7424, _ZZ43ms_deformable_im2col_persistent_distributedI6__halfLi8ELi4ELi32ELi2EEvPKT_PKlS5_S3_S3_iiiiPS1_PiE16s_spatial_shapes;
	add.s32 	%r7425, %r7424, %r7423;
	ld.shared.u32 	%r7426, [%r7425];
	ld.shared.u32 	%r7427, [%r7425+8];
	mul.lo.s32 	%r7428, %r7426, %r7427;
	shl.b32 	%r7429, %r7428, 5;
	add.s32 	%r7430, %r7429, %r8925;
	ld.shared.u32 	%r7431, [%r7425+16];
	ld.shared.u32 	%r7432, [%r7425+24];
	mul.lo.s32 	%r7433, %r7431, %r7432;
	shl.b32 	%r7434, %r7433, 5;
	add.s32 	%r7435, %r7434, %r7430;
	ld.shared.u32 	%r7436, [%r7425+32];
	ld.shared.u32 	%r7437, [%r7425+40];
	mul.lo.s32 	%r7438, %r7436, %r7437;
	shl.b32 	%r7439, %r7438, 5;
	add.s32 	%r7440, %r7439, %r7435;
	ld.shared.u32 	%r7441, [%r7425+48];
	ld.shared.u32 	%r7442, [%r7425+56];
	mul.lo.s32 	%r7443, %r7441, %r7442;
	shl.b32 	%r7444, %r7443, 5;
	add.s32 	%r8925, %r7444, %r7440;
	add.s32 	%r8917, %r8917, 4;
$L__BB0_923:
	setp.eq.s32 	%p849, %r1536, 0;
	@%p849 bra 	$L__BB0_928;
	setp.eq.s32 	%p850, %r1536, 1;
	@%p850 bra 	$L__BB0_926;
	shl.b32 	%r7446, %r8917, 4;
	mov.u32 	%r7447, _ZZ43ms_deformable_im2col_persistent_distributedI6__halfLi8ELi4ELi32ELi2EEvPKT_PKlS5_S3_S3_iiiiPS1_PiE16s_spatial_shapes;
	add.s32 	%r7448, %r7447, %r7446;
	ld.shared.u32 	%r7449, [%r7448];
	ld.shared.u32 	%r7450, [%r7448+8];
	mul.lo.s32 	%r7451, %r7449, %r7450;
	shl.b32 	%r7452, %r7451, 5;
	add.s32 	%r7453, %r7452, %r8925;
	ld.shared.u32 	%r7454, [%r7448+16];
	ld.shared.u32 	%r7455, [%r7448+24];
	mul.lo.s32 	%r7456, %r7454, %r7455;
	shl.b32 	%r7457, %r7456, 5;
	add.s32 	%r8925, %r7457, %r7453;
	add.s32 	%r8917, %r8917, 2;
$L__BB0_926:
	and.b32  	%r7458, %r1524, 1;
	setp.eq.b32 	%p851, %r7458, 1;
	not.pred 	%p852, %p851;
	@%p852 bra 	$L__BB0_928;
	shl.b32 	%r7459, %r8917, 4;
	mov.u32 	%r7460, _ZZ43ms_deformable_im2col_persistent_distributedI6__halfLi8ELi4ELi32ELi2EEvPKT_PKlS5_S3_S3_iiiiPS1_PiE16s_spatial_shapes;
	add.s32 	%r7461, %r7460, %r7459;
	ld.shared.u32 	%r7462, [%r7461];
	ld.shared.u32 	%r7463, [%r7461+8];
	mul.lo.s32 	%r7464, %r7462, %r7463;
	shl.b32 	%r7465, %r7464, 5;
	add.s32 	%r8925, %r7465, %r8925;
$L__BB0_928:
	shl.b32 	%r7466, %r1521, 5;
	add.s32 	%r7467, %r7466, %r8183;
	add.s32 	%r7468, %r7467, %r8925;
	mov.u32 	%r7469, shared_mem;
	cvt.u64.u32 	%rd224, %r7469;
	cvta.shared.u64 	%rd225, %rd224;
	mapa.u64	%rd226, %rd225, %r1522;
	mul.wide.s32 	%rd227, %r7468, 2;
	add.s64 	%rd228, %rd226, %rd227;
	ld.u16 	%rs580, [%rd228];
	bra.uni 	$L__BB0_944;
$L__BB0_929:
	setp.le.s32 	%p853, %r8184, %r11;
	mov.b32 	%r8938, 0;
	@%p853 bra 	$L__BB0_941;
	setp.lt.u32 	%p854, %r63, 7;
	mov.b32 	%r8938, 0;
	mov.u32 	%r8930, %r11;
	@%p854 bra 	$L__BB0_933;
	and.b32  	%r1549, %r62, -8;
	mov.b32 	%r8938, 0;
	mov.u32 	%r8930, %r11;
	mov.u32 	%r8928, %r8938;
$L__BB0_932:
	.pragma "nounroll";
	shl.b32 	%r7474, %r8930, 4;
	mov.u32 	%r7475, _ZZ43ms_deformable_im2col_persistent_distributedI6__halfLi8ELi4ELi32ELi2EEvPKT_PKlS5_S3_S3_iiiiPS1_PiE16s_spatial_shapes;
	add.s32 	%r7476, %r7475, %r7474;
	ld.shared.u32 	%r7477, [%r7476];
	ld.shared.u32 	%r7478, [%r7476+8];
	mul.lo.s32 	%r7479, %r7477, %r7478;
	shl.b32 	%r7480, %r7479, 5;
	add.s32 	%r7481, %r7480, %r8938;
	ld.shared.u32 	%r7482, [%r7476+16];
	ld.shared.u32 	%r7483, [%r7476+24];
	mul.lo.s32 	%r7484, %r7482, %r7483;
	shl.b32 	%r7485, %r7484, 5;
	add.s32 	%r7486, %r7485, %r7481;
	ld.shared.u32 	%r7487, [%r7476+32];
	ld.shared.u32 	%r7488, [%r7476+40];
	mul.lo.s32 	%r7489, %r7487, %r7488;
	shl.b32 	%r7490, %r7489, 5;
	add.s32 	%r7491, %r7490, %r7486;
	ld.shared.u32 	%r7492, [%r7476+48];
	ld.shared.u32 	%r7493, [%r7476+56];
	mul.lo.s32 	%r7494, %r7492, %r7493;
	shl.b32 	%r7495, %r7494, 5;
	add.s32 	%r7496, %r7495, %r7491;
	ld.shared.u32 	%r7497, [%r7476+64];
	ld.shared.u32 	%r7498, [%r7476+72];
	mul.lo.s32 	%r7499, %r7497, %r7498;
	shl.b32 	%r7500, %r7499, 5;
	add.s32 	%r7501, %r7500, %r7496;
	ld.shared.u32 	%r7502, [%r7476+80];
	ld.shared.u32 	%r7503, [%r7476+88];
	mul.lo.s32 	%r7504, %r7502, %r7503;
	shl.b32 	%r7505, %r7504, 5;
	add.s32 	%r7506, %r7505, %r7501;
	ld.shared.u32 	%r7507, [%r7476+96];
	ld.shared.u32 	%r7508, [%r7476+104];
	mul.lo.s32 	%r7509, %r7507, %r7508;
	shl.b32 	%r7510, %r7509, 5;
	add.s32 	%r7511, %r7510, %r7506;
	ld.shared.u32 	%r7512, [%r7476+112];
	ld.shared.u32 	%r7513, [%r7476+120];
	mul.lo.s32 	%r7514, %r7512, %r7513;
	shl.b32 	%r7515, %r7514, 5;
	add.s32 	%r8938, %r7515, %r7511;
	add.s32 	%r8930, %r8930, 8;
	add.s32 	%r8928, %r8928, 8;
	setp.ne.s32 	%p855, %r8928, %r1549;
	@%p855 bra 	$L__BB0_932;
$L__BB0_933:
	and.b32  	%r7516, %r62, 7;
	setp.eq.s32 	%p856, %r7516, 0;
	@%p856 bra 	$L__BB0_941;
	setp.lt.u32 	%p857, %r61, 3;
	@%p857 bra 	$L__BB0_936;
	shl.b32 	%r7518, %r8930, 4;
	mov.u32 	%r7519, _ZZ43ms_deformable_im2col_persistent_distributedI6__halfLi8ELi4ELi32ELi2EEvPKT_PKlS5_S3_S3_iiiiPS1_PiE16s_spatial_shapes;
	add.s32 	%r7520, %r7519, %r7518;
	ld.shared.u32 	%r7521, [%r7520];
	ld.shared.u32 	%r7522, [%r7520+8];
	mul.lo.s32 	%r7523, %r7521, %r7522;
	shl.b32 	%r7524, %r7523, 5;
	add.s32 	%r7525, %r7524, %r8938;
	ld.shared.u32 	%r7526, [%r7520+16];
	ld.shared.u32 	%r7527, [%r7520+24];
	mul.lo.s32 	%r7528, %r7526, %r7527;
	shl.b32 	%r7529, %r7528, 5;
	add.s32 	%r7530, %r7529, %r7525;
	ld.shared.u32 	%r7531, [%r7520+32];
	ld.shared.u32 	%r7532, [%r7520+40];
	mul.lo.s32 	%r7533, %r7531, %r7532;
	shl.b32 	%r7534, %r7533, 5;
	add.s32 	%r7535, %r7534, %r7530;
	ld.shared.u32 	%r7536, [%r7520+48];
	ld.shared.u32 	%r7537, [%r7520+56];
	mul.lo.s32 	%r7538, %r7536, %r7537;
	shl.b32 	%r7539, %r7538, 5;
	add.s32 	%r8938, %r7539, %r7535;
	add.s32 	%r8930, %r8930, 4;
$L__BB0_936:
	and.b32  	%r7540, %r60, 3;
	setp.eq.s32 	%p858, %r7540, 0;
	@%p858 bra 	$L__BB0_941;
	setp.eq.s32 	%p859, %r59, 0;
	@%p859 bra 	$L__BB0_939;
	shl.b32 	%r7542, %r8930, 4;
	mov.u32 	%r7543, _ZZ43ms_deformable_im2col_persistent_distributedI6__halfLi8ELi4ELi32ELi2EEvPKT_PKlS5_S3_S3_iiiiPS1_PiE16s_spatial_shapes;
	add.s32 	%r7544, %r7543, %r7542;
	ld.shared.u32 	%r7545, [%r7544];
	ld.shared.u32 	%r7546, [%r7544+8];
	mul.lo.s32 	%r7547, %r7545, %r7546;
	shl.b32 	%r7548, %r7547, 5;
	add.s32 	%r7549, %r7548, %r8938;
	ld.shared.u32 	%r7550, [%r7544+16];
	ld.shared.u32 	%r7551, [%r7544+24];
	mul.lo.s32 	%r7552, %r7550, %r7551;
	shl.b32 	%r7553, %r7552, 5;
	add.s32 	%r8938, %r7553, %r7549;
	add.s32 	%r8930, %r8930, 2;
$L__BB0_939:
	and.b32  	%r7554, %r58, 1;
	setp.eq.b32 	%p860, %r7554, 1;
	not.pred 	%p861, %p860;
	@%p861 bra 	$L__BB0_941;
	shl.b32 	%r7555, %r8930, 4;
	mov.u32 	%r7556, _ZZ43ms_deformable_im2col_persistent_distributedI6__halfLi8ELi4ELi32ELi2EEvPKT_PKlS5_S3_S3_iiiiPS1_PiE16s_spatial_shapes;
	add.s32 	%r7557, %r7556, %r7555;
	ld.shared.u32 	%r7558, [%r7557];
	ld.shared.u32 	%r7559, [%r7557+8];
	mul.lo.s32 	%r7560, %r7558, %r7559;
	shl.b32 	%r7561, %r7560, 5;
	add.s32 	%r8938, %r7561, %r8938;
$L__BB0_941:
	shl.b32 	%r7562, %r1521, 5;
	add.s32 	%r7563, %r7562, %r8183;
	add.s32 	%r1571, %r7563, %r8938;
	setp.lt.s32 	%p862, %r1571, %r41;
	@%p862 bra 	$L__BB0_943;
$L__BB0_942:
	add.s32 	%r7564, %r67, %r1521;
	shl.b32 	%r7565, %r7564, 5;
	add.s32 	%r7566, %r7565, %r8183;
	mul.wide.s32 	%rd229, %r7566, 2;
	add.s64 	%rd230, %rd3, %rd229;
	ld.global.u16 	%rs580, [%rd230];
	bra.uni 	$L__BB0_944;
$L__BB0_943:
	shl.b32 	%r7567, %r1571, 1;
	mov.u32 	%r7568, shared_mem;
	add.s32 	%r7569, %r7568, %r7567;
	ld.shared.u16 	%rs580, [%r7569];
$L__BB0_944:
	setp.ge.s32 	%p863, %r7372, %r65;
	setp.lt.s32 	%p864, %r7372, 0;
	// begin inline asm
	{mul.f16 %rs510,%rs508,%rs509;
}
	// end inline asm
	// begin inline asm
	{fma.rn.f16 %rs513,%rs580,%rs510,%rs232;
}
	// end inline asm
	setp.lt.s32 	%p865, %r7373, -1;
	or.pred  	%p866, %p864, %p865;
	or.pred  	%p867, %p866, %p863;
	setp.ge.s32 	%p868, %r1520, %r66;
	or.pred  	%p869, %p867, %p868;
	mov.u16 	%rs581, %rs232;
	@%p869 bra 	$L__BB0_975;
	mad.lo.s32 	%r1572, %r7372, %r66, %r1520;
	div.s32 	%r1573, %r8184, %r10;
	setp.ge.s32 	%p870, %r1573, %r3;
	@%p870 bra 	$L__BB0_973;
	setp.eq.s32 	%p871, %r1573, %r2;
	@%p871 bra 	$L__BB0_960;
	mul.lo.s32 	%r8943, %r1573, %r10;
	setp.le.s32 	%p872, %r8184, %r8943;
	mov.b32 	%r8951, 0;
	@%p872 bra 	$L__BB0_959;
	sub.s32 	%r1575, %r8184, %r8943;
	sub.s32 	%r7573, %r64, %r8943;
	and.b32  	%r1576, %r1575, 7;
	setp.lt.u32 	%p873, %r7573, 7;
	mov.b32 	%r8951, 0;
	@%p873 bra 	$L__BB0_951;
	and.b32  	%r1577, %r1575, -8;
	mov.b32 	%r8951, 0;
	mov.u32 	%r8941, %r8951;
$L__BB0_950:
	.pragma "nounroll";
	shl.b32 	%r7575, %r8943, 4;
	mov.u32 	%r7576, _ZZ43ms_deformable_im2col_persistent_distributedI6__halfLi8ELi4ELi32ELi2EEvPKT_PKlS5_S3_S3_iiiiPS1_PiE16s_spatial_shapes;
	add.s32 	%r7577, %r7576, %r7575;
	ld.shared.u32 	%r7578, [%r7577];
	ld.shared.u32 	%r7579, [%r7577+8];
	mul.lo.s32 	%r7580, %r7578, %r7579;
	shl.b32 	%r7581, %r7580, 5;
	add.s32 	%r7582, %r7581, %r8951;
	ld.shared.u32 	%r7583, [%r7577+16];
	ld.shared.u32 	%r7584, [%r7577+24];
	mul.lo.s32 	%r7585, %r7583, %r7584;
	shl.b32 	%r7586, %r7585, 5;
	add.s32 	%r7587, %r7586, %r7582;
	ld.shared.u32 	%r7588, [%r7577+32];
	ld.shared.u32 	%r7589, [%r7577+40];
	mul.lo.s32 	%r7590, %r7588, %r7589;
	shl.b32 	%r7591, %r7590, 5;
	add.s32 	%r7592, %r7591, %r7587;
	ld.shared.u32 	%r7593, [%r7577+48];
	ld.shared.u32 	%r7594, [%r7577+56];
	mul.lo.s32 	%r7595, %r7593, %r7594;
	shl.b32 	%r7596, %r7595, 5;
	add.s32 	%r7597, %r7596, %r7592;
	ld.shared.u32 	%r7598, [%r7577+64];
	ld.shared.u32 	%r7599, [%r7577+72];
	mul.lo.s32 	%r7600, %r7598, %r7599;
	shl.b32 	%r7601, %r7600, 5;
	add.s32 	%r7602, %r7601, %r7597;
	ld.shared.u32 	%r7603, [%r7577+80];
	ld.shared.u32 	%r7604, [%r7577+88];
	mul.lo.s32 	%r7605, %r7603, %r7604;
	shl.b32 	%r7606, %r7605, 5;
	add.s32 	%r7607, %r7606, %r7602;
	ld.shared.u32 	%r7608, [%r7577+96];
	ld.shared.u32 	%r7609, [%r7577+104];
	mul.lo.s32 	%r7610, %r7608, %r7609;
	shl.b32 	%r7611, %r7610, 5;
	add.s32 	%r7612, %r7611, %r7607;
	ld.shared.u32 	%r7613, [%r7577+112];
	ld.shared.u32 	%r7614, [%r7577+120];
	mul.lo.s32 	%r7615, %r7613, %r7614;
	shl.b32 	%r7616, %r7615, 5;
	add.s32 	%r8951, %r7616, %r7612;
	add.s32 	%r8943, %r8943, 8;
	add.s32 	%r8941, %r8941, 8;
	setp.ne.s32 	%p874, %r8941, %r1577;
	@%p874 bra 	$L__BB0_950;
$L__BB0_951:
	setp.eq.s32 	%p875, %r1576, 0;
	@%p875 bra 	$L__BB0_959;
	and.b32  	%r1587, %r1575, 3;
	setp.lt.u32 	%p876, %r1576, 4;
	@%p876 bra 	$L__BB0_954;
	shl.b32 	%r7618, %r8943, 4;
	mov.u32 	%r7619, _ZZ43ms_deformable_im2col_persistent_distributedI6__halfLi8ELi4ELi32ELi2EEvPKT_PKlS5_S3_S3_iiiiPS1_PiE16s_spatial_shapes;
	add.s32 	%r7620, %r7619, %r7618;
	ld.shared.u32 	%r7621, [%r7620];
	ld.shared.u32 	%r7622, [%r7620+8];
	mul.lo.s32 	%r7623, %r7621, %r7622;
	shl.b32 	%r7624, %r7623, 5;
	add.s32 	%r7625, %r7624, %r8951;
	ld.shared.u32 	%r7626, [%r7620+16];
	ld.shared.u32 	%r7627, [%r7620+24];
	mul.lo.s32 	%r7628, %r7626, %r7627;
	shl.b32 	%r7629, %r7628, 5;
	add.s32 	%r7630, %r7629, %r7625;
	ld.shared.u32 	%r7631, [%r7620+32];
	ld.shared.u32 	%r7632, [%r7620+40];
	mul.lo.s32 	%r7633, %r7631, %r7632;
	shl.b32 	%r7634, %r7633, 5;
	add.s32 	%r7635, %r7634, %r7630;
	ld.shared.u32 	%r7636, [%r7620+48];
	ld.shared.u32 	%r7637, [%r7620+56];
	mul.lo.s32 	%r7638, %r7636, %r7637;
	shl.b32 	%r7639, %r7638, 5;
	add.s32 	%r8951, %r7639, %r7635;
	add.s32 	%r8943, %r8943, 4;
$L__BB0_954:
	setp.eq.s32 	%p877, %r1587, 0;
	@%p877 bra 	$L__BB0_959;
	setp.eq.s32 	%p878, %r1587, 1;
	@%p878 bra 	$L__BB0_957;
	shl.b32 	%r7641, %r8943, 4;
	mov.u32 	%r7642, _ZZ43ms_deformable_im2col_persistent_distributedI6__halfLi8ELi4ELi32ELi2EEvPKT_PKlS5_S3_S3_iiiiPS1_PiE16s_spatial_shapes;
	add.s32 	%r7643, %r7642, %r7641;
	ld.shared.u32 	%r7644, [%r7643];
	ld.shared.u32 	%r7645, [%r7643+8];
	mul.lo.s32 	%r7646, %r7644, %r7645;
	shl.b32 	%r7647, %r7646, 5;
	add.s32 	%r7648, %r7647, %r8951;
	ld.shared.u32 	%r7649, [%r7643+16];
	ld.shared.u32 	%r7650, [%r7643+24];
	mul.lo.s32 	%r7651, %r7649, %r7650;
	shl.b32 	%r7652, %r7651, 5;
	add.s32 	%r8951, %r7652, %r7648;
	add.s32 	%r8943, %r8943, 2;
$L__BB0_957:
	and.b32  	%r7653, %r1575, 1;
	setp.eq.b32 	%p879, %r7653, 1;
	not.pred 	%p880, %p879;
	@%p880 bra 	$L__BB0_959;
	shl.b32 	%r7654, %r8943, 4;
	mov.u32 	%r7655, _ZZ43ms_deformable_im2col_persistent_distributedI6__halfLi8ELi4ELi32ELi2EEvPKT_PKlS5_S3_S3_iiiiPS1_PiE16s_spatial_shapes;
	add.s32 	%r7656, %r7655, %r7654;
	ld.shared.u32 	%r7657, [%r7656];
	ld.shared.u32 	%r7658, [%r7656+8];
	mul.lo.s32 	%r7659, %r7657, %r7658;
	shl.b32 	%r7660, %r7659, 5;
	add.s32 	%r8951, %r7660, %r8951;
$L__BB0_959:
	shl.b32 	%r7661, %r1572, 5;
	add.s32 	%r7662, %r7661, %r8183;
	add.s32 	%r7663, %r7662, %r8951;
	mov.u32 	%r7664, shared_mem;
	cvt.u64.u32 	%rd231, %r7664;
	cvta.shared.u64 	%rd232, %rd231;
	mapa.u64	%rd233, %rd232, %r1573;
	mul.wide.s32 	%rd234, %r7663, 2;
	add.s64 	%rd235, %rd233, %rd234;
	ld.u16 	%rs581, [%rd235];
	bra.uni 	$L__BB0_975;
$L__BB0_960:
	setp.le.s32 	%p881, %r8184, %r11;
	mov.b32 	%r8964, 0;
	@%p881 bra 	$L__BB0_972;
	setp.lt.u32 	%p882, %r63, 7;
	mov.b32 	%r8964, 0;
	mov.u32 	%r8956, %r11;
	@%p882 bra 	$L__BB0_964;
	and.b32  	%r1600, %r62, -8;
	mov.b32 	%r8964, 0;
	mov.u32 	%r8956, %r11;
	mov.u32 	%r8954, %r8964;
$L__BB0_963:
	.pragma "nounroll";
	shl.b32 	%r7669, %r8956, 4;
	mov.u32 	%r7670, _ZZ43ms_deformable_im2col_persistent_distributedI6__halfLi8ELi4ELi32ELi2EEvPKT_PKlS5_S3_S3_iiiiPS1_PiE16s_spatial_shapes;
	add.s32 	%r7671, %r7670, %r7669;
	ld.shared.u32 	%r7672, [%r7671];
	ld.shared.u32 	%r7673, [%r7671+8];
	mul.lo.s32 	%r7674, %r7672, %r7673;
	shl.b32 	%r7675, %r7674, 5;
	add.s32 	%r7676, %r7675, %r8964;
	ld.shared.u32 	%r7677, [%r7671+16];
	ld.shared.u32 	%r7678, [%r7671+24];
	mul.lo.s32 	%r7679, %r7677, %r7678;
	shl.b32 	%r7680, %r7679, 5;
	add.s32 	%r7681, %r7680, %r7676;
	ld.shared.u32 	%r7682, [%r7671+32];
	ld.shared.u32 	%r7683, [%r7671+40];
	mul.lo.s32 	%r7684, %r7682, %r7683;
	shl.b32 	%r7685, %r7684, 5;
	add.s32 	%r7686, %r7685, %r7681;
	ld.shared.u32 	%r7687, [%r7671+48];
	ld.shared.u32 	%r7688, [%r7671+56];
	mul.lo.s32 	%r7689, %r7687, %r7688;
	shl.b32 	%r7690, %r7689, 5;
	add.s32 	%r7691, %r7690, %r7686;
	ld.shared.u32 	%r7692, [%r7671+64];
	ld.shared.u32 	%r7693, [%r7671+72];
	mul.lo.s32 	%r7694, %r7692, %r7693;
	shl.b32 	%r7695, %r7694, 5;
	add.s32 	%r7696, %r7695, %r7691;
	ld.shared.u32 	%r7697, [%r7671+80];
	ld.shared.u32 	%r7698, [%r7671+88];
	mul.lo.s32 	%r7699, %r7697, %r7698;
	shl.b32 	%r7700, %r7699, 5;
	add.s32 	%r7701, %r7700, %r7696;
	ld.shared.u32 	%r7702, [%r7671+96];
	ld.shared.u32 	%r7703, [%r7671+104];
	mul.lo.s32 	%r7704, %r7702, %r7703;
	shl.b32 	%r7705, %r7704, 5;
	add.s32 	%r7706, %r7705, %r7701;
	ld.shared.u32 	%r7707, [%r7671+112];
	ld.shared.u32 	%r7708, [%r7671+120];
	mul.lo.s32 	%r7709, %r7707, %r7708;
	shl.b32 	%r7710, %r7709, 5;
	add.s32 	%r8964, %r7710, %r7706;
	add.s32 	%r8956, %r8956, 8;
	add.s32 	%r8954, %r8954, 8;
	setp.ne.s32 	%p883, %r8954, %r1600;
	@%p883 bra 	$L__BB0_963;
$L__BB0_964:
	and.b32  	%r7711, %r62, 7;
	setp.eq.s32 	%p884, %r7711, 0;
	@%p884 bra 	$L__BB0_972;
	setp.lt.u32 	%p885, %r61, 3;
	@%p885 bra 	$L__BB0_967;
	shl.b32 	%r7713, %r8956, 4;
	mov.u32 	%r7714, _ZZ43ms_deformable_im2col_persistent_distributedI6__halfLi8ELi4ELi32ELi2EEvPKT_PKlS5_S3_S3_iiiiPS1_PiE16s_spatial_shapes;
	add.s32 	%r7715, %r7714, %r7713;
	ld.shared.u32 	%r7716, [%r7715];
	ld.shared.u32 	%r7717, [%r7715+8];
	mul.lo.s32 	%r7718, %r7716, %r7717;
	shl.b32 	%r7719, %r7718, 5;
	add.s32 	%r7720, %r7719, %r8964;
	ld.shared.u32 	%r7721, [%r7715+16];
	ld.shared.u32 	%r7722, [%r7715+24];
	mul.lo.s32 	%r7723, %r7721, %r7722;
	shl.b32 	%r7724, %r7723, 5;
	add.s32 	%r7725, %r7724, %r7720;
	ld.shared.u32 	%r7726, [%r7715+32];
	ld.shared.u32 	%r7727, [%r7715+40];
	mul.lo.s32 	%r7728, %r7726, %r7727;
	shl.b32 	%r7729, %r7728, 5;
	add.s32 	%r7730, %r7729, %r7725;
	ld.shared.u32 	%r7731, [%r7715+48];
	ld.shared.u32 	%r7732, [%r7715+56];
	mul.lo.s32 	%r7733, %r7731, %r7732;
	shl.b32 	%r7734, %r7733, 5;
	add.s32 	%r8964, %r7734, %r7730;
	add.s32 	%r8956, %r8956, 4;
$L__BB0_967:
	and.b32  	%r7735, %r60, 3;
	setp.eq.s32 	%p886, %r7735, 0;
	@%p886 bra 	$L__BB0_972;
	setp.eq.s32 	%p887, %r59, 0;
	@%p887 bra 	$L__BB0_970;
	shl.b32 	%r7737, %r8956, 4;
	mov.u32 	%r7738, _ZZ43ms_deformable_im2col_persistent_distributedI6__halfLi8ELi4ELi32ELi2EEvPKT_PKlS5_S3_S3_iiiiPS1_PiE16s_spatial_shapes;
	add.s32 	%r7739, %r7738, %r7737;
	ld.shared.u32 	%r7740, [%r7739];
	ld.shared.u32 	%r7741, [%r7739+8];
	mul.lo.s32 	%r7742, %r7740, %r7741;
	shl.b32 	%r7743, %r7742, 5;
	add.s32 	%r7744, %r7743, %r8964;
	ld.shared.u32 	%r7745, [%r7739+16];
	ld.shared.u32 	%r7746, [%r7739+24];
	mul.lo.s32 	%r7747, %r7745, %r7746;
	shl.b32 	%r7748, %r7747, 5;
	add.s32 	%r8964, %r7748, %r7744;
	add.s32 	%r8956, %r8956, 2;
$L__BB0_970:
	and.b32  	%r7749, %r58, 1;
	setp.eq.b32 	%p888, %r7749, 1;
	not.pred 	%p889, %p888;
	@%p889 bra 	$L__BB0_972;
	shl.b32 	%r7750, %r8956, 4;
	mov.u32 	%r7751, _ZZ43ms_deformable_im2col_persistent_distributedI6__halfLi8ELi4ELi32ELi2EEvPKT_PKlS5_S3_S3_iiiiPS1_PiE16s_spatial_shapes;
	add.s32 	%r7752, %r7751, %r7750;
	ld.shared.u32 	%r7753, [%r7752];
	ld.shared.u32 	%r7754, [%r7752+8];
	mul.lo.s32 	%r7755, %r7753, %r7754;
	shl.b32 	%r7756, %r7755, 5;
	add.s32 	%r8964, %r7756, %r8964;
$L__BB0_972:
	shl.b32 	%r7757, %r1572, 5;
	add.s32 	%r7758, %r7757, %r8183;
	add.s32 	%r1622, %r7758, %r8964;
	setp.lt.s32 	%p890, %r1622, %r41;
	@%p890 bra 	$L__BB0_974;
$L__BB0_973:
	add.s32 	%r7759, %r67, %r1572;
	shl.b32 	%r7760, %r7759, 5;
	add.s32 	%r7761, %r7760, %r8183;
	mul.wide.s32 	%rd236, %r7761, 2;
	add.s64 	%rd237, %rd3, %rd236;
	ld.global.u16 	%rs581, [%rd237];
	bra.uni 	$L__BB0_975;
$L__BB0_974:
	shl.b32 	%r7762, %r1622, 1;
	mov.u32 	%r7763, shared_mem;
	add.s32 	%r7764, %r7763, %r7762;
	ld.shared.u16 	%rs581, [%r7764];
$L__BB0_975:
	setp.ge.s32 	%p891, %r7373, %r66;
	setp.lt.s32 	%p892, %r7373, 0;
	// begin inline asm
	{mul.f16 %rs517,%rs508,%rs507;
}
	// end inline asm
	// begin inline asm
	{fma.rn.f16 %rs520,%rs581,%rs517,%rs513;
}
	// end inline asm
	setp.lt.s32 	%p893, %r7372, -1;
	or.pred  	%p894, %p893, %p892;
	setp.ge.s32 	%p895, %r1519, %r65;
	or.pred  	%p896, %p894, %p895;
	or.pred  	%p897, %p896, %p891;
	mov.u16 	%rs582, %rs232;
	@%p897 bra 	$L__BB0_1006;
	mad.lo.s32 	%r1623, %r1519, %r66, %r7373;
	div.s32 	%r1624, %r8184, %r10;
	setp.ge.s32 	%p898, %r1624, %r3;
	@%p898 bra 	$L__BB0_1004;
	setp.eq.s32 	%p899, %r1624, %r2;
	@%p899 bra 	$L__BB0_991;
	mul.lo.s32 	%r8969, %r1624, %r10;
	setp.le.s32 	%p900, %r8184, %r8969;
	mov.b32 	%r8977, 0;
	@%p900 bra 	$L__BB0_990;
	sub.s32 	%r1626, %r8184, %r8969;
	sub.s32 	%r7768, %r64, %r8969;
	and.b32  	%r1627, %r1626, 7;
	setp.lt.u32 	%p901, %r7768, 7;
	mov.b32 	%r8977, 0;
	@%p901 bra 	$L__BB0_982;
	and.b32  	%r1628, %r1626, -8;
	mov.b32 	%r8977, 0;
	mov.u32 	%r8967, %r8977;
$L__BB0_981:
	.pragma "nounroll";
	shl.b32 	%r7770, %r8969, 4;
	mov.u32 	%r7771, _ZZ43ms_deformable_im2col_persistent_distributedI6__halfLi8ELi4ELi32ELi2EEvPKT_PKlS5_S3_S3_iiiiPS1_PiE16s_spatial_shapes;
	add.s32 	%r7772, %r7771, %r7770;
	ld.shared.u32 	%r7773, [%r7772];
	ld.shared.u32 	%r7774, [%r7772+8];
	mul.lo.s32 	%r7775, %r7773, %r7774;
	shl.b32 	%r7776, %r7775, 5;
	add.s32 	%r7777, %r7776, %r8977;
	ld.shared.u32 	%r7778, [%r7772+16];
	ld.shared.u32 	%r7779, [%r7772+24];
	mul.lo.s32 	%r7780, %r7778, %r7779;
	shl.b32 	%r7781, %r7780, 5;
	add.s32 	%r7782, %r7781, %r7777;
	ld.shared.u32 	%r7783, [%r7772+32];
	ld.shared.u32 	%r7784, [%r7772+40];
	mul.lo.s32 	%r7785, %r7783, %r7784;
	shl.b32 	%r7786, %r7785, 5;
	add.s32 	%r7787, %r7786, %r7782;
	ld.shared.u32 	%r7788, [%r7772+48];
	ld.shared.u32 	%r7789, [%r7772+56];
	mul.lo.s32 	%r7790, %r7788, %r7789;
	shl.b32 	%r7791, %r7790, 5;
	add.s32 	%r7792, %r7791, %r7787;
	ld.shared.u32 	%r7793, [%r7772+64];
	ld.shared.u32 	%r7794, [%r7772+72];
	mul.lo.s32 	%r7795, %r7793, %r7794;
	shl.b32 	%r7796, %r7795, 5;
	add.s32 	%r7797, %r7796, %r7792;
	ld.shared.u32 	%r7798, [%r7772+80];
	ld.shared.u32 	%r7799, [%r7772+88];
	mul.lo.s32 	%r7800, %r7798, %r7799;
	shl.b32 	%r7801, %r7800, 5;
	add.s32 	%r7802, %r7801, %r7797;
	ld.shared.u32 	%r7803, [%r7772+96];
	ld.shared.u32 	%r7804, [%r7772+104];
	mul.lo.s32 	%r7805, %r7803, %r7804;
	shl.b32 	%r7806, %r7805, 5;
	add.s32 	%r7807, %r7806, %r7802;
	ld.shared.u32 	%r7808, [%r7772+112];
	ld.shared.u32 	%r7809, [%r7772+120];
	mul.lo.s32 	%r7810, %r7808, %r7809;
	shl.b32 	%r7811, %r7810, 5;
	add.s32 	%r8977, %r7811, %r7807;
	add.s32 	%r8969, %r8969, 8;
	add.s32 	%r8967, %r8967, 8;
	setp.ne.s32 	%p902, %r8967, %r1628;
	@%p902 bra 	$L__BB0_981;
$L__BB0_982:
	setp.eq.s32 	%p903, %r1627, 0;
	@%p903 bra 	$L__BB0_990;
	and.b32  	%r1638, %r1626, 3;
	setp.lt.u32 	%p904, %r1627, 4;
	@%p904 bra 	$L__BB0_985;
	shl.b32 	%r7813, %r8969, 4;
	mov.u32 	%r7814, _ZZ43ms_deformable_im2col_persistent_distributedI6__halfLi8ELi4ELi32ELi2EEvPKT_PKlS5_S3_S3_iiiiPS1_PiE16s_spatial_shapes;
	add.s32 	%r7815, %r7814, %r7813;
	ld.shared.u32 	%r7816, [%r7815];
	ld.shared.u32 	%r7817, [%r7815+8];
	mul.lo.s32 	%r7818, %r7816, %r7817;
	shl.b32 	%r7819, %r7818, 5;
	add.s32 	%r7820, %r7819, %r8977;
	ld.shared.u32 	%r7821, [%r7815+16];
	ld.shared.u32 	%r7822, [%r7815+24];
	mul.lo.s32 	%r7823, %r7821, %r7822;
	shl.b32 	%r7824, %r7823, 5;
	add.s32 	%r7825, %r7824, %r7820;
	ld.shared.u32 	%r7826, [%r7815+32];
	ld.shared.u32 	%r7827, [%r7815+40];
	mul.lo.s32 	%r7828, %r7826, %r7827;
	shl.b32 	%r7829, %r7828, 5;
	add.s32 	%r7830, %r7829, %r7825;
	ld.shared.u32 	%r7831, [%r7815+48];
	ld.shared.u32 	%r7832, [%r7815+56];
	mul.lo.s32 	%r7833, %r7831, %r7832;
	shl.b32 	%r7834, %r7833, 5;
	add.s32 	%r8977, %r7834, %r7830;
	add.s32 	%r8969, %r8969, 4;
$L__BB0_985:
	setp.eq.s32 	%p905, %r1638, 0;
	@%p905 bra 	$L__BB0_990;
	setp.eq.s32 	%p906, %r1638, 1;
	@%p906 bra 	$L__BB0_988;
	shl.b32 	%r7836, %r8969, 4;
	mov.u32 	%r7837, _ZZ43ms_deformable_im2col_persistent_distributedI6__halfLi8ELi4ELi32ELi2EEvPKT_PKlS5_S3_S3_iiiiPS1_PiE16s_spatial_shapes;
	add.s32 	%r7838, %r7837, %r7836;
	ld.shared.u32 	%r7839, [%r7838];
	ld.shared.u32 	%r7840, [%r7838+8];
	mul.lo.s32 	%r7841, %r7839, %r7840;
	shl.b32 	%r7842, %r7841, 5;
	add.s32 	%r7843, %r7842, %r8977;
	ld.shared.u32 	%r7844, [%r7838+16];
	ld.shared.u32 	%r7845, [%r7838+24];
	mul.lo.s32 	%r7846, %r7844, %r7845;
	shl.b32 	%r7847, %r7846, 5;
	add.s32 	%r8977, %r7847, %r7843;
	add.s32 	%r8969, %r8969, 2;
$L__BB0_988:
	and.b32  	%r7848, %r1626, 1;
	setp.eq.b32 	%p907, %r7848, 1;
	not.pred 	%p908, %p907;
	@%p908 bra 	$L__BB0_990;
	shl.b32 	%r7849, %r8969, 4;
	mov.u32 	%r7850, _ZZ43ms_deformable_im2col_persistent_distributedI6__halfLi8ELi4ELi32ELi2EEvPKT_PKlS5_S3_S3_iiiiPS1_PiE16s_spatial_shapes;
	add.s32 	%r7851, %r7850, %r7849;
	ld.shared.u32 	%r7852, [%r7851];
	ld.shared.u32 	%r7853, [%r7851+8];
	mul.lo.s32 	%r7854, %r7852, %r7853;
	shl.b32 	%r7855, %r7854, 5;
	add.s32 	%r8977, %r7855, %r8977;
$L__BB0_990:
	shl.b32 	%r7856, %r1623, 5;
	add.s32 	%r7857, %r7856, %r8183;
	add.s32 	%r7858, %r7857, %r8977;
	mov.u32 	%r7859, shared_mem;
	cvt.u64.u32 	%rd238, %r7859;
	cvta.shared.u64 	%rd239, %rd238;
	mapa.u64	%rd240, %rd239, %r1624;
	mul.wide.s32 	%rd241, %r7858, 2;
	add.s64 	%rd242, %rd240, %rd241;
	ld.u16 	%rs582, [%rd242];
	bra.uni 	$L__BB0_1006;
$L__BB0_991:
	setp.le.s32 	%p909, %r8184, %r11;
	mov.b32 	%r8990, 0;
	@%p909 bra 	$L__BB0_1003;
	setp.lt.u32 	%p910, %r63, 7;
	mov.b32 	%r8990, 0;
	mov.u32 	%r8982, %r11;
	@%p910 bra 	$L__BB0_995;
	and.b32  	%r1651, %r62, -8;
	mov.b32 	%r8990, 0;
	mov.u32 	%r8982, %r11;
	mov.u32 	%r8980, %r8990;
$L__BB0_994:
	.pragma "nounroll";
	shl.b32 	%r7864, %r8982, 4;
	mov.u32 	%r7865, _ZZ43ms_deformable_im2col_persistent_distributedI6__halfLi8ELi4ELi32ELi2EEvPKT_PKlS5_S3_S3_iiiiPS1_PiE16s_spatial_shapes;
	add.s32 	%r7866, %r7865, %r7864;
	ld.shared.u32 	%r7867, [%r7866];
	ld.shared.u32 	%r7868, [%r7866+8];
	mul.lo.s32 	%r7869, %r7867, %r7868;
	shl.b32 	%r7870, %r7869, 5;
	add.s32 	%r7871, %r7870, %r8990;
	ld.shared.u32 	%r7872, [%r7866+16];
	ld.shared.u32 	%r7873, [%r7866+24];
	mul.lo.s32 	%r7874, %r7872, %r7873;
	shl.b32 	%r7875, %r7874, 5;
	add.s32 	%r7876, %r7875, %r7871;
	ld.shared.u32 	%r7877, [%r7866+32];
	ld.shared.u32 	%r7878, [%r7866+40];
	mul.lo.s32 	%r7879, %r7877, %r7878;
	shl.b32 	%r7880, %r7879, 5;
	add.s32 	%r7881, %r7880, %r7876;
	ld.shared.u32 	%r7882, [%r7866+48];
	ld.shared.u32 	%r7883, [%r7866+56];
	mul.lo.s32 	%r7884, %r7882, %r7883;
	shl.b32 	%r7885, %r7884, 5;
	add.s32 	%r7886, %r7885, %r7881;
	ld.shared.u32 	%r7887, [%r7866+64];
	ld.shared.u32 	%r7888, [%r7866+72];
	mul.lo.s32 	%r7889, %r7887, %r7888;
	shl.b32 	%r7890, %r7889, 5;
	add.s32 	%r7891, %r7890, %r7886;
	ld.shared.u32 	%r7892, [%r7866+80];
	ld.shared.u32 	%r7893, [%r7866+88];
	mul.lo.s32 	%r7894, %r7892, %r7893;
	shl.b32 	%r7895, %r7894, 5;
	add.s32 	%r7896, %r7895, %r7891;
	ld.shared.u32 	%r7897, [%r7866+96];
	ld.shared.u32 	%r7898, [%r7866+104];
	mul.lo.s32 	%r7899, %r7897, %r7898;
	shl.b32 	%r7900, %r7899, 5;
	add.s32 	%r7901, %r7900, %r7896;
	ld.shared.u32 	%r7902, [%r7866+112];
	ld.shared.u32 	%r7903, [%r7866+120];
	mul.lo.s32 	%r7904, %r7902, %r7903;
	shl.b32 	%r7905, %r7904, 5;
	add.s32 	%r8990, %r7905, %r7901;
	add.s32 	%r8982, %r8982, 8;
	add.s32 	%r8980, %r8980, 8;
	setp.ne.s32 	%p911, %r8980, %r1651;
	@%p911 bra 	$L__BB0_994;
$L__BB0_995:
	and.b32  	%r7906, %r62, 7;
	setp.eq.s32 	%p912, %r7906, 0;
	@%p912 bra 	$L__BB0_1003;
	setp.lt.u32 	%p913, %r61, 3;
	@%p913 bra 	$L__BB0_998;
	shl.b32 	%r7908, %r8982, 4;
	mov.u32 	%r7909, _ZZ43ms_deformable_im2col_persistent_distributedI6__halfLi8ELi4ELi32ELi2EEvPKT_PKlS5_S3_S3_iiiiPS1_PiE16s_spatial_shapes;
	add.s32 	%r7910, %r7909, %r7908;
	ld.shared.u32 	%r7911, [%r7910];
	ld.shared.u32 	%r7912, [%r7910+8];
	mul.lo.s32 	%r7913, %r7911, %r7912;
	shl.b32 	%r7914, %r7913, 5;
	add.s32 	%r7915, %r7914, %r8990;
	ld.shared.u32 	%r7916, [%r7910+16];
	ld.shared.u32 	%r7917, [%r7910+24];
	mul.lo.s32 	%r7918, %r7916, %r7917;
	shl.b32 	%r7919, %r7918, 5;
	add.s32 	%r7920, %r7919, %r7915;
	ld.shared.u32 	%r7921, [%r7910+32];
	ld.shared.u32 	%r7922, [%r7910+40];
	mul.lo.s32 	%r7923, %r7921, %r7922;
	shl.b32 	%r7924, %r7923, 5;
	add.s32 	%r7925, %r7924, %r7920;
	ld.shared.u32 	%r7926, [%r7910+48];
	ld.shared.u32 	%r7927, [%r7910+56];
	mul.lo.s32 	%r7928, %r7926, %r7927;
	shl.b32 	%r7929, %r7928, 5;
	add.s32 	%r8990, %r7929, %r7925;
	add.s32 	%r8982, %r8982, 4;
$L__BB0_998:
	and.b32  	%r7930, %r60, 3;
	setp.eq.s32 	%p914, %r7930, 0;
	@%p914 bra 	$L__BB0_1003;
	setp.eq.s32 	%p915, %r59, 0;
	@%p915 bra 	$L__BB0_1001;
	shl.b32 	%r7932, %r8982, 4;
	mov.u32 	%r7933, _ZZ43ms_deformable_im2col_persistent_distributedI6__halfLi8ELi4ELi32ELi2EEvPKT_PKlS5_S3_S3_iiiiPS1_PiE16s_spatial_shapes;
	add.s32 	%r7934, %r7933, %r7932;
	ld.shared.u32 	%r7935, [%r7934];
	ld.shared.u32 	%r7936, [%r7934+8];
	mul.lo.s32 	%r7937, %r7935, %r7936;
	shl.b32 	%r7938, %r7937, 5;
	add.s32 	%r7939, %r7938, %r8990;
	ld.shared.u32 	%r7940, [%r7934+16];
	ld.shared.u32 	%r7941, [%r7934+24];
	mul.lo.s32 	%r7942, %r7940, %r7941;
	shl.b32 	%r7943, %r7942, 5;
	add.s32 	%r8990, %r7943, %r7939;
	add.s32 	%r8982, %r8982, 2;
$L__BB0_1001:
	and.b32  	%r7944, %r58, 1;
	setp.eq.b32 	%p916, %r7944, 1;
	not.pred 	%p917, %p916;
	@%p917 bra 	$L__BB0_1003;
	shl.b32 	%r7945, %r8982, 4;
	mov.u32 	%r7946, _ZZ43ms_deformable_im2col_persistent_distributedI6__halfLi8ELi4ELi32ELi2EEvPKT_PKlS5_S3_S3_iiiiPS1_PiE16s_spatial_shapes;
	add.s32 	%r7947, %r7946, %r7945;
	ld.shared.u32 	%r7948, [%r7947];
	ld.shared.u32 	%r7949, [%r7947+8];
	mul.lo.s32 	%r7950, %r7948, %r7949;
	shl.b32 	%r7951, %r7950, 5;
	add.s32 	%r8990, %r7951, %r8990;
$L__BB0_1003:
	shl.b32 	%r7952, %r1623, 5;
	add.s32 	%r7953, %r7952, %r8183;
	add.s32 	%r1673, %r7953, %r8990;
	setp.lt.s32 	%p918, %r1673, %r41;
	@%p918 bra 	$L__BB0_1005;
$L__BB0_1004:
	add.s32 	%r7954, %r67, %r1623;
	shl.b32 	%r7955, %r7954, 5;
	add.s32 	%r7956, %r7955, %r8183;
	mul.wide.s32 	%rd243, %r7956, 2;
	add.s64 	%rd244, %rd3, %rd243;
	ld.global.u16 	%rs582, [%rd244];
	bra.uni 	$L__BB0_1006;
$L__BB0_1005:
	shl.b32 	%r7957, %r1673, 1;
	mov.u32 	%r7958, shared_mem;
	add.s32 	%r7959, %r7958, %r7957;
	ld.shared.u16 	%rs582, [%r7959];
$L__BB0_1006:
	setp.ge.s32 	%p919, %r1519, %r65;
	setp.ge.s32 	%p920, %r1520, %r66;
	// begin inline asm
	{mul.f16 %rs524,%rs506,%rs509;
}
	// end inline asm
	// begin inline asm
	{fma.rn.f16 %rs527,%rs582,%rs524,%rs520;
}
	// end inline asm
	min.s32 	%r7960, %r7372, %r7373;
	setp.lt.s32 	%p921, %r7960, -1;
	or.pred  	%p922, %p919, %p920;
	or.pred  	%p923, %p922, %p921;
	mov.u16 	%rs583, %rs232;
	@%p923 bra 	$L__BB0_1037;
	mad.lo.s32 	%r1674, %r1519, %r66, %r1520;
	div.s32 	%r1675, %r8184, %r10;
	setp.ge.s32 	%p924, %r1675, %r3;
	@%p924 bra 	$L__BB0_1035;
	setp.eq.s32 	%p925, %r1675, %r2;
	@%p925 bra 	$L__BB0_1022;
	mul.lo.s32 	%r8995, %r1675, %r10;
	setp.le.s32 	%p926, %r8184, %r8995;
	mov.b32 	%r9003, 0;
	@%p926 bra 	$L__BB0_1021;
	sub.s32 	%r1677, %r8184, %r8995;
	sub.s32 	%r7964, %r64, %r8995;
	and.b32  	%r1678, %r1677, 7;
	setp.lt.u32 	%p927, %r7964, 7;
	mov.b32 	%r9003, 0;
	@%p927 bra 	$L__BB0_1013;
	and.b32  	%r1679, %r1677, -8;
	mov.b32 	%r9003, 0;
	mov.u32 	%r8993, %r9003;
$L__BB0_1012:
	.pragma "nounroll";
	shl.b32 	%r7966, %r8995, 4;
	mov.u32 	%r7967, _ZZ43ms_deformable_im2col_persistent_distributedI6__halfLi8ELi4ELi32ELi2EEvPKT_PKlS5_S3_S3_iiiiPS1_PiE16s_spatial_shapes;
	add.s32 	%r7968, %r7967, %r7966;
	ld.shared.u32 	%r7969, [%r7968];
	ld.shared.u32 	%r7970, [%r7968+8];
	mul.lo.s32 	%r7971, %r7969, %r7970;
	shl.b32 	%r7972, %r7971, 5;
	add.s32 	%r7973, %r7972, %r9003;
	ld.shared.u32 	%r7974, [%r7968+16];
	ld.shared.u32 	%r7975, [%r7968+24];
	mul.lo.s32 	%r7976, %r7974, %r7975;
	shl.b32 	%r7977, %r7976, 5;
	add.s32 	%r7978, %r7977, %r7973;
	ld.shared.u32 	%r7979, [%r7968+32];
	ld.shared.u32 	%r7980, [%r7968+40];
	mul.lo.s32 	%r7981, %r7979, %r7980;
	shl.b32 	%r7982, %r7981, 5;
	add.s32 	%r7983, %r7982, %r7978;
	ld.shared.u32 	%r7984, [%r7968+48];
	ld.shared.u32 	%r7985, [%r7968+56];
	mul.lo.s32 	%r7986, %r7984, %r7985;
	shl.b32 	%r7987, %r7986, 5;
	add.s32 	%r7988, %r7987, %r7983;
	ld.shared.u32 	%r7989, [%r7968+64];
	ld.shared.u32 	%r7990, [%r7968+72];
	mul.lo.s32 	%r7991, %r7989, %r7990;
	shl.b32 	%r7992, %r7991, 5;
	add.s32 	%r7993, %r7992, %r7988;
	ld.shared.u32 	%r7994, [%r7968+80];
	ld.shared.u32 	%r7995, [%r7968+88];
	mul.lo.s32 	%r7996, %r7994, %r7995;
	shl.b32 	%r7997, %r7996, 5;
	add.s32 	%r7998, %r7997, %r7993;
	ld.shared.u32 	%r7999, [%r7968+96];
	ld.shared.u32 	%r8000, [%r7968+104];
	mul.lo.s32 	%r8001, %r7999, %r8000;
	shl.b32 	%r8002, %r8001, 5;
	add.s32 	%r8003, %r8002, %r7998;
	ld.shared.u32 	%r8004, [%r7968+112];
	ld.shared.u32 	%r8005, [%r7968+120];
	mul.lo.s32 	%r8006, %r8004, %r8005;
	shl.b32 	%r8007, %r8006, 5;
	add.s32 	%r9003, %r8007, %r8003;
	add.s32 	%r8995, %r8995, 8;
	add.s32 	%r8993, %r8993, 8;
	setp.ne.s32 	%p928, %r8993, %r1679;
	@%p928 bra 	$L__BB0_1012;
$L__BB0_1013:
	setp.eq.s32 	%p929, %r1678, 0;
	@%p929 bra 	$L__BB0_1021;
	and.b32  	%r1689, %r1677, 3;
	setp.lt.u32 	%p930, %r1678, 4;
	@%p930 bra 	$L__BB0_1016;
	shl.b32 	%r8009, %r8995, 4;
	mov.u32 	%r8010, _ZZ43ms_deformable_im2col_persistent_distributedI6__halfLi8ELi4ELi32ELi2EEvPKT_PKlS5_S3_S3_iiiiPS1_PiE16s_spatial_shapes;
	add.s32 	%r8011, %r8010, %r8009;
	ld.shared.u32 	%r8012, [%r8011];
	ld.shared.u32 	%r8013, [%r8011+8];
	mul.lo.s32 	%r8014, %r8012, %r8013;
	shl.b32 	%r8015, %r8014, 5;
	add.s32 	%r8016, %r8015, %r9003;
	ld.shared.u32 	%r8017, [%r8011+16];
	ld.shared.u32 	%r8018, [%r8011+24];
	mul.lo.s32 	%r8019, %r8017, %r8018;
	shl.b32 	%r8020, %r8019, 5;
	add.s32 	%r8021, %r8020, %r8016;
	ld.shared.u32 	%r8022, [%r8011+32];
	ld.shared.u32 	%r8023, [%r8011+40];
	mul.lo.s32 	%r8024, %r8022, %r8023;
	shl.b32 	%r8025, %r8024, 5;
	add.s32 	%r8026, %r8025, %r8021;
	ld.shared.u32 	%r8027, [%r8011+48];
	ld.shared.u32 	%r8028, [%r8011+56];
	mul.lo.s32 	%r8029, %r8027, %r8028;
	shl.b32 	%r8030, %r8029, 5;
	add.s32 	%r9003, %r8030, %r8026;
	add.s32 	%r8995, %r8995, 4;
$L__BB0_1016:
	setp.eq.s32 	%p931, %r1689, 0;
	@%p931 bra 	$L__BB0_1021;
	setp.eq.s32 	%p932, %r1689, 1;
	@%p932 bra 	$L__BB0_1019;
	shl.b32 	%r8032, %r8995, 4;
	mov.u32 	%r8033, _ZZ43ms_deformable_im2col_persistent_distributedI6__halfLi8ELi4ELi32ELi2EEvPKT_PKlS5_S3_S3_iiiiPS1_PiE16s_spatial_shapes;
	add.s32 	%r8034, %r8033, %r8032;
	ld.shared.u32 	%r8035, [%r8034];
	ld.shared.u32 	%r8036, [%r8034+8];
	mul.lo.s32 	%r8037, %r8035, %r8036;
	shl.b32 	%r8038, %r8037, 5;
	add.s32 	%r8039, %r8038, %r9003;
	ld.shared.u32 	%r8040, [%r8034+16];
	ld.shared.u32 	%r8041, [%r8034+24];
	mul.lo.s32 	%r8042, %r8040, %r8041;
	shl.b32 	%r8043, %r8042, 5;
	add.s32 	%r9003, %r8043, %r8039;
	add.s32 	%r8995, %r8995, 2;
$L__BB0_1019:
	and.b32  	%r8044, %r1677, 1;
	setp.eq.b32 	%p933, %r8044, 1;
	not.pred 	%p934, %p933;
	@%p934 bra 	$L__BB0_1021;
	shl.b32 	%r8045, %r8995, 4;
	mov.u32 	%r8046, _ZZ43ms_deformable_im2col_persistent_distributedI6__halfLi8ELi4ELi32ELi2EEvPKT_PKlS5_S3_S3_iiiiPS1_PiE16s_spatial_shapes;
	add.s32 	%r8047, %r8046, %r8045;
	ld.shared.u32 	%r8048, [%r8047];
	ld.shared.u32 	%r8049, [%r8047+8];
	mul.lo.s32 	%r8050, %r8048, %r8049;
	shl.b32 	%r8051, %r8050, 5;
	add.s32 	%r9003, %r8051, %r9003;
$L__BB0_1021:
	shl.b32 	%r8052, %r1674, 5;
	add.s32 	%r8053, %r8052, %r8183;
	add.s32 	%r8054, %r8053, %r9003;
	mov.u32 	%r8055, shared_mem;
	cvt.u64.u32 	%rd245, %r8055;
	cvta.shared.u64 	%rd246, %rd245;
	mapa.u64	%rd247, %rd246, %r1675;
	mul.wide.s32 	%rd248, %r8054, 2;
	add.s64 	%rd249, %rd247, %rd248;
	ld.u16 	%rs583, [%rd249];
	bra.uni 	$L__BB0_1037;
$L__BB0_1022:
	setp.le.s32 	%p935, %r8184, %r11;
	mov.b32 	%r9016, 0;
	@%p935 bra 	$L__BB0_1034;
	setp.lt.u32 	%p936, %r63, 7;
	mov.b32 	%r9016, 0;
	mov.u32 	%r9008, %r11;
	@%p936 bra 	$L__BB0_1026;
	and.b32  	%r1702, %r62, -8;
	mov.b32 	%r9016, 0;
	mov.u32 	%r9008, %r11;
	mov.u32 	%r9006, %r9016;
$L__BB0_1025:
	.pragma "nounroll";
	shl.b32 	%r8060, %r9008, 4;
	mov.u32 	%r8061, _ZZ43ms_deformable_im2col_persistent_distributedI6__halfLi8ELi4ELi32ELi2EEvPKT_PKlS5_S3_S3_iiiiPS1_PiE16s_spatial_shapes;
	add.s32 	%r8062, %r8061, %r8060;
	ld.shared.u32 	%r8063, [%r8062];
	ld.shared.u32 	%r8064, [%r8062+8];
	mul.lo.s32 	%r8065, %r8063, %r8064;
	shl.b32 	%r8066, %r8065, 5;
	add.s32 	%r8067, %r8066, %r9016;
	ld.shared.u32 	%r8068, [%r8062+16];
	ld.shared.u32 	%r8069, [%r8062+24];
	mul.lo.s32 	%r8070, %r8068, %r8069;
	shl.b32 	%r8071, %r8070, 5;
	add.s32 	%r8072, %r8071, %r8067;
	ld.shared.u32 	%r8073, [%r8062+32];
	ld.shared.u32 	%r8074, [%r8062+40];
	mul.lo.s32 	%r8075, %r8073, %r8074;
	shl.b32 	%r8076, %r8075, 5;
	add.s32 	%r8077, %r8076, %r8072;
	ld.shared.u32 	%r8078, [%r8062+48];
	ld.shared.u32 	%r8079, [%r8062+56];
	mul.lo.s32 	%r8080, %r8078, %r8079;
	shl.b32 	%r8081, %r8080, 5;
	add.s32 	%r8082, %r8081, %r8077;
	ld.shared.u32 	%r8083, [%r8062+64];
	ld.shared.u32 	%r8084, [%r8062+72];
	mul.lo.s32 	%r8085, %r8083, %r8084;
	shl.b32 	%r8086, %r8085, 5;
	add.s32 	%r8087, %r8086, %r8082;
	ld.shared.u32 	%r8088, [%r8062+80];
	ld.shared.u32 	%r8089, [%r8062+88];
	mul.lo.s32 	%r8090, %r8088, %r8089;
	shl.b32 	%r8091, %r8090, 5;
	add.s32 	%r8092, %r8091, %r8087;
	ld.shared.u32 	%r8093, [%r8062+96];
	ld.shared.u32 	%r8094, [%r8062+104];
	mul.lo.s32 	%r8095, %r8093, %r8094;
	shl.b32 	%r8096, %r8095, 5;
	add.s32 	%r8097, %r8096, %r8092;
	ld.shared.u32 	%r8098, [%r8062+112];
	ld.shared.u32 	%r8099, [%r8062+120];
	mul.lo.s32 	%r8100, %r8098, %r8099;
	shl.b32 	%r8101, %r8100, 5;
	add.s32 	%r9016, %r8101, %r8097;
	add.s32 	%r9008, %r9008, 8;
	add.s32 	%r9006, %r9006, 8;
	setp.ne.s32 	%p937, %r9006, %r1702;
	@%p937 bra 	$L__BB0_1025;
$L__BB0_1026:
	and.b32  	%r8102, %r62, 7;
	setp.eq.s32 	%p938, %r8102, 0;
	@%p938 bra 	$L__BB0_1034;
	setp.lt.u32 	%p939, %r61, 3;
	@%p939 bra 	$L__BB0_1029;
	shl.b32 	%r8104, %r9008, 4;
	mov.u32 	%r8105, _ZZ43ms_deformable_im2col_persistent_distributedI6__halfLi8ELi4ELi32ELi2EEvPKT_PKlS5_S3_S3_iiiiPS1_PiE16s_spatial_shapes;
	add.s32 	%r8106, %r8105, %r8104;
	ld.shared.u32 	%r8107, [%r8106];
	ld.shared.u32 	%r8108, [%r8106+8];
	mul.lo.s32 	%r8109, %r8107, %r8108;
	shl.b32 	%r8110, %r8109, 5;
	add.s32 	%r8111, %r8110, %r9016;
	ld.shared.u32 	%r8112, [%r8106+16];
	ld.shared.u32 	%r8113, [%r8106+24];
	mul.lo.s32 	%r8114, %r8112, %r8113;
	shl.b32 	%r8115, %r8114, 5;
	add.s32 	%r8116, %r8115, %r8111;
	ld.shared.u32 	%r8117, [%r8106+32];
	ld.shared.u32 	%r8118, [%r8106+40];
	mul.lo.s32 	%r8119, %r8117, %r8118;
	shl.b32 	%r8120, %r8119, 5;
	add.s32 	%r8121, %r8120, %r8116;
	ld.shared.u32 	%r8122, [%r8106+48];
	ld.shared.u32 	%r8123, [%r8106+56];
	mul.lo.s32 	%r8124, %r8122, %r8123;
	shl.b32 	%r8125, %r8124, 5;
	add.s32 	%r9016, %r8125, %r8121;
	add.s32 	%r9008, %r9008, 4;
$L__BB0_1029:
	and.b32  	%r8126, %r60, 3;
	setp.eq.s32 	%p940, %r8126, 0;
	@%p940 bra 	$L__BB0_1034;
	setp.eq.s32 	%p941, %r59, 0;
	@%p941 bra 	$L__BB0_1032;
	shl.b32 	%r8128, %r9008, 4;
	mov.u32 	%r8129, _ZZ43ms_deformable_im2col_persistent_distributedI6__halfLi8ELi4ELi32ELi2EEvPKT_PKlS5_S3_S3_iiiiPS1_PiE16s_spatial_shapes;
	add.s32 	%r8130, %r8129, %r8128;
	ld.shared.u32 	%r8131, [%r8130];
	ld.shared.u32 	%r8132, [%r8130+8];
	mul.lo.s32 	%r8133, %r8131, %r8132;
	shl.b32 	%r8134, %r8133, 5;
	add.s32 	%r8135, %r8134, %r9016;
	ld.shared.u32 	%r8136, [%r8130+16];
	ld.shared.u32 	%r8137, [%r8130+24];
	mul.lo.s32 	%r8138, %r8136, %r8137;
	shl.b32 	%r8139, %r8138, 5;
	add.s32 	%r9016, %r8139, %r8135;
	add.s32 	%r9008, %r9008, 2;
$L__BB0_1032:
	and.b32  	%r8140, %r58, 1;
	setp.eq.b32 	%p942, %r8140, 1;
	not.pred 	%p943, %p942;
	@%p943 bra 	$L__BB0_1034;
	shl.b32 	%r8141, %r9008, 4;
	mov.u32 	%r8142, _ZZ43ms_deformable_im2col_persistent_distributedI6__halfLi8ELi4ELi32ELi2EEvPKT_PKlS5_S3_S3_iiiiPS1_PiE16s_spatial_shapes;
	add.s32 	%r8143, %r8142, %r8141;
	ld.shared.u32 	%r8144, [%r8143];
	ld.shared.u32 	%r8145, [%r8143+8];
	mul.lo.s32 	%r8146, %r8144, %r8145;
	shl.b32 	%r8147, %r8146, 5;
	add.s32 	%r9016, %r8147, %r9016;
$L__BB0_1034:
	shl.b32 	%r8148, %r1674, 5;
	add.s32 	%r8149, %r8148, %r8183;
	add.s32 	%r1724, %r8149, %r9016;
	setp.lt.s32 	%p944, %r1724, %r41;
	@%p944 bra 	$L__BB0_1036;
$L__BB0_1035:
	add.s32 	%r8150, %r67, %r1674;
	shl.b32 	%r8151, %r8150, 5;
	add.s32 	%r8152, %r8151, %r8183;
	mul.wide.s32 	%rd250, %r8152, 2;
	add.s64 	%rd251, %rd3, %rd250;
	ld.global.u16 	%rs583, [%rd251];
	bra.uni 	$L__BB0_1037;
$L__BB0_1036:
	shl.b32 	%r8153, %r1724, 1;
	mov.u32 	%r8154, shared_mem;
	add.s32 	%r8155, %r8154, %r8153;
	ld.shared.u16 	%rs583, [%r8155];
$L__BB0_1037:
	// begin inline asm
	{mul.f16 %rs531,%rs506,%rs507;
}
	// end inline asm
	// begin inline asm
	{fma.rn.f16 %rs534,%rs583,%rs531,%rs527;
}
	// end inline asm
	// begin inline asm
	{fma.rn.f16 %rs549,%rs28,%rs534,%rs549;
}
	// end inline asm
$L__BB0_1038:
	add.s32 	%r8184, %r8184, 1;
	setp.ne.s32 	%p945, %r8184, 4;
	add.s16 	%rs543, %rs543, 1;
	add.s16 	%rs542, %rs542, 1;
	@%p945 bra 	$L__BB0_30;
	ld.param.u64 	%rd257, [_Z43ms_deformable_im2col_persistent_distributedI6__halfLi8ELi4ELi32ELi2EEvPKT_PKlS5_S3_S3_iiiiPS1_Pi_param_9];
	add.s32 	%r8156, %r52, %r8183;
	cvta.to.global.u64 	%rd252, %rd257;
	mul.wide.s32 	%rd253, %r8156, 2;
	add.s64 	%rd254, %rd252, %rd253;
	st.global.u16 	[%rd254], %rs549;
	add.s32 	%r8183, %r8183, %r1;
	setp.lt.u32 	%p946, %r8183, 32;
	@%p946 bra 	$L__BB0_29;
$L__BB0_1040:
	barrier.cluster.arrive;
	barrier.cluster.wait;
	bra.uni 	$L__BB0_1;
$L__BB0_1041:
	ret;

}


// ===== COMPILED SASS (sm_100) =====

	.target	sm_100

	.elftype	@"ET_EXEC"


//--------------------- .note.nv.tkinfo           --------------------------
	.section	.note.nv.tkinfo,"",@"SHT_NOTE"
	.sectionflags	@"SHF_NOTE_NV_TKINFO"
	.tkinfo
        /*0018*/ 	.word	0x00000002
        /*0030*/ 	.string	""
        /*0030*/ 	.string	"ptxas"
        /*0030*/ 	.string	"Cuda compilation tools, release 13.0, V13.0.88"
        /*0030*/ 	.string	"Build cuda_13.0.r13.0/compiler.36424714_0"
        /*0030*/ 	.string	"-arch sm_100 -m 64 "



//--------------------- .note.nv.cuinfo           --------------------------
	.section	.note.nv.cuinfo,"",@"SHT_NOTE"
	.sectionflags	@"SHF_NOTE_NV_CUINFO"
        /*0018*/ 	.short	0x0002
        /*001a*/ 	.short	0x0064
        /*001c*/ 	.short	0x0082
	.zero		2


//--------------------- .nv.info                  --------------------------
	.section	.nv.info,"",@"SHT_CUDA_INFO"
	.align	4


	//----- nvinfo : EIATTR_REGCOUNT
	.align		4
        /*0000*/ 	.byte	0x04, 0x2f
        /*0002*/ 	.short	(.L_1 - .L_0)
	.align		4
.L_0:
        /*0004*/ 	.word	index@(_Z43ms_deformable_im2col_persistent_distributedI6__halfLi8ELi4ELi32ELi2EEvPKT_PKlS5_S3_S3_iiiiPS1_Pi)
        /*0008*/ 	.word	0x00000040


	//----- nvinfo : EIATTR_FRAME_SIZE
	.align		4
.L_1:
        /*000c*/ 	.byte	0x04, 0x11
        /*000e*/ 	.short	(.L_3 - .L_2)
	.align		4
.L_2:
        /*0010*/ 	.word	index@(_Z43ms_deformable_im2col_persistent_distributedI6__halfLi8ELi4ELi32ELi2EEvPKT_PKlS5_S3_S3_iiiiPS1_Pi)
        /*0014*/ 	.word	0x00000000


	//----- nvinfo : EIATTR_MIN_STACK_SIZE
	.align		4
.L_3:
        /*0018*/ 	.byte	0x04, 0x12
        /*001a*/ 	.short	(.L_5 - .L_4)
	.align		4
.L_4:
        /*001c*/ 	.word	index@(_Z43ms_deformable_im2col_persistent_distributedI6__halfLi8ELi4ELi32ELi2EEvPKT_PKlS5_S3_S3_iiiiPS1_Pi)
        /*0020*/ 	.word	0x00000000
.L_5:


//--------------------- .nv.compat                --------------------------
	.section	.nv.compat,"",@"SHT_CUDA_COMPAT_INFO"
	.align	4
        /*0000*/ 	.byte	0x02, 0x09, 0x00, 0x00, 0x02, 0x02, 0x01, 0x00, 0x02, 0x05, 0x05, 0x00, 0x03, 0x07, 0x01, 0x01
        /*0010*/ 	.byte	0x02, 0x03, 0x00, 0x00, 0x02, 0x06, 0x01, 0x00, 0x04, 0x0b, 0x08, 0x00, 0x01, 0x00, 0x00, 0x00
        /*0020*/ 	.byte	0x00, 0x00, 0x00, 0x00


//--------------------- .nv.info._Z43ms_deformable_im2col_persistent_distributedI6__halfLi8ELi4ELi32ELi2EEvPKT_PKlS5_S3_S3_iiiiPS1_Pi --------------------------
	.section	.nv.info._Z43ms_deformable_im2col_persistent_distributedI6__halfLi8ELi4ELi32ELi2EEvPKT_PKlS5_S3_S3_iiiiPS1_Pi,"",@"SHT_CUDA_INFO"
	.sectionflags	@""
	.align	4


	//----- nvinfo : EIATTR_CUDA_API_VERSION
	.align		4
        /*0000*/ 	.byte	0x04, 0x37
        /*0002*/ 	.short	(.L_7 - .L_6)
.L_6:
        /*0004*/ 	.word	0x00000082


	//----- nvinfo : EIATTR_KPARAM_INFO
	.align		4
.L_7:
        /*0008*/ 	.byte	0x04, 0x17
        /*000a*/ 	.short	(.L_9 - .L_8)
.L_8:
        /*000c*/ 	.word	0x00000000
        /*0010*/ 	.short	0x000a
        /*0012*/ 	.short	0x0040
        /*0014*/ 	.byte	0x00, 0xf5, 0x21, 0x00


	//----- nvinfo : EIATTR_KPARAM_INFO
	.align		4
.L_9:
        /*0018*/ 	.byte	0x04, 0x17
        /*001a*/ 	.short	(.L_11 - .L_10)
.L_10:
        /*001c*/ 	.word	0x00000000
        /*0020*/ 	.short	0x0009
        /*0022*/ 	.short	0x0038
        /*0024*/ 	.byte	0x00, 0xf5, 0x21, 0x00


	//----- nvinfo : EIATTR_KPARAM_INFO
	.align		4
.L_11:
        /*0028*/ 	.byte	0x04, 0x17
        /*002a*/ 	.short	(.L_13 - .L_12)
.L_12:
        /*002c*/ 	.word	0x00000000
        /*0030*/ 	.short	0x0008
        /*0032*/ 	.short	0x0034
        /*0034*/ 	.byte	0x00, 0xf0, 0x11, 0x00


	//----- nvinfo : EIATTR_KPARAM_INFO
	.align		4
.L_13:
        /*0038*/ 	.byte	0x04, 0x17
        /*003a*/ 	.short	(.L_15 - .L_14)
.L_14:
        /*003c*/ 	.word	0x00000000
        /*0040*/ 	.short	0x0007
        /*0042*/ 	.short	0x0030
        /*0044*/ 	.byte	0x00, 0xf0, 0x11, 0x00


	//----- nvinfo : EIATTR_KPARAM_INFO
	.align		4
.L_15:
        /*0048*/ 	.byte	0x04, 0x17
        /*004a*/ 	.short	(.L_17 - .L_16)
.L_16:
        /*004c*/ 	.word	0x00000000
        /*0050*/ 	.short	0x0006
        /*0052*/ 	.short	0x002c
        /*0054*/ 	.byte	0x00, 0xf0, 0x11, 0x00


	//----- nvinfo : EIATTR_KPARAM_INFO
	.align		4
.L_17:
        /*0058*/ 	.byte	0x04, 0x17
        /*005a*/ 	.short	(.L_19 - .L_18)
.L_18:
        /*005c*/ 	.word	0x00000000
        /*0060*/ 	.short	0x0005
        /*0062*/ 	.short	0x0028
        /*0064*/ 	.byte	0x00, 0xf0, 0x11, 0x00


	//----- nvinfo : EIATTR_KPARAM_INFO
	.align		4
.L_19:
        /*0068*/ 	.byte	0x04, 0x17
        /*006a*/ 	.short	(.L_21 - .L_20)
.L_20:
        /*006c*/ 	.word	0x00000000
        /*0070*/ 	.short	0x0004
        /*0072*/ 	.short	0x0020
        /*0074*/ 	.byte	0x00, 0xf5, 0x21, 0x00


	//----- nvinfo : EIATTR_KPARAM_INFO
	.align		4
.L_21:
        /*0078*/ 	.byte	0x04, 0x17
        /*007a*/ 	.short	(.L_23 - .L_22)
.L_22:
        /*007c*/ 	.word	0x00000000
        /*0080*/ 	.short	0x0003
        /*0082*/ 	.short	0x0018
        /*0084*/ 	.byte	0x00, 0xf5, 0x21, 0x00


	//----- nvinfo : EIATTR_KPARAM_INFO
	.align		4
.L_23:
        /*0088*/ 	.byte	0x04, 0x17
        /*008a*/ 	.short	(.L_25 - .L_24)
.L_24:
        /*008c*/ 	.word	0x00000000
        /*0090*/ 	.short	0x0002
        /*0092*/ 	.short	0x0010
        /*0094*/ 	.byte	0x00, 0xf5, 0x21, 0x00


	//----- nvinfo : EIATTR_KPARAM_INFO
	.align		4
.L_25:
        /*0098*/ 	.byte	0x04, 0x17
        /*009a*/ 	.short	(.L_27 - .L_26)
.L_26:
        /*009c*/ 	.word	0x00000000
        /*00a0*/ 	.short	0x0001
        /*00a2*/ 	.short	0x0008
        /*00a4*/ 	.byte	0x00, 0xf5, 0x21, 0x00


	//----- nvinfo : EIATTR_KPARAM_INFO
	.align		4
.L_27:
        /*00a8*/ 	.byte	0x04, 0x17
        /*00aa*/ 	.short	(.L_29 - .L_28)
.L_28:
        /*00ac*/ 	.word	0x00000000
        /*00b0*/ 	.short	0x0000
        /*00b2*/ 	.short	0x0000
        /*00b4*/ 	.byte	0x00, 0xf5, 0x21, 0x00


	//----- nvinfo : EIATTR_EXPLICIT_CLUSTER
	.align		4
.L_29:
        /*00b8*/ 	.byte	0x01, 0x3e
	.zero		2


	//----- nvinfo : EIATTR_CTA_PER_CLUSTER
	.align		4
        /*00bc*/ 	.byte	0x04, 0x3d
        /*00be*/ 	.short	(.L_31 - .L_30)
.L_30:
        /*00c0*/ 	.word	0x00000002
        /*00c4*/ 	.word	0x00000001
        /*00c8*/ 	.word	0x00000001


	//----- nvinfo : EIATTR_SPARSE_MMA_MASK
	.align		4
.L_31:
        /*00cc*/ 	.byte	0x03, 0x50
        /*00ce*/ 	.short	0x0000


	//----- nvinfo : EIATTR_MAXREG_COUNT
	.align		4
        /*00d0*/ 	.byte	0x03, 0x1b
        /*00d2*/ 	.short	0x00ff


	//----- nvinfo : EIATTR_NUM_BARRIERS
	.align		4
        /*00d4*/ 	.byte	0x02, 0x4c
        /*00d6*/ 	.byte	0x01
	.zero		1


	//----- nvinfo : EIATTR_MERCURY_ISA_VERSION
	.align		4
        /*00d8*/ 	.byte	0x03, 0x5f
        /*00da*/ 	.short	0x0101


	//----- nvinfo : EIATTR_INT_WARP_WIDE_INSTR_OFFSETS
	.align		4
        /*00dc*/ 	.byte	0x04, 0x31
        /*00de*/ 	.short	(.L_33 - .L_32)


	//   ....[0]....
.L_32:
        /*00e0*/ 	.word	0x000000d0


	//   ....[1]....
        /*00e4*/ 	.word	0x00000160


	//----- nvinfo : EIATTR_COOP_GROUP_MASK_REGIDS
	.align		4
.L_33:
        /*00e8*/ 	.byte	0x04, 0x29
        /*00ea*/ 	.short	(.L_35 - .L_34)


	//   ....[0]....
.L_34:
        /*00ec*/ 	.word	0xffffffff


	//----- nvinfo : EIATTR_COOP_GROUP_INSTR_OFFSETS
	.align		4
.L_35:
        /*00f0*/ 	.byte	0x04, 0x28
        /*00f2*/ 	.short	(.L_37 - .L_36)


	//   ....[0]....
.L_36:
        /*00f4*/ 	.word	0x000001a0


	//----- nvinfo : EIATTR_VRC_CTA_INIT_COUNT
	.align		4
.L_37:
        /*00f8*/ 	.byte	0x02, 0x4a
	.zero		1
	.zero		1


	//----- nvinfo : EIATTR_EXIT_INSTR_OFFSETS
	.align		4
        /*00fc*/ 	.byte	0x04, 0x1c
        /*00fe*/ 	.short	(.L_39 - .L_38)


	//   ....[0]....
.L_38:
        /*0100*/ 	.word	0x00000250


	//----- nvinfo : EIATTR_CRS_STACK_SIZE
	.align		4
.L_39:
        /*0104*/ 	.byte	0x04, 0x1e
        /*0106*/ 	.short	(.L_41 - .L_40)
.L_40:
        /*0108*/ 	.word	0x00000000


	//----- nvinfo : EIATTR_CBANK_PARAM_SIZE
	.align		4
.L_41:
        /*010c*/ 	.byte	0x03, 0x19
        /*010e*/ 	.short	0x0048


	//----- nvinfo : EIATTR_PARAM_CBANK
	.align		4
        /*0110*/ 	.byte	0x04, 0x0a
        /*0112*/ 	.short	(.L_43 - .L_42)
	.align		4
.L_42:
        /*0114*/ 	.word	index@(.nv.constant0._Z43ms_deformable_im2col_persistent_distributedI6__halfLi8ELi4ELi32ELi2EEvPKT_PKlS5_S3_S3_iiiiPS1_Pi)
        /*0118*/ 	.short	0x0380
        /*011a*/ 	.short	0x0048


	//----- nvinfo : EIATTR_SW_WAR
	.align		4
.L_43:
        /*011c*/ 	.byte	0x04, 0x36
        /*011e*/ 	.short	(.L_45 - .L_44)
.L_44:
        /*0120*/ 	.word	0x00000008
.L_45:


//--------------------- .nv.callgraph             --------------------------
	.section	.nv.callgraph,"",@"SHT_CUDA_CALLGRAPH"
	.align	4
	.sectionentsize	8
	.align		4
        /*0000*/ 	.word	0x00000000
	.align		4
        /*0004*/ 	.word	0xffffffff
	.align		4
        /*0008*/ 	.word	0x00000000
	.align		4
        /*000c*/ 	.word	0xfffffffe
	.align		4
        /*0010*/ 	.word	0x00000000
	.align		4
        /*0014*/ 	.word	0xfffffffd
	.align		4
        /*0018*/ 	.word	0x00000000
	.align		4
        /*001c*/ 	.word	0xfffffffc


//--------------------- .text._Z43ms_deformable_im2col_persistent_distributedI6__halfLi8ELi4ELi32ELi2EEvPKT_PKlS5_S3_S3_iiiiPS1_Pi --------------------------
	.section	.text._Z43ms_deformable_im2col_persistent_distributedI6__halfLi8ELi4ELi32ELi2EEvPKT_PKlS5_S3_S3_iiiiPS1_Pi,"ax",@progbits
	.align	128
        .global         _Z43ms_deformable_im2col_persistent_distributedI6__halfLi8ELi4ELi32ELi2EEvPKT_PKlS5_S3_S3_iiiiPS1_Pi
        .type           _Z43ms_deformable_im2col_persistent_distributedI6__halfLi8ELi4ELi32ELi2EEvPKT_PKlS5_S3_S3_iiiiPS1_Pi,@function
        .size           _Z43ms_deformable_im2col_persistent_distributedI6__halfLi8ELi4ELi32ELi2EEvPKT_PKlS5_S3_S3_iiiiPS1_Pi,(.L_x_639 - _Z43ms_deformable_im2col_persistent_distributedI6__halfLi8ELi4ELi32ELi2EEvPKT_PKlS5_S3_S3_iiiiPS1_Pi)
        .other          _Z43ms_deformable_im2col_persistent_distributedI6__halfLi8ELi4ELi32ELi2EEvPKT_PKlS5_S3_S3_iiiiPS1_Pi,@"STO_CUDA_ENTRY STV_DEFAULT"
_Z43ms_deformable_im2col_persistent_distributedI6__halfLi8ELi4ELi32ELi2EEvPKT_PKlS5_S3_S3_iiiiPS1_Pi:
.text._Z43ms_deformable_im2col_persistent_distributedI6__halfLi8ELi4ELi32ELi2EEvPKT_PKlS5_S3_S3_iiiiPS1_Pi:
[----:B------:R-:W-:Y:S08]  /*0000*/  LDC R1, c[0x0][0x37c] ;  /* 0x0000df00ff017b82 */ /* 0x000ff00000000800 */
[----:B------:R-:W0:Y:S01]  /*0010*/  S2UR UR4, SR_CgaCtaId ;  /* 0x00000000000479c3 */ /* 0x000e220000008800 */
[----:B------:R-:W1:Y:S01]  /*0020*/  LDCU.64 UR8, c[0x0][0x358] ;  /* 0x00006b00ff0877ac */ /* 0x000e620008000a00 */
[----:B------:R-:W2:Y:S01]  /*0030*/  LDCU UR11, c[0x0][0x360] ;  /* 0x00006c00ff0b77ac */ /* 0x000ea20008000800 */
[----:B------:R-:W-:-:S05]  /*0040*/  CS2R.32 R0, SR_CgaSize ;  /* 0x0000000000007805 */ /* 0x000fca0000008a00 */
[----:B------:R-:W-:-:S06]  /*0050*/  IMAD R0, R0, -0xa0, RZ ;  /* 0xffffff6000007824 */ /* 0x000fcc00078e02ff */
[----:B------:R-:W3:Y:S01]  /*0060*/  LDC R0, c[0x0][R0+0x2a0] ;  /* 0x0000a80000007b82 */ /* 0x000ee20000000800 */
[----:B012---:R-:W-:-:S07]  /*0070*/  IMAD.U32 R2, RZ, RZ, UR4 ;  /* 0x00000004ff027e24 */ /* 0x007fce000f8e00ff */
.L_x_637:
[----:B0-----:R-:W0:Y:S01]  /*0080*/  S2R R7, SR_TID.X ;  /* 0x0000000000077919 */ /* 0x001e220000002100 */
[----:B------:R-:W-:Y:S01]  /*0090*/  BSSY.RECONVERGENT B0, `(.L_x_0) ;  /* 0x000000f000007945 */ /* 0x000fe20003800200 */
[----:B0-----:R-:W-:-:S13]  /*00a0*/  LOP3.LUT P0, RZ, R2, R7, RZ, 0xfc, !PT ;  /* 0x0000000702ff7212 */ /* 0x001fda000780fcff */
[----:B-12---:R-:W-:Y:S05]  /*00b0*/  @P0 BRA `(.L_x_1) ;  /* 0x0000000000300947 */ /* 0x006fea0003800000 */
[----:B------:R-:W0:Y:S01]  /*00c0*/  S2R R3, SR_LANEID ;  /* 0x0000000000037919 */ /* 0x000e220000000000 */
[----:B------:R-:W-:Y:S01]  /*00d0*/  VOTEU.ANY UR4, UPT, PT ;  /* 0x0000000000047886 */ /* 0x000fe200038e0100 */
[----:B------:R-:W1:Y:S01]  /*00e0*/  LDC.64 R4, c[0x0][0x3c0] ;  /* 0x0000f000ff047b82 */ /* 0x000e620000000a00 */
[----:B------:R-:W0:Y:S08]  /*00f0*/  FLO.U32 R6, UR4 ;  /* 0x0000000400067d00 */ /* 0x000e3000080e0000 */
[----:B------:R-:W1:Y:S01]  /*0100*/  POPC R9, UR4 ;  /* 0x0000000400097d09 */ /* 0x000e620008000000 */
[----:B0-----:R-:W-:-:S13]  /*0110*/  ISETP.EQ.U32.AND P0, PT, R6, R3, PT ;  /* 0x000000030600720c */ /* 0x001fda0003f02070 */
[----:B-1----:R-:W2:Y:S01]  /*0120*/  @P0 ATOMG.E.ADD.STRONG.GPU PT, R5, desc[UR8][R4.64], R9 ;  /* 0x80000009040509a8 */ /* 0x002ea200081ef108 */
[----:B------:R-:W0:Y:S02]  /*0130*/  S2R R8, SR_LTMASK ;  /* 0x0000000000087919 */ /* 0x000e240000003900 */
[----:B0-----:R-:W-:-:S06]  /*0140*/  LOP3.LUT R8, R8, UR4, RZ, 0xc0, !PT ;  /* 0x0000000408087c12 */ /* 0x001fcc000f8ec0ff */
[----:B------:R-:W0:Y:S01]  /*0150*/  POPC R8, R8 ;  /* 0x0000000800087309 */ /* 0x000e220000000000 */
[----:B--2---:R-:W0:Y:S02]  /*0160*/  SHFL.IDX PT, R3, R5, R6, 0x1f ;  /* 0x00001f0605037589 */ /* 0x004e2400000e0000 */
[----:B0-----:R-:W-:-:S07]  /*0170*/  IMAD.IADD R3, R3, 0x1, R8 ;  /* 0x0000000103037824 */ /* 0x001fce00078e0208 */
.L_x_1:
[----:B------:R-:W-:Y:S05]  /*0180*/  BSYNC.RECONVERGENT B0 ;  /* 0x0000000000007941 */ /* 0x000fea0003800200 */
.L_x_0:
[----:B------:R-:W0:Y:S01]  /*0190*/  LDCU UR5, c[0x0][0x3a8] ;  /* 0x00007500ff0577ac */ /* 0x000e220008000800 */
[----:B------:R-:W1:Y:S01]  /*01a0*/  SHFL.IDX PT, R3, R3, RZ, 0x1f ;  /* 0x00001fff03037589 */ /* 0x000e6200000e0000 */
[----:B------:R-:W-:Y:S06]  /*01b0*/  MEMBAR.ALL.GPU ;  /* 0x0000000000007992 */ /* 0x000fec000000a000 */
[----:B------:R-:W-:-:S00]  /*01c0*/  ERRBAR ;  /* 0x00000000000079ab */ /* 0x000fc00000000000 */
[----:B------:R-:W-:Y:S08]  /*01d0*/  CGAERRBAR ;  /* 0x00000000000075ab */ /* 0x000ff00000000000 */
[----:B------:R-:W-:Y:S01]  /*01e0*/  UCGABAR_ARV ;  /* 0x00000000000079c7 */ /* 0x000fe20008000000 */
[----:B------:R-:W2:Y:S05]  /*01f0*/  LDCU UR4, c[0x0][0x3b4] ;  /* 0x00007680ff0477ac */ /* 0x000eaa0008000800 */
[----:B------:R-:W-:Y:S01]  /*0200*/  UCGABAR_WAIT ;  /* 0x0000000000007dc7 */ /* 0x000fe20008000000 */
[----:B------:R-:W-:Y:S01]  /*0210*/  CCTL.IVALL ;  /* 0x00000000ff00798f */ /* 0x000fe20002000000 */
[----:B0-----:R-:W-:-:S05]  /*0220*/  MOV R4, UR5 ;  /* 0x0000000500047c02 */ /* 0x001fca0008000f00 */
[----:B--2---:R-:W-:-:S05]  /*0230*/  IMAD R4, R4, UR4, RZ ;  /* 0x0000000404047c24 */ /* 0x004fca000f8e02ff */
[----:B-1----:R-:W-:-:S13]  /*0240*/  ISETP.GE.AND P0, PT, R3, R4, PT ;  /* 0x000000040300720c */ /* 0x002fda0003f06270 */
[----:B------:R-:W-:Y:S05]  /*0250*/  @P0 EXIT ;  /* 0x000000000000094d */ /* 0x000fea0003800000 */
[----:B------:R-:W-:Y:S01]  /*0260*/  IMAD.U32 R4, RZ, RZ, UR4 ;  /* 0x00000004ff047e24 */ /* 0x000fe2000f8e00ff */
[----:B------:R-:W-:Y:S01]  /*0270*/  UISETP.NE.AND UP0, UPT, UR4, URZ, UPT ;  /* 0x000000ff0400728c */ /* 0x000fe2000bf05270 */
[----:B------:R-:W-:Y:S03]  /*0280*/  BSSY.RECONVERGENT B0, `(.L_x_2) ;  /* 0x0000033000007945 */ /* 0x000fe60003800200 */
[----:B------:R-:W-:-:S04]  /*0290*/  IABS R9, R4 ;  /* 0x0000000400097213 */ /* 0x000fc80000000000 */
[----:B------:R-:W0:Y:S08]  /*02a0*/  I2F.RP R6, R9 ;  /* 0x0000000900067306 */ /* 0x000e300000209400 */
[----:B0-----:R-:W0:Y:S02]  /*02b0*/  MUFU.RCP R6, R6 ;  /* 0x0000000600067308 */ /* 0x001e240000001000 */
[----:B0-----:R-:W-:-:S06]  /*02c0*/  VIADD R4, R6, 0xffffffe ;  /* 0x0ffffffe06047836 */ /* 0x001fcc0000000000 */
[----:B------:R0:W1:Y:S02]  /*02d0*/  F2I.FTZ.U32.TRUNC.NTZ R5, R4 ;  /* 0x0000000400057305 */ /* 0x000064000021f000 */
[----:B0-----:R-:W-:Y:S01]  /*02e0*/  IMAD.MOV.U32 R4, RZ, RZ, RZ ;  /* 0x000000ffff047224 */ /* 0x001fe200078e00ff */
[----:B-1----:R-:W-:-:S05]  /*02f0*/  IADD3 R8, PT, PT, RZ, -R5, RZ ;  /* 0x80000005ff087210 */ /* 0x002fca0007ffe0ff */
[----:B------:R-:W-:Y:S01]  /*0300*/  IMAD R11, R8, R9, RZ ;  /* 0x00000009080b7224 */ /* 0x000fe200078e02ff */
[----:B------:R-:W-:-:S03]  /*0310*/  IABS R8, R3 ;  /* 0x0000000300087213 */ /* 0x000fc60000000000 */
[----:B------:R-:W-:-:S06]  /*0320*/  IMAD.HI.U32 R5, R5, R11, R4 ;  /* 0x0000000b05057227 */ /* 0x000fcc00078e0004 */
[----:B------:R-:W-:-:S04]  /*0330*/  IMAD.HI.U32 R5, R5, R8, RZ ;  /* 0x0000000805057227 */ /* 0x000fc800078e00ff */
[----:B------:R-:W-:-:S04]  /*0340*/  IMAD.MOV R6, RZ, RZ, -R5 ;  /* 0x000000ffff067224 */ /* 0x000fc800078e0a05 */
[----:B------:R-:W-:-:S05]  /*0350*/  IMAD R4, R9, R6, R8 ;  /* 0x0000000609047224 */ /* 0x000fca00078e0208 */
[----:B------:R-:W-:-:S13]  /*0360*/  ISETP.GT.U32.AND P1, PT, R9, R4, PT ;  /* 0x000000040900720c */ /* 0x000fda0003f24070 */
[----:B------:R-:W-:Y:S01]  /*0370*/  @!P1 IADD3 R4, PT, PT, R4, -R9, RZ ;  /* 0x8000000904049210 */ /* 0x000fe20007ffe0ff */
[----:B------:R-:W-:-:S03]  /*0380*/  @!P1 VIADD R5, R5, 0x1 ;  /* 0x0000000105059836 */ /* 0x000fc60000000000 */
[----:B------:R-:W-:Y:S02]  /*0390*/  ISETP.GE.U32.AND P0, PT, R4, R9, PT ;  /* 0x000000090400720c */ /* 0x000fe40003f06070 */
[----:B------:R-:W-:-:S11]  /*03a0*/  LOP3.LUT R4, R3, UR4, RZ, 0x3c, !PT ;  /* 0x0000000403047c12 */ /* 0x000fd6000f8e3cff */
[----:B------:R-:W-:Y:S01]  /*03b0*/  @P0 VIADD R5, R5, 0x1 ;  /* 0x0000000105050836 */ /* 0x000fe20000000000 */
[----:B------:R-:W-:-:S04]  /*03c0*/  ISETP.GE.AND P0, PT, R4, RZ, PT ;  /* 0x000000ff0400720c */ /* 0x000fc80003f06270 */
[----:B------:R-:W-:-:S13]  /*03d0*/  R2UR UR12, R5 ;  /* 0x00000000050c72ca */ /* 0x000fda00000e0000 */
[----:B------:R-:W-:-:S04]  /*03e0*/  @!P0 IADD3 R4, PT, PT, RZ, -UR12, RZ ;  /* 0x8000000cff048c10 */ /* 0x000fc8000fffe0ff */
[----:B------:R-:W-:Y:S02]  /*03f0*/  @!P0 R2UR UR12, R4 ;  /* 0x00000000040c82ca */ /* 0x000fe400000e0000 */
[----:B------:R-:W-:-:S07]  /*0400*/  ISETP.GT.U32.AND P0, PT, R7, 0x7, PT ;  /* 0x000000070700780c */ /* 0x000fce0003f04070 */
[----:B------:R-:W-:-:S06]  /*0410*/  @!UP0 ULOP3.LUT UR12, URZ, UR4, URZ, 0x33, !UPT ;  /* 0x00000004ff0c8292 */ /* 0x000fcc000f8e33ff */
[----:B------:R-:W-:Y:S06]  /*0420*/  @P0 BRA `(.L_x_3) ;  /* 0x0000000000600947 */ /* 0x000fec0003800000 */
[----:B------:R-:W0:Y:S02]  /*0430*/  LDC.64 R4, c[0x0][0x388] ;  /* 0x0000e200ff047b82 */ /* 0x000e240000000a00 */
[----:B0-----:R-:W-:-:S06]  /*0440*/  IMAD.WIDE.U32 R4, R7, 0x8, R4 ;  /* 0x0000000807047825 */ /* 0x001fcc00078e0004 */
[----:B------:R-:W2:Y:S01]  /*0450*/  LDG.E.64 R4, desc[UR8][R4.64] ;  /* 0x0000000804047981 */ /* 0x000ea2000c1e1b00 */
[----:B------:R-:W0:Y:S01]  /*0460*/  S2UR UR4, SR_CgaCtaId ;  /* 0x00000000000479c3 */ /* 0x000e220000008800 */
[----:B------:R-:W-:Y:S02]  /*0470*/  MOV R9, 0x400 ;  /* 0x0000040000097802 */ /* 0x000fe40000000f00 */
[----:B------:R-:W-:Y:S01]  /*0480*/  ISETP.GT.U32.AND P0, PT, R7, 0x3, PT ;  /* 0x000000030700780c */ /* 0x000fe20003f04070 */
[----:B0-----:R-:W-:-:S05]  /*0490*/  IMAD.U32 R2, RZ, RZ, UR4 ;  /* 0x00000004ff027e24 */ /* 0x001fca000f8e00ff */
[----:B------:R-:W-:-:S05]  /*04a0*/  LEA R6, R2, R9, 0x18 ;  /* 0x0000000902067211 */ /* 0x000fca00078ec0ff */
[----:B------:R-:W-:-:S05]  /*04b0*/  IMAD R11, R7, 0x8, R6 ;  /* 0x00000008070b7824 */ /* 0x000fca00078e0206 */
[----:B--2---:R0:W-:Y:S01]  /*04c0*/  STS.64 [R11], R4 ;  /* 0x000000040b007388 */ /* 0x0041e20000000a00 */
[----:B------:R-:W-:Y:S05]  /*04d0*/  @P0 BRA `(.L_x_3) ;  /* 0x0000000000340947 */ /* 0x000fea0003800000 */
[----:B------:R-:W-:Y:S01]  /*04e0*/  ISETP.NE.AND P0, PT, R7, RZ, PT ;  /* 0x000000ff0700720c */ /* 0x000fe20003f05270 */
[----:B------:R-:W-:Y:S01]  /*04f0*/  BSSY.RECONVERGENT B1, `(.L_x_4) ;  /* 0x000000a000017945 */ /* 0x000fe20003800200 */
[----:B------:R-:W-:-:S04]  /*0500*/  IADD3 R9, PT, PT, R9, 0x40, RZ ;  /* 0x0000004009097810 */ /* 0x000fc80007ffe0ff */
[----:B0-----:R-:W-:-:S05]  /*0510*/  LEA R4, R2, R9, 0x18 ;  /* 0x0000000902047211 */ /* 0x001fca00078ec0ff */
[----:B------:R-:W-:Y:S01]  /*0520*/  IMAD R11, R7, 0x8, R4 ;  /* 0x00000008070b7824 */ /* 0x000fe200078e0204 */
[----:B------:R-:W-:Y:S01]  /*0530*/  CS2R R4, SRZ ;  /* 0x0000000000047805 */ /* 0x000fe2000001ff00 */
[----:B------:R-:W-:Y:S06]  /*0540*/  @!P0 BRA `(.L_x_5) ;  /* 0x0000000000108947 */ /* 0x000fec0003800000 */
[----:B------:R-:W0:Y:S01]  /*0550*/  LDC.64 R4, c[0x0][0x390] ;  /* 0x0000e400ff047b82 */ /* 0x000e220000000a00 */
[----:B------:R-:W-:-:S04]  /*0560*/  VIADD R9, R7, 0xffffffff ;  /* 0xffffffff07097836 */ /* 0x000fc80000000000 */
[----:B0-----:R-:W-:-:S06]  /*0570*/  IMAD.WIDE.U32 R4, R9, 0x8, R4 ;  /* 0x0000000809047825 */ /* 0x001fcc00078e0004 */
[----:B------:R-:W5:Y:S02]  /*0580*/  LDG.E.64 R4, desc[UR8][R4.64] ;  /* 0x0000000804047981 */ /* 0x000f64000c1e1b00 */
.L_x_5:
[----:B------:R-:W-:Y:S05]  /*0590*/  BSYNC.RECONVERGENT B1 ;  /* 0x0000000000017941 */ /* 0x000fea0003800200 */
.L_x_4:
[----:B-----5:R1:W-:Y:S02]  /*05a0*/  STS.64 [R11], R4 ;  /* 0x000000040b007388 */ /* 0x0203e40000000a00 */
.L_x_3:
[----:B------:R-:W-:Y:S05]  /*05b0*/  BSYNC.RECONVERGENT B0 ;  /* 0x0000000000007941 */ /* 0x000fea0003800200 */
.L_x_2:
[----:B---3--:R-:W-:Y:S01]  /*05c0*/  IABS R9, R0 ;  /* 0x0000000000097213 */ /* 0x008fe20000000000 */
[----:B------:R-:W-:Y:S01]  /*05d0*/  BAR.SYNC.DEFER_BLOCKING 0x0 ;  /* 0x0000000000007b1d */ /* 0x000fe20000010000 */
[----:B------:R-:W-:-:S05]  /*05e0*/  IMAD.MOV.U32 R10, RZ, RZ, RZ ;  /* 0x000000ffff0a7224 */ /* 0x000fca00078e00ff */
[----:B------:R-:W2:Y:S01]  /*05f0*/  I2F.RP R6, R9 ;  /* 0x0000000900067306 */ /* 0x000ea20000209400 */
[----:B------:R-:W-:Y:S07]  /*0600*/  BSSY.RECONVERGENT B0, `(.L_x_6) ;  /* 0x000008d000007945 */ /* 0x000fee0003800200 */
[----:B--2---:R-:W0:Y:S02]  /*0610*/  MUFU.RCP R6, R6 ;  /* 0x0000000600067308 */ /* 0x004e240000001000 */
[----:B01----:R-:W-:-:S06]  /*0620*/  IADD3 R4, PT, PT, R6, 0xffffffe, RZ ;  /* 0x0ffffffe06047810 */ /* 0x003fcc0007ffe0ff */
[----:B------:R0:W1:Y:S02]  /*0630*/  F2I.FTZ.U32.TRUNC.NTZ R5, R4 ;  /* 0x0000000400057305 */ /* 0x000064000021f000 */
[----:B0-----:R-:W-:Y:S02]  /*0640*/  IMAD.MOV.U32 R4, RZ, RZ, RZ ;  /* 0x000000ffff047224 */ /* 0x001fe400078e00ff */
[----:B-1----:R-:W-:-:S04]  /*0650*/  IMAD.MOV R8, RZ, RZ, -R5 ;  /* 0x000000ffff087224 */ /* 0x002fc800078e0a05 */
[----:B------:R-:W-:Y:S01]  /*0660*/  IMAD R11, R8, R9, RZ ;  /* 0x00000009080b7224 */ /* 0x000fe200078e02ff */
[----:B------:R-:W-:-:S03]  /*0670*/  IABS R8, R0 ;  /* 0x0000000000087213 */ /* 0x000fc60000000000 */
[----:B------:R-:W-:Y:S01]  /*0680*/  IMAD.HI.U32 R5, R5, R11, R4 ;  /* 0x0000000b05057227 */ /* 0x000fe200078e0004 */
[----:B------:R-:W-:Y:S02]  /*0690*/  IADD3 R8, PT, PT, RZ, -R8, RZ ;  /* 0x80000008ff087210 */ /* 0x000fe40007ffe0ff */
[----:B------:R-:W-:-:S03]  /*06a0*/  LOP3.LUT R4, R0, 0x4, RZ, 0x3c, !PT ;  /* 0x0000000400047812 */ /* 0x000fc600078e3cff */
[----:B------:R-:W-:Y:S01]  /*06b0*/  IMAD.HI.U32 R5, R5, 0x4, RZ ;  /* 0x0000000405057827 */ /* 0x000fe200078e00ff */
[----:B------:R-:W-:-:S03]  /*06c0*/  ISETP.GE.AND P2, PT, R4, RZ, PT ;  /* 0x000000ff0400720c */ /* 0x000fc60003f46270 */
[----:B------:R-:W-:-:S05]  /*06d0*/  IMAD R6, R5, R8, 0x4 ;  /* 0x0000000405067424 */ /* 0x000fca00078e0208 */
[----:B------:R-:W-:-:S13]  /*06e0*/  ISETP.GT.U32.AND P1, PT, R9, R6, PT ;  /* 0x000000060900720c */ /* 0x000fda0003f24070 */
[----:B------:R-:W-:Y:S02]  /*06f0*/  @!P1 IMAD.IADD R6, R6, 0x1, -R9 ;  /* 0x0000000106069824 */ /* 0x000fe400078e0a09 */
[----:B------:R-:W-:Y:S01]  /*0700*/  @!P1 VIADD R5, R5, 0x1 ;  /* 0x0000000105059836 */ /* 0x000fe20000000000 */
[----:B------:R-:W-:Y:S02]  /*0710*/  ISETP.NE.AND P1, PT, R0, RZ, PT ;  /* 0x000000ff0000720c */ /* 0x000fe40003f25270 */
[----:B------:R-:W-:-:S13]  /*0720*/  ISETP.GE.U32.AND P0, PT, R6, R9, PT ;  /* 0x000000090600720c */ /* 0x000fda0003f06070 */
[----:B------:R-:W-:-:S05]  /*0730*/  @P0 IADD3 R5, PT, PT, R5, 0x1, RZ ;  /* 0x0000000105050810 */ /* 0x000fca0007ffe0ff */
[----:B------:R-:W-:Y:S01]  /*0740*/  @!P2 IMAD.MOV R5, RZ, RZ, -R5 ;  /* 0x000000ffff05a224 */ /* 0x000fe200078e0a05 */
[----:B------:R-:W-:-:S05]  /*0750*/  @!P1 LOP3.LUT R5, RZ, R0, RZ, 0x33, !PT ;  /* 0x00000000ff059212 */ /* 0x000fca00078e33ff */
[----:B------:R-:W-:-:S05]  /*0760*/  IMAD R4, R5, R2, RZ ;  /* 0x0000000205047224 */ /* 0x000fca00078e02ff */
[----:B------:R-:W-:-:S04]  /*0770*/  VIADDMNMX R9, R4, R5, 0x4, PT ;  /* 0x0000000404097446 */ /* 0x000fc80003800105 */
[----:B------:R-:W-:-:S13]  /*0780*/  ISETP.GE.AND P0, PT, R4, R9, PT ;  /* 0x000000090400720c */ /* 0x000fda0003f06270 */
[----:B------:R-:W-:Y:S05]  /*0790*/  @P0 BRA `(.L_x_7) ;  /* 0x0000000400cc0947 */ /* 0x000fea0003800000 */
[C---:B------:R-:W-:Y:S01]  /*07a0*/  IMAD.IADD R6, R4.reuse, 0x1, -R9 ;  /* 0x0000000104067824 */ /* 0x040fe200078e0a09 */
[----:B------:R-:W-:Y:S01]  /*07b0*/  IADD3 R8, PT, PT, -R4, R9, RZ ;  /* 0x0000000904087210 */ /* 0x000fe20007ffe1ff */
[----:B------:R-:W-:Y:S01]  /*07c0*/  BSSY.RECONVERGENT B1, `(.L_x_8) ;  /* 0x0000036000017945 */ /* 0x000fe20003800200 */
[----:B------:R-:W-:Y:S02]  /*07d0*/  IMAD.MOV.U32 R10, RZ, RZ, RZ ;  /* 0x000000ffff0a7224 */ /* 0x000fe400078e00ff */
[----:B------:R-:W-:Y:S02]  /*07e0*/  ISETP.GT.U32.AND P0, PT, R6, -0x8, PT ;  /* 0xfffffff80600780c */ /* 0x000fe40003f04070 */
[----:B------:R-:W-:Y:S02]  /*07f0*/  LOP3.LUT R29, R8, 0x7, RZ, 0xc0, !PT ;  /* 0x00000007081d7812 */ /* 0x000fe400078ec0ff */
[----:B------:R-:W-:Y:S02]  /*0800*/  MOV R6, R4 ;  /* 0x0000000400067202 */ /* 0x000fe40000000f00 */
[----:B------:R-:W-:-:S07]  /*0810*/  ISETP.NE.AND P1, PT, R29, RZ, PT ;  /* 0x000000ff1d00720c */ /* 0x000fce0003f25270 */
[----:B------:R-:W-:Y:S06]  /*0820*/  @P0 BRA `(.L_x_9) ;  /* 0x0000000000bc0947 */ /* 0x000fec0003800000 */
[----:B------:R-:W0:Y:S01]  /*0830*/  S2UR UR4, SR_CgaCtaId ;  /* 0x00000000000479c3 */ /* 0x000e220000008800 */
[----:B------:R-:W-:Y:S01]  /*0840*/  MOV R11, 0x400 ;  /* 0x00000400000b7802 */ /* 0x000fe20000000f00 */
[----:B------:R-:W-:Y:S02]  /*0850*/  HFMA2 R10, -RZ, RZ, 0, 0 ;  /* 0x00000000ff0a7431 */ /* 0x000fe400000001ff */
[----:B------:R-:W-:Y:S02]  /*0860*/  IMAD.MOV.U32 R6, RZ, RZ, R4 ;  /* 0x000000ffff067224 */ /* 0x000fe400078e0004 */
[----:B0-----:R-:W-:-:S05]  /*0870*/  IMAD.U32 R2, RZ, RZ, UR4 ;  /* 0x00000004ff027e24 */ /* 0x001fca000f8e00ff */
[----:B------:R-:W-:Y:S02]  /*0880*/  LEA R13, R2, R11, 0x18 ;  /* 0x0000000b020d7211 */ /* 0x000fe400078ec0ff */
[----:B------:R-:W-:-:S03]  /*0890*/  LOP3.LUT R11, R8, 0xfffffff8, RZ, 0xc0, !PT ;  /* 0xfffffff8080b7812 */ /* 0x000fc600078ec0ff */
[----:B------:R-:W-:Y:S02]  /*08a0*/  IMAD R12, R4, 0x10, R13 ;  /* 0x00000010040c7824 */ /* 0x000fe400078e020d */
[----:B------:R-:W-:-:S03]  /*08b0*/  IMAD.MOV R11, RZ, RZ, -R11 ;  /* 0x000000ffff0b7224 */ /* 0x000fc600078e0a0b */
[----:B------:R-:W-:-:S07]  /*08c0*/  IADD3 R12, PT, PT, R12, 0x40, RZ ;  /* 0x000000400c0c7810 */ /* 0x000fce0007ffe0ff */
.L_x_10:
[----:B------:R-:W-:Y:S01]  /*08d0*/  LDS R13, [R12+-0x40] ;  /* 0xffffc0000c0d7984 */ /* 0x000fe20000000800 */
[----:B------:R-:W-:Y:S02]  /*08e0*/  IADD3 R11, PT, PT, R11, 0x8, RZ ;  /* 0x000000080b0b7810 */ /* 0x000fe40007ffe0ff */
[----:B------:R-:W-:Y:S01]  /*08f0*/  IADD3 R6, PT, PT, R6, 0x8, RZ ;  /* 0x0000000806067810 */ /* 0x000fe20007ffe0ff */
[----:B------:R-:W0:Y:S01]  /*0900*/  LDS R22, [R12+-0x38] ;  /* 0xffffc8000c167984 */ /* 0x000e220000000800 */
[----:B------:R-:W-:-:S03]  /*0910*/  ISETP.NE.AND P0, PT, R11, RZ, PT ;  /* 0x000000ff0b00720c */ /* 0x000fc60003f05270 */
[----:B------:R-:W-:Y:S04]  /*0920*/  LDS R14, [R12+-0x30] ;  /* 0xffffd0000c0e7984 */ /* 0x000fe80000000800 */
[----:B------:R-:W1:Y:S04]  /*0930*/  LDS R21, [R12+-0x28] ;  /* 0xffffd8000c157984 */ /* 0x000e680000000800 */
[----:B------:R-:W-:Y:S04]  /*0940*/  LDS R15, [R12+-0x20] ;  /* 0xffffe0000c0f7984 */ /* 0x000fe80000000800 */
[----:B------:R-:W2:Y:S04]  /*0950*/  LDS R24, [R12+-0x18] ;  /* 0xffffe8000c187984 */ /* 0x000ea80000000800 */
[----:B------:R-:W-:Y:S04]  /*0960*/  LDS R16, [R12+-0x10] ;  /* 0xfffff0000c107984 */ /* 0x000fe80000000800 */
[----:B------:R-:W3:Y:S04]  /*0970*/  LDS R23, [R12+-0x8] ;  /* 0xfffff8000c177984 */ /* 0x000ee80000000800 */
[----:B------:R-:W-:Y:S04]  /*0980*/  LDS R17, [R12] ;  /* 0x000000000c117984 */ /* 0x000fe80000000800 */
[----:B------:R-:W4:Y:S04]  /*0990*/  LDS R26, [R12+0x8] ;  /* 0x000008000c1a7984 */ /* 0x000f280000000800 */
[----:B------:R-:W-:Y:S04]  /*09a0*/  LDS R18, [R12+0x10] ;  /* 0x000010000c127984 */ /* 0x000fe80000000800 */
[----:B------:R-:W5:Y:S01]  /*09b0*/  LDS R25, [R12+0x18] ;  /* 0x000018000c197984 */ /* 0x000f620000000800 */
[----:B0-----:R-:W-:-:S03]  /*09c0*/  IMAD R13, R13, R22, RZ ;  /* 0x000000160d0d7224 */ /* 0x001fc600078e02ff */
[----:B------:R-:W-:Y:S01]  /*09d0*/  LDS R19, [R12+0x20] ;  /* 0x000020000c137984 */ /* 0x000fe20000000800 */
[----:B------:R-:W-:-:S03]  /*09e0*/  IMAD R13, R13, 0x20, R10 ;  /* 0x000000200d0d7824 */ /* 0x000fc600078e020a */
[----:B------:R-:W0:Y:S01]  /*09f0*/  LDS R28, [R12+0x28] ;  /* 0x000028000c1c7984 */ /* 0x000e220000000800 */
[----:B-1----:R-:W-:-:S03]  /*0a00*/  IMAD R14, R14, R21, RZ ;  /* 0x000000150e0e7224 */ /* 0x002fc600078e02ff */
[----:B------:R-:W-:Y:S01]  /*0a10*/  LDS R20, [R12+0x30] ;  /* 0x000030000c147984 */ /* 0x000fe20000000800 */
[----:B------:R-:W-:-:S03]  /*0a20*/  IMAD R13, R14, 0x20, R13 ;  /* 0x000000200e0d7824 */ /* 0x000fc600078e020d */
[----:B------:R1:W0:Y:S01]  /*0a30*/  LDS R27, [R12+0x38] ;  /* 0x000038000c1b7984 */ /* 0x0002220000000800 */
[----:B--2---:R-:W-:-:S05]  /*0a40*/  IMAD R10, R15, R24, RZ ;  /* 0x000000180f0a7224 */ /* 0x004fca00078e02ff */
[----:B------:R-:W-:Y:S01]  /*0a50*/  LEA R10, R10, R13, 0x5 ;  /* 0x0000000d0a0a7211 */ /* 0x000fe200078e28ff */
[----:B---3--:R-:W-:Y:S02]  /*0a60*/  IMAD R15, R16, R23, RZ ;  /* 0x00000017100f7224 */ /* 0x008fe400078e02ff */
[----:B-1----:R-:W-:Y:S02]  /*0a70*/  VIADD R12, R12, 0x80 ;  /* 0x000000800c0c7836 */ /* 0x002fe40000000000 */
[----:B------:R-:W-:Y:S02]  /*0a80*/  IMAD R10, R15, 0x20, R10 ;  /* 0x000000200f0a7824 */ /* 0x000fe400078e020a */
[----:B----4-:R-:W-:-:S04]  /*0a90*/  IMAD R17, R17, R26, RZ ;  /* 0x0000001a11117224 */ /* 0x010fc800078e02ff */
[----:B------:R-:W-:Y:S02]  /*0aa0*/  IMAD R10, R17, 0x20, R10 ;  /* 0x00000020110a7824 */ /* 0x000fe400078e020a */
[----:B-----5:R-:W-:-:S04]  /*0ab0*/  IMAD R13, R18, R25, RZ ;  /* 0x00000019120d7224 */ /* 0x020fc800078e02ff */
[----:B------:R-:W-:Y:S02]  /*0ac0*/  IMAD R10, R13, 0x20, R10 ;  /* 0x000000200d0a7824 */ /* 0x000fe400078e020a */
[----:B0-----:R-:W-:-:S04]  /*0ad0*/  IMAD R19, R19, R28, RZ ;  /* 0x0000001c13137224 */ /* 0x001fc800078e02ff */
[----:B------:R-:W-:Y:S02]  /*0ae0*/  IMAD R10, R19, 0x20, R10 ;  /* 0x00000020130a7824 */ /* 0x000fe400078e020a */
[----:B------:R-:W-:-:S04]  /*0af0*/  IMAD R13, R20, R27, RZ ;  /* 0x0000001b140d7224 */ /* 0x000fc800078e02ff */
[----:B------:R-:W-:Y:S01]  /*0b00*/  IMAD R10, R13, 0x20, R10 ;  /* 0x000000200d0a7824 */ /* 0x000fe200078e020a */
[----:B------:R-:W-:Y:S06]  /*0b10*/  @P0 BRA `(.L_x_10) ;  /* 0xfffffffc006c0947 */ /* 0x000fec000383ffff */
.L_x_9:
[----:B------:R-:W-:Y:S05]  /*0b20*/  BSYNC.RECONVERGENT B1 ;  /* 0x0000000000017941 */ /* 0x000fea0003800200 */
.L_x_8:
[----:B------:R-:W-:Y:S05]  /*0b30*/  @!P1 BRA `(.L_x_7) ;  /* 0x0000000000e49947 */ /* 0x000fea0003800000 */
[----:B------:R-:W-:Y:S01]  /*0b40*/  ISETP.GE.U32.AND P0, PT, R29, 0x4, PT ;  /* 0x000000041d00780c */ /* 0x000fe20003f06070 */
[----:B------:R-:W-:Y:S01]  /*0b50*/  BSSY.RECONVERGENT B1, `(.L_x_11) ;  /* 0x000001a000017945 */ /* 0x000fe20003800200 */
[----:B------:R-:W-:-:S04]  /*0b60*/  LOP3.LUT R20, R8, 0x3, RZ, 0xc0, !PT ;  /* 0x0000000308147812 */ /* 0x000fc800078ec0ff */
[----:B------:R-:W-:-:S07]  /*0b70*/  ISETP.NE.AND P1, PT, R20, RZ, PT ;  /* 0x000000ff1400720c */ /* 0x000fce0003f25270 */
[----:B------:R-:W-:Y:S06]  /*0b80*/  @!P0 BRA `(.L_x_12) ;  /* 0x0000000000588947 */ /* 0x000fec0003800000 */
[----:B------:R-:W0:Y:S01]  /*0b90*/  S2UR UR4, SR_CgaCtaId ;  /* 0x00000000000479c3 */ /* 0x000e220000008800 */
[----:B------:R-:W-:Y:S02]  /*0ba0*/  MOV R11, 0x400 ;  /* 0x00000400000b7802 */ /* 0x000fe40000000f00 */
[----:B0-----:R-:W-:-:S04]  /*0bb0*/  MOV R2, UR4 ;  /* 0x0000000400027c02 */ /* 0x001fc80008000f00 */
[----:B------:R-:W-:-:S05]  /*0bc0*/  LEA R11, R2, R11, 0x18 ;  /* 0x0000000b020b7211 */ /* 0x000fca00078ec0ff */
[C---:B------:R-:W-:Y:S02]  /*0bd0*/  IMAD R11, R6.reuse, 0x10, R11 ;  /* 0x00000010060b7824 */ /* 0x040fe400078e020b */
[----:B------:R-:W-:-:S03]  /*0be0*/  VIADD R6, R6, 0x4 ;  /* 0x0000000406067836 */ /* 0x000fc60000000000 */
[----:B------:R-:W-:Y:S04]  /*0bf0*/  LDS R12, [R11] ;  /* 0x000000000b0c7984 */ /* 0x000fe80000000800 */
[----:B------:R-:W0:Y:S04]  /*0c00*/  LDS R13, [R11+0x8] ;  /* 0x000008000b0d7984 */ /* 0x000e280000000800 */
[----:B------:R-:W-:Y:S04]  /*0c10*/  LDS R14, [R11+0x10] ;  /* 0x000010000b0e7984 */ /* 0x000fe80000000800 */
[----:B------:R-:W1:Y:S04]  /*0c20*/  LDS R17, [R11+0x18] ;  /* 0x000018000b117984 */ /* 0x000e680000000800 */
[----:B------:R-:W-:Y:S04]  /*0c30*/  LDS R15, [R11+0x20] ;  /* 0x000020000b0f7984 */ /* 0x000fe80000000800 */
[----:B------:R-:W2:Y:S04]  /*0c40*/  LDS R18, [R11+0x28] ;  /* 0x000028000b127984 */ /* 0x000ea80000000800 */
[----:B------:R-:W-:Y:S04]  /*0c50*/  LDS R16, [R11+0x30] ;  /* 0x000030000b107984 */ /* 0x000fe80000000800 */
[----:B------:R-:W3:Y:S01]  /*0c60*/  LDS R19, [R11+0x38] ;  /* 0x000038000b137984 */ /* 0x000ee20000000800 */
[----:B0-----:R-:W-:-:S04]  /*0c70*/  IMAD R13, R12, R13, RZ ;  /* 0x0000000d0c0d7224 */ /* 0x001fc800078e02ff */
[----:B------:R-:W-:Y:S02]  /*0c80*/  IMAD R13, R13, 0x20, R10 ;  /* 0x000000200d0d7824 */ /* 0x000fe400078e020a */
[----:B-1----:R-:W-:-:S05]  /*0c90*/  IMAD R14, R14, R17, RZ ;  /* 0x000000110e0e7224 */ /* 0x002fca00078e02ff */
[----:B------:R-:W-:Y:S01]  /*0ca0*/  LEA R13, R14, R13, 0x5 ;  /* 0x0000000d0e0d7211 */ /* 0x000fe200078e28ff */
[----:B--2---:R-:W-:-:S04]  /*0cb0*/  IMAD R10, R15, R18, RZ ;  /* 0x000000120f0a7224 */ /* 0x004fc800078e02ff */
[----:B------:R-:W-:Y:S02]  /*0cc0*/  IMAD R10, R10, 0x20, R13 ;  /* 0x000000200a0a7824 */ /* 0x000fe400078e020d */
[----:B---3--:R-:W-:-:S05]  /*0cd0*/  IMAD R15, R16, R19, RZ ;  /* 0x00000013100f7224 */ /* 0x008fca00078e02ff */
[----:B------:R-:W-:-:S07]  /*0ce0*/  LEA R10, R15, R10, 0x5 ;  /* 0x0000000a0f0a7211 */ /* 0x000fce00078e28ff */
.L_x_12:
[----:B------:R-:W-:Y:S05]  /*0cf0*/  BSYNC.RECONVERGENT B1 ;  /* 0x0000000000017941 */ /* 0x000fea0003800200 */
.L_x_11:
[----:B------:R-:W-:Y:S05]  /*0d00*/  @!P1 BRA `(.L_x_7) ;  /* 0x0000000000709947 */ /* 0x000fea0003800000 */
[----:B------:R-:W-:Y:S01]  /*0d10*/  ISETP.NE.AND P0, PT, R20, 0x1, PT ;  /* 0x000000011400780c */ /* 0x000fe20003f05270 */
[----:B------:R-:W-:Y:S01]  /*0d20*/  BSSY.RECONVERGENT B1, `(.L_x_13) ;  /* 0x0000012000017945 */ /* 0x000fe20003800200 */
[----:B------:R-:W-:-:S04]  /*0d30*/  LOP3.LUT R8, R8, 0x1, RZ, 0xc0, !PT ;  /* 0x0000000108087812 */ /* 0x000fc800078ec0ff */
[----:B------:R-:W-:-:S07]  /*0d40*/  ISETP.NE.U32.AND P1, PT, R8, 0x1, PT ;  /* 0x000000010800780c */ /* 0x000fce0003f25070 */
[----:B------:R-:W-:Y:S06]  /*0d50*/  @!P0 BRA `(.L_x_14) ;  /* 0x0000000000388947 */ /* 0x000fec0003800000 */
[----:B------:R-:W0:Y:S01]  /*0d60*/  S2UR UR4, SR_CgaCtaId ;  /* 0x00000000000479c3 */ /* 0x000e220000008800 */
[----:B------:R-:W-:Y:S01]  /*0d70*/  MOV R11, 0x400 ;  /* 0x00000400000b7802 */ /* 0x000fe20000000f00 */
[----:B0-----:R-:W-:-:S05]  /*0d80*/  IMAD.U32 R2, RZ, RZ, UR4 ;  /* 0x00000004ff027e24 */ /* 0x001fca000f8e00ff */
[----:B------:R-:W-:-:S05]  /*0d90*/  LEA R11, R2, R11, 0x18 ;  /* 0x0000000b020b7211 */ /* 0x000fca00078ec0ff */
[C---:B------:R-:W-:Y:S02]  /*0da0*/  IMAD R11, R6.reuse, 0x10, R11 ;  /* 0x00000010060b7824 */ /* 0x040fe400078e020b */
[----:B------:R-:W-:-:S03]  /*0db0*/  VIADD R6, R6, 0x2 ;  /* 0x0000000206067836 */ /* 0x000fc60000000000 */
[----:B------:R-:W-:Y:S04]  /*0dc0*/  LDS R8, [R11] ;  /* 0x000000000b087984 */ /* 0x000fe80000000800 */
[----:B------:R-:W0:Y:S04]  /*0dd0*/  LDS R13, [R11+0x8] ;  /* 0x000008000b0d7984 */ /* 0x000e280000000800 */
[----:B------:R-:W-:Y:S04]  /*0de0*/  LDS R12, [R11+0x10] ;  /* 0x000010000b0c7984 */ /* 0x000fe80000000800 */
[----:B------:R-:W1:Y:S01]  /*0df0*/  LDS R15, [R11+0x18] ;  /* 0x000018000b0f7984 */ /* 0x000e620000000800 */
[----:B0-----:R-:W-:-:S05]  /*0e00*/  IMAD R13, R8, R13, RZ ;  /* 0x0000000d080d7224 */ /* 0x001fca00078e02ff */
[----:B------:R-:W-:Y:S01]  /*0e10*/  LEA R10, R13, R10, 0x5 ;  /* 0x0000000a0d0a7211 */ /* 0x000fe200078e28ff */
[----:B-1----:R-:W-:-:S04]  /*0e20*/  IMAD R15, R12, R15, RZ ;  /* 0x0000000f0c0f7224 */ /* 0x002fc800078e02ff */
[----:B------:R-:W-:-:S07]  /*0e30*/  IMAD R10, R15, 0x20, R10 ;  /* 0x000000200f0a7824 */ /* 0x000fce00078e020a */
.L_x_14:
[----:B------:R-:W-:Y:S05]  /*0e40*/  BSYNC.RECONVERGENT B1 ;  /* 0x0000000000017941 */ /* 0x000fea0003800200 */
.L_x_13:
[----:B------:R-:W0:Y:S01]  /*0e50*/  @!P1 S2R R2, SR_CgaCtaId ;  /* 0x0000000000029919 */ /* 0x000e220000008800 */
[----:B------:R-:W-:-:S04]  /*0e60*/  @!P1 MOV R11, 0x400 ;  /* 0x00000400000b9802 */ /* 0x000fc80000000f00 */
[----:B0-----:R-:W-:-:S04]  /*0e70*/  @!P1 LEA R11, R2, R11, 0x18 ;  /* 0x0000000b020b9211 */ /* 0x001fc800078ec0ff */
[----:B------:R-:W-:-:S05]  /*0e80*/  @!P1 LEA R6, R6, R11, 0x4 ;  /* 0x0000000b06069211 */ /* 0x000fca00078e20ff */
[----:B------:R-:W-:Y:S04]  /*0e90*/  @!P1 LDS R8, [R6] ;  /* 0x0000000006089984 */ /* 0x000fe80000000800 */
[----:B------:R-:W0:Y:S02]  /*0ea0*/  @!P1 LDS R11, [R6+0x8] ;  /* 0x00000800060b9984 */ /* 0x000e240000000800 */
[----:B0-----:R-:W-:-:S04]  /*0eb0*/  @!P1 IMAD R11, R8, R11, RZ ;  /* 0x0000000b080b9224 */ /* 0x001fc800078e02ff */
[----:B------:R-:W-:-:S07]  /*0ec0*/  @!P1 IMAD R10, R11, 0x20, R10 ;  /* 0x000000200b0a9824 */ /* 0x000fce00078e020a */
.L_x_7:
[----:B------:R-:W-:Y:S05]  /*0ed0*/  BSYNC.RECONVERGENT B0 ;  /* 0x0000000000007941 */ /* 0x000fea0003800200 */
.L_x_6:
[C---:B------:R-:W-:Y:S01]  /*0ee0*/  ISETP.GE.AND P0, PT, R10.reuse, 0x1, PT ;  /* 0x000000010a00780c */ /* 0x040fe20003f06270 */
[----:B------:R-:W-:Y:S01]  /*0ef0*/  BSSY.RECONVERGENT B0, `(.L_x_15) ;  /* 0x000002f000007945 */ /* 0x000fe20003800200 */
[----:B------:R-:W-:Y:S02]  /*0f00*/  VIMNMX R6, PT, PT, R10, 0xbb80, PT ;  /* 0x0000bb800a067848 */ /* 0x000fe40003fe0100 */
[----:B------:R-:W-:-:S13]  /*0f10*/  ISETP.GE.OR P0, PT, R4, R9, !P0 ;  /* 0x000000090400720c */ /* 0x000fda0004706670 */
[----:B------:R-:W-:Y:S05]  /*0f20*/  @P0 BRA `(.L_x_16) ;  /* 0x0000000000ac0947 */ /* 0x000fea0003800000 */
[----:B------:R-:W0:Y:S01]  /*0f30*/  LDCU UR4, c[0x0][0x3ac] ;  /* 0x00007580ff0477ac */ /* 0x000e220008000800 */
[----:B------:R-:W-:Y:S01]  /*0f40*/  MOV R15, RZ ;  /* 0x000000ff000f7202 */ /* 0x000fe20000000f00 */
[----:B------:R-:W-:Y:S02]  /*0f50*/  IMAD.MOV.U32 R8, RZ, RZ, R4 ;  /* 0x000000ffff087224 */ /* 0x000fe400078e0004 */
[----:B0-----:R-:W-:-:S04]  /*0f60*/  IMAD.U32 R19, RZ, RZ, UR4 ;  /* 0x00000004ff137e24 */ /* 0x001fc8000f8e00ff */
[----:B------:R-:W-:-:S07]  /*0f70*/  IMAD R19, R19, UR12, RZ ;  /* 0x0000000c13137c24 */ /* 0x000fce000f8e02ff */
.L_x_20:
[----:B0-----:R-:W0:Y:S01]  /*0f80*/  S2UR UR4, SR_CgaCtaId ;  /* 0x00000000000479c3 */ /* 0x001e220000008800 */
[----:B------:R-:W-:Y:S01]  /*0f90*/  MOV R17, 0x400 ;  /* 0x0000040000117802 */ /* 0x000fe20000000f00 */
[----:B------:R-:W-:Y:S01]  /*0fa0*/  BSSY.RECONVERGENT B1, `(.L_x_17) ;  /* 0x000001e000017945 */ /* 0x000fe20003800200 */
[----:B0-----:R-:W-:-:S05]  /*0fb0*/  IMAD.U32 R2, RZ, RZ, UR4 ;  /* 0x00000004ff027e24 */ /* 0x001fca000f8e00ff */
[----:B------:R-:W-:-:S04]  /*0fc0*/  LEA R11, R2, R17, 0x18 ;  /* 0x00000011020b7211 */ /* 0x000fc800078ec0ff */
[----:B------:R-:W-:-:S05]  /*0fd0*/  LEA R10, R8, R11, 0x4 ;  /* 0x0000000b080a7211 */ /* 0x000fca00078e20ff */
[----:B------:R-:W-:Y:S04]  /*0fe0*/  LDS R11, [R10] ;  /* 0x000000000a0b7984 */ /* 0x000fe80000000800 */
[----:B------:R-:W0:Y:S02]  /*0ff0*/  LDS R12, [R10+0x8] ;  /* 0x000008000a0c7984 */ /* 0x000e240000000800 */
[----:B0-----:R-:W-:-:S04]  /*1000*/  IMAD R11, R11, R12, RZ ;  /* 0x0000000c0b0b7224 */ /* 0x001fc800078e02ff */
[----:B------:R-:W-:-:S05]  /*1010*/  IMAD.SHL.U32 R11, R11, 0x20, RZ ;  /* 0x000000200b0b7824 */ /* 0x000fca00078e00ff */
[----:B------:R-:W-:-:S04]  /*1020*/  VIADDMNMX R18, R6, -R15, R11, PT ;  /* 0x8000000f06127246 */ /* 0x000fc8000380010b */
[----:B------:R-:W-:-:S13]  /*1030*/  ISETP.GE.AND P0, PT, R7, R18, PT ;  /* 0x000000120700720c */ /* 0x000fda0003f06270 */
[----:B------:R-:W-:Y:S05]  /*1040*/  @P0 BRA `(.L_x_18) ;  /* 0x00000000004c0947 */ /* 0x000fea0003800000 */
[----:B------:R-:W-:Y:S01]  /*1050*/  VIADD R11, R17, 0x40 ;  /* 0x00000040110b7836 */ /* 0x000fe20000000000 */
[----:B------:R-:W0:Y:S01]  /*1060*/  LDC.64 R12, c[0x0][0x380] ;  /* 0x0000e000ff0c7b82 */ /* 0x000e220000000a00 */
[----:B------:R-:W-:-:S03]  /*1070*/  MOV R14, R7 ;  /* 0x00000007000e7202 */ /* 0x000fc60000000f00 */
[----:B------:R-:W-:-:S04]  /*1080*/  LEA R11, R2, R11, 0x18 ;  /* 0x0000000b020b7211 */ /* 0x000fc800078ec0ff */
[----:B------:R-:W-:Y:S01]  /*1090*/  LEA R10, R8, R11, 0x3 ;  /* 0x0000000b080a7211 */ /* 0x000fe200078e18ff */
[----:B------:R-:W-:-:S05]  /*10a0*/  VIADD R11, R17, 0x60 ;  /* 0x00000060110b7836 */ /* 0x000fca0000000000 */
[----:B------:R-:W1:Y:S01]  /*10b0*/  LDS R10, [R10] ;  /* 0x000000000a0a7984 */ /* 0x000e620000000800 */
[----:B------:R-:W-:Y:S01]  /*10c0*/  LEA R17, R2, R11, 0x18 ;  /* 0x0000000b02117211 */ /* 0x000fe200078ec0ff */
[----:B-1----:R-:W-:-:S04]  /*10d0*/  IMAD.IADD R16, R19, 0x1, R10 ;  /* 0x0000000113107824 */ /* 0x002fc800078e020a */
[----:B0-----:R-:W-:-:S07]  /*10e0*/  IMAD.SHL.U32 R21, R16, 0x20, RZ ;  /* 0x0000002010157824 */ /* 0x001fce00078e00ff */
.L_x_19:
[----:B0-----:R-:W-:-:S04]  /*10f0*/  IMAD.IADD R11, R21, 0x1, R14 ;  /* 0x00000001150b7824 */ /* 0x001fc800078e020e */
[----:B------:R-:W-:-:S06]  /*1100*/  IMAD.WIDE R10, R11, 0x2, R12 ;  /* 0x000000020b0a7825 */ /* 0x000fcc00078e020c */
[----:B------:R-:W2:Y:S01]  /*1110*/  LDG.E.U16 R11, desc[UR8][R10.64] ;  /* 0x000000080a0b7981 */ /* 0x000ea2000c1e1500 */
[C---:B------:R-:W-:Y:S01]  /*1120*/  IADD3 R16, PT, PT, R14.reuse, R15, RZ ;  /* 0x0000000f0e107210 */ /* 0x040fe20007ffe0ff */
[----:B------:R-:W-:-:S04]  /*1130*/  VIADD R14, R14, UR11 ;  /* 0x0000000b0e0e7c36 */ /* 0x000fc80008000000 */
[----:B------:R-:W-:Y:S01]  /*1140*/  IMAD R16, R16, 0x2, R17 ;  /* 0x0000000210107824 */ /* 0x000fe200078e0211 */
[----:B------:R-:W-:-:S04]  /*1150*/  ISETP.GE.AND P0, PT, R14, R18, PT ;  /* 0x000000120e00720c */ /* 0x000fc80003f06270 */
[----:B--2---:R0:W-:Y:S09]  /*1160*/  STS.U16 [R16], R11 ;  /* 0x0000000b10007388 */ /* 0x0041f20000000400 */
[----:B------:R-:W-:Y:S05]  /*1170*/  @!P0 BRA `(.L_x_19) ;  /* 0xfffffffc00dc8947 */ /* 0x000fea000383ffff */
.L_x_18:
[----:B------:R-:W-:Y:S05]  /*1180*/  BSYNC.RECONVERGENT B1 ;  /* 0x0000000000017941 */ /* 0x000fea0003800200 */
.L_x_17:
[----:B------:R-:W-:Y:S01]  /*1190*/  IMAD.IADD R15, R18, 0x1, R15 ;  /* 0x00000001120f7824 */ /* 0x000fe200078e020f */
[----:B------:R-:W-:-:S04]  /*11a0*/  IADD3 R8, PT, PT, R8, 0x1, RZ ;  /* 0x0000000108087810 */ /* 0x000fc80007ffe0ff */
[----:B------:R-:W-:Y:S02]  /*11b0*/  ISETP.GE.AND P0, PT, R8, R9, PT ;  /* 0x000000090800720c */ /* 0x000fe40003f06270 */
[----:B------:R-:W-:-:S13]  /*11c0*/  ISETP.LT.AND P1, PT, R15, R6, PT ;  /* 0x000000060f00720c */ /* 0x000fda0003f21270 */
[----:B------:R-:W-:Y:S05]  /*11d0*/  @!P0 BRA P1, `(.L_x_20) ;  /* 0xfffffffc00688947 */ /* 0x000fea000083ffff */
.L_x_16:
[----:B------:R-:W-:Y:S05]  /*11e0*/  BSYNC.RECONVERGENT B0 ;  /* 0x0000000000007941 */ /* 0x000fea0003800200 */
.L_x_15:
[----:B------:R-:W-:Y:S01]  /*11f0*/  BAR.SYNC.DEFER_BLOCKING 0x0 ;  /* 0x0000000000007b1d */ /* 0x000fe20000010000 */
[----:B------:R-:W-:-:S13]  /*1200*/  ISETP.GT.U32.AND P1, PT, R7, 0x1f, PT ;  /* 0x0000001f0700780c */ /* 0x000fda0003f24070 */
[----:B------:R-:W-:Y:S05]  /*1210*/  @P1 BRA.U `(.L_x_21) ;  /* 0x0000022100581947 */ /* 0x000fea0003800000 */
[----:B------:R-:W1:Y:S01]  /*1220*/  LDCU UR6, c[0x0][0x3b4] ;  /* 0x00007680ff0677ac */ /* 0x000e620008000800 */
[----:B------:R-:W-:Y:S01]  /*1230*/  IABS R12, R3 ;  /* 0x00000003000c7213 */ /* 0x000fe20000000000 */
[----:B------:R-:W-:Y:S01]  /*1240*/  BSSY.RECONVERGENT B0, `(.L_x_21) ;  /* 0x0002213000007945 */ /* 0x000fe20003800200 */
[----:B------:R-:W2:Y:S01]  /*1250*/  LDCU UR5, c[0x0][0x3b0] ;  /* 0x00007600ff0577ac */ /* 0x000ea20008000800 */
[----:B-1----:R-:W-:Y:S01]  /*1260*/  IMAD.U32 R8, RZ, RZ, UR6 ;  /* 0x00000006ff087e24 */ /* 0x002fe2000f8e00ff */
[----:B------:R-:W-:-:S04]  /*1270*/  UISETP.NE.AND UP0, UPT, UR6, URZ, UPT ;  /* 0x000000ff0600728c */ /* 0x000fc8000bf05270 */
[----:B------:R-:W-:-:S04]  /*1280*/  IABS R10, R8 ;  /* 0x00000008000a7213 */ /* 0x000fc80000000000 */
[----:B0-----:R-:W0:Y:S08]  /*1290*/  I2F.RP R11, R10 ;  /* 0x0000000a000b7306 */ /* 0x001e300000209400 */
[----:B0-----:R-:W0:Y:S02]  /*12a0*/  MUFU.RCP R11, R11 ;  /* 0x0000000b000b7308 */ /* 0x001e240000001000 */
[----:B0-----:R-:W-:-:S06]  /*12b0*/  IADD3 R8, PT, PT, R11, 0xffffffe, RZ ;  /* 0x0ffffffe0b087810 */ /* 0x001fcc0007ffe0ff */
[----:B------:R0:W1:Y:S02]  /*12c0*/  F2I.FTZ.U32.TRUNC.NTZ R9, R8 ;  /* 0x0000000800097305 */ /* 0x000064000021f000 */
[----:B0-----:R-:W-:Y:S02]  /*12d0*/  IMAD.MOV.U32 R8, RZ, RZ, RZ ;  /* 0x000000ffff087224 */ /* 0x001fe400078e00ff */
[----:B-1----:R-:W-:-:S04]  /*12e0*/  IMAD.MOV R13, RZ, RZ, -R9 ;  /* 0x000000ffff0d7224 */ /* 0x002fc800078e0a09 */
[----:B------:R-:W-:-:S04]  /*12f0*/  IMAD R13, R13, R10, RZ ;  /* 0x0000000a0d0d7224 */ /* 0x000fc800078e02ff */
[----:B------:R-:W-:Y:S01]  /*1300*/  IMAD.HI.U32 R13, R9, R13, R8 ;  /* 0x0000000d090d7227 */ /* 0x000fe200078e0008 */
[----:B------:R-:W-:-:S05]  /*1310*/  MOV R9, R12 ;  /* 0x0000000c00097202 */ /* 0x000fca0000000f00 */
[----:B------:R-:W-:-:S04]  /*1320*/  IMAD.HI.U32 R13, R13, R9, RZ ;  /* 0x000000090d0d7227 */ /* 0x000fc800078e00ff */
[----:B------:R-:W-:-:S04]  /*1330*/  IMAD.MOV R13, RZ, RZ, -R13 ;  /* 0x000000ffff0d7224 */ /* 0x000fc800078e0a0d */
[----:B------:R-:W-:-:S05]  /*1340*/  IMAD R9, R10, R13, R9 ;  /* 0x0000000d0a097224 */ /* 0x000fca00078e0209 */
[----:B------:R-:W-:-:S13]  /*1350*/  ISETP.GT.U32.AND P0, PT, R10, R9, PT ;  /* 0x000000090a00720c */ /* 0x000fda0003f04070 */
[----:B------:R-:W-:-:S05]  /*1360*/  @!P0 IMAD.IADD R9, R9, 0x1, -R10 ;  /* 0x0000000109098824 */ /* 0x000fca00078e0a0a */
[----:B------:R-:W-:-:S13]  /*1370*/  ISETP.GT.U32.AND P0, PT, R10, R9, PT ;  /* 0x000000090a00720c */ /* 0x000fda0003f04070 */
[----:B------:R-:W-:Y:S02]  /*1380*/  @!P0 IADD3 R9, PT, PT, R9, -R10, RZ ;  /* 0x8000000a09098210 */ /* 0x000fe40007ffe0ff */
[----:B------:R-:W-:Y:S02]  /*1390*/  ISETP.GE.AND P0, PT, R3, RZ, PT ;  /* 0x000000ff0300720c */ /* 0x000fe40003f06270 */
[----:B------:R-:W-:-:S13]  /*13a0*/  R2UR UR4, R9 ;  /* 0x00000000090472ca */ /* 0x000fda00000e0000 */
[----:B------:R-:W-:-:S05]  /*13b0*/  @!P0 IMAD R8, RZ, RZ, -UR4 ;  /* 0x80000004ff088e24 */ /* 0x000fca000f8e02ff */
[----:B------:R-:W-:-:S09]  /*13c0*/  @!P0 R2UR UR4, R8 ;  /* 0x00000000080482ca */ /* 0x000fd200000e0000 */
[----:B------:R-:W-:-:S04]  /*13d0*/  @!UP0 ULOP3.LUT UR4, URZ, UR6, URZ, 0x33, !UPT ;  /* 0x00000006ff048292 */ /* 0x000fc8000f8e33ff */
[----:B------:R-:W-:-:S04]  /*13e0*/  UIMAD UR4, UR12, UR6, UR4 ;  /* 0x000000060c0472a4 */ /* 0x000fc8000f8e0204 */
[----:B--2---:R-:W-:Y:S01]  /*13f0*/  UIMAD UR10, UR4, UR5, URZ ;  /* 0x00000005040a72a4 */ /* 0x004fe2000f8e02ff */
[----:B------:R-:W-:Y:S11]  /*1400*/  @P1 BRA `(.L_x_22) ;  /* 0x0000021c00d81947 */ /* 0x000ff60003800000 */
[----:B------:R-:W-:-:S07]  /*1410*/  LOP3.LUT R8, RZ, R4, RZ, 0x33, !PT ;  /* 0x00000004ff087212 */ /* 0x000fce00078e33ff */
.L_x_636:
[----:B------:R-:W-:Y:S01]  /*1420*/  IMAD.MOV.U32 R9, RZ, RZ, RZ ;  /* 0x000000ffff097224 */ /* 0x000fe200078e00ff */
[----:B--2---:R-:W-:Y:S02]  /*1430*/  PRMT R10, RZ, 0x7610, R10 ;  /* 0x00007610ff0a7816 */ /* 0x004fe4000000000a */
[----:B------:R-:W-:Y:S02]  /*1440*/  PRMT R11, RZ, 0x7610, R11 ;  /* 0x00007610ff0b7816 */ /* 0x000fe4000000000b */
[----:B01----:R-:W-:-:S07]  /*1450*/  PRMT R12, RZ, 0x7610, R12 ;  /* 0x00007610ff0c7816 */ /* 0x003fce000000000c */
.L_x_635:
[----:B------:R-:W-:Y:S01]  /*1460*/  R2UR UR6, R9 ;  /* 0x00000000090672ca */ /* 0x000fe200000e0000 */
[----:B0-----:R-:W0:Y:S01]  /*1470*/  LDCU.64 UR4, c[0x0][0x398] ;  /* 0x00007300ff0477ac */ /* 0x001e220008000a00 */
[----:B-1----:R-:W1:Y:S11]  /*1480*/  LDC.64 R34, c[0x0][0x3a0] ;  /* 0x0000e800ff227b82 */ /* 0x002e760000000a00 */
[----:B------:R-:W-:-:S04]  /*1490*/  USHF.L.U32 UR6, UR6, 0x4, URZ ;  /* 0x0000000406067899 */ /* 0x000fc800080006ff */
[----:B------:R-:W-:-:S04]  /*14a0*/  ULEA UR7, UR10, UR6, 0x6 ;  /* 0x000000060a077291 */ /* 0x000fc8000f8e30ff */
[----:B0-----:R-:W-:-:S06]  /*14b0*/  UIMAD.WIDE UR4, UR7, 0x2, UR4 ;  /* 0x00000002070478a5 */ /* 0x001fcc000f8e0204 */
[----:B------:R-:W-:Y:S01]  /*14c0*/  MOV R32, UR4 ;  /* 0x0000000400207c02 */ /* 0x000fe20008000f00 */
[----:B------:R-:W-:Y:S01]  /*14d0*/  IMAD.U32 R33, RZ, RZ, UR5 ;  /* 0x00000005ff217e24 */ /* 0x000fe2000f8e00ff */
[----:B------:R-:W-:Y:S01]  /*14e0*/  MOV R37, UR5 ;  /* 0x0000000500257c02 */ /* 0x000fe20008000f00 */
[----:B------:R-:W-:-:S03]  /*14f0*/  IMAD.U32 R36, RZ, RZ, UR4 ;  /* 0x00000004ff247e24 */ /* 0x000fc6000f8e00ff */
[----:B------:R-:W2:Y:S04]  /*1500*/  LDG.E.U16 R32, desc[UR8][R32.64+0x2] ;  /* 0x0000020820207981 */ /* 0x000ea8000c1e1500 */
[----:B------:R-:W3:Y:S01]  /*1510*/  LDG.E.U16 R36, desc[UR8][R36.64] ;  /* 0x0000000824247981 */ /* 0x000ee2000c1e1500 */
[----:B------:R-:W-:Y:S01]  /*1520*/  IMAD.U32 R20, RZ, RZ, UR4 ;  /* 0x00000004ff147e24 */ /* 0x000fe2000f8e00ff */
[----:B------:R-:W-:Y:S01]  /*1530*/  MOV R21, UR5 ;  /* 0x0000000500157c02 */ /* 0x000fe20008000f00 */
[----:B------:R-:W-:Y:S01]  /*1540*/  USHF.L.U32 UR7, UR10, 0x5, URZ ;  /* 0x000000050a077899 */ /* 0x000fe200080006ff */
[----:B------:R-:W-:Y:S01]  /*1550*/  IMAD.U32 R16, RZ, RZ, UR4 ;  /* 0x00000004ff107e24 */ /* 0x000fe2000f8e00ff */
[----:B------:R-:W-:Y:S01]  /*1560*/  MOV R18, UR4 ;  /* 0x0000000400127c02 */ /* 0x000fe20008000f00 */
[----:B------:R-:W-:Y:S01]  /*1570*/  IMAD.U32 R17, RZ, RZ, UR5 ;  /* 0x00000005ff117e24 */ /* 0x000fe2000f8e00ff */
[----:B------:R0:W5:Y:S01]  /*1580*/  LDG.E.U16 R13, desc[UR8][R20.64+0x8] ;  /* 0x00000808140d7981 */ /* 0x000162000c1e1500 */
[----:B------:R-:W-:Y:S01]  /*1590*/  IMAD.U32 R19, RZ, RZ, UR5 ;  /* 0x00000005ff137e24 */ /* 0x000fe2000f8e00ff */
[----:B------:R-:W-:Y:S01]  /*15a0*/  MOV R24, UR4 ;  /* 0x0000000400187c02 */ /* 0x000fe20008000f00 */
[----:B------:R-:W-:Y:S01]  /*15b0*/  IMAD.U32 R25, RZ, RZ, UR5 ;  /* 0x00000005ff197e24 */ /* 0x000fe2000f8e00ff */
[----:B------:R-:W-:Y:S01]  /*15c0*/  MOV R27, UR5 ;  /* 0x00000005001b7c02 */ /* 0x000fe20008000f00 */
[----:B------:R-:W-:Y:S01]  /*15d0*/  IMAD.U32 R26, RZ, RZ, UR4 ;  /* 0x00000004ff1a7e24 */ /* 0x000fe2000f8e00ff */
[----:B------:R-:W-:Y:S01]  /*15e0*/  MOV R30, UR4 ;  /* 0x00000004001e7c02 */ /* 0x000fe20008000f00 */
[----:B------:R-:W-:Y:S01]  /*15f0*/  IMAD.U32 R28, RZ, RZ, UR4 ;  /* 0x00000004ff1c7e24 */ /* 0x000fe2000f8e00ff */
[----:B------:R-:W-:Y:S01]  /*1600*/  MOV R39, UR5 ;  /* 0x0000000500277c02 */ /* 0x000fe20008000f00 */
[----:B------:R-:W-:Y:S01]  /*1610*/  IMAD.U32 R29, RZ, RZ, UR5 ;  /* 0x00000005ff1d7e24 */ /* 0x000fe2000f8e00ff */
[----:B0-----:R-:W-:Y:S01]  /*1620*/  LEA R21, R9, UR7, 0x3 ;  /* 0x0000000709157c11 */ /* 0x001fe2000f8e18ff */
[----:B------:R-:W-:Y:S01]  /*1630*/  IMAD.U32 R31, RZ, RZ, UR5 ;  /* 0x00000005ff1f7e24 */ /* 0x000fe2000f8e00ff */
[----:B------:R-:W5:Y:S01]  /*1640*/  LDG.E.U16 R42, desc[UR8][R16.64+0x4] ;  /* 0x00000408102a7981 */ /* 0x000f62000c1e1500 */
[----:B------:R-:W-:-:S02]  /*1650*/  IMAD.U32 R38, RZ, RZ, UR4 ;  /* 0x00000004ff267e24 */ /* 0x000fc4000f8e00ff */
[----:B-1----:R-:W-:Y:S01]  /*1660*/  IMAD.WIDE R34, R21, 0x2, R34 ;  /* 0x0000000215227825 */ /* 0x002fe200078e0222 */
[----:B------:R-:W5:Y:S01]  /*1670*/  LDG.E.U16 R43, desc[UR8][R18.64+0x6] ;  /* 0x00000608122b7981 */ /* 0x000f62000c1e1500 */
[----:B------:R-:W-:Y:S02]  /*1680*/  MOV R50, UR4 ;  /* 0x0000000400327c02 */ /* 0x000fe40008000f00 */
[----:B------:R-:W-:Y:S01]  /*1690*/  IMAD.U32 R22, RZ, RZ, UR4 ;  /* 0x00000004ff167e24 */ /* 0x000fe2000f8e00ff */
[----:B------:R-:W5:Y:S01]  /*16a0*/  LDG.E.U16 R15, desc[UR8][R24.64+0xc] ;  /* 0x00000c08180f7981 */ /* 0x000f62000c1e1500 */
[----:B------:R-:W-:Y:S01]  /*16b0*/  IMAD.U32 R48, RZ, RZ, UR4 ;  /* 0x00000004ff307e24 */ /* 0x000fe2000f8e00ff */
[----:B------:R-:W-:Y:S01]  /*16c0*/  MOV R44, UR4 ;  /* 0x00000004002c7c02 */ /* 0x000fe20008000f00 */
[----:B------:R-:W-:Y:S01]  /*16d0*/  IMAD.U32 R40, RZ, RZ, UR4 ;  /* 0x00000004ff287e24 */ /* 0x000fe2000f8e00ff */
[----:B------:R-:W5:Y:S01]  /*16e0*/  LDG.E.U16 R16, desc[UR8][R26.64+0xe] ;  /* 0x00000e081a107981 */ /* 0x000f62000c1e1500 */
[----:B------:R-:W-:Y:S01]  /*16f0*/  IMAD.U32 R46, RZ, RZ, UR4 ;  /* 0x00000004ff2e7e24 */ /* 0x000fe2000f8e00ff */
[----:B------:R-:W-:Y:S01]  /*1700*/  MOV R41, UR5 ;  /* 0x0000000500297c02 */ /* 0x000fe20008000f00 */
[----:B------:R-:W-:Y:S01]  /*1710*/  IMAD.U32 R23, RZ, RZ, UR5 ;  /* 0x00000005ff177e24 */ /* 0x000fe2000f8e00ff */
[----:B------:R-:W5:Y:S04]  /*1720*/  LDG.E.U16 R17, desc[UR8][R28.64+0x10] ;  /* 0x000010081c117981 */ /* 0x000f68000c1e1500 */
        /* <DEDUP_REMOVED lines=8> */
[----:B------:R-:W5:Y:S01]  /*17b0*/  LDG.E.U16 R39, desc[UR8][R34.64+0xe] ;  /* 0x00000e0822277981 */ /* 0x000f62000c1e1500 */
[----:B------:R-:W0:Y:S03]  /*17c0*/  S2UR UR4, SR_CgaCtaId ;  /* 0x00000000000479c3 */ /* 0x000e260000008800 */
[----:B------:R-:W5:Y:S04]  /*17d0*/  LDG.E.U16 R14, desc[UR8][R22.64+0xa] ;  /* 0x00000a08160e7981 */ /* 0x000f68000c1e1500 */
[----:B------:R1:W5:Y:S02]  /*17e0*/  LDG.E.U16 R22, desc[UR8][R40.64+0x1a] ;  /* 0x00001a0828167981 */ /* 0x000364000c1e1500 */
[----:B-1----:R-:W-:Y:S01]  /*17f0*/  MOV R41, 0x400 ;  /* 0x0000040000297802 */ /* 0x002fe20000000f00 */
[----:B0-----:R-:W-:Y:S01]  /*1800*/  IMAD.U32 R2, RZ, RZ, UR4 ;  /* 0x00000004ff027e24 */ /* 0x001fe2000f8e00ff */
[----:B------:R-:W0:Y:S04]  /*1810*/  LDCU UR4, c[0x0][0x3ac] ;  /* 0x00007580ff0477ac */ /* 0x000e280008000800 */
[----:B------:R-:W-:-:S04]  /*1820*/  LEA R26, R2, R41, 0x18 ;  /* 0x00000029021a7211 */ /* 0x000fc800078ec0ff */
[----:B------:R-:W-:-:S05]  /*1830*/  IADD3 R38, PT, PT, R26, UR6, RZ ;  /* 0x000000061a267c10 */ /* 0x000fca000fffe0ff */
[----:B------:R-:W1:Y:S04]  /*1840*/  LDS R28, [R38+0x8] ;  /* 0x00000800261c7984 */ /* 0x000e680000000800 */
[----:B------:R-:W4:Y:S01]  /*1850*/  LDS R30, [R38] ;  /* 0x00000000261e7984 */ /* 0x000f220000000800 */
[----:B------:R-:W-:-:S05]  /*1860*/  IMAD.U32 R45, RZ, RZ, UR5 ;  /* 0x00000005ff2d7e24 */ /* 0x000fca000f8e00ff */
[----:B------:R0:W5:Y:S01]  /*1870*/  LDG.E.U16 R24, desc[UR8][R44.64+0x1e] ;  /* 0x00001e082c187981 */ /* 0x000162000c1e1500 */
[----:B------:R-:W-:Y:S02]  /*1880*/  IMAD.U32 R47, RZ, RZ, UR5 ;  /* 0x00000005ff2f7e24 */ /* 0x000fe4000f8e00ff */
[----:B------:R-:W-:Y:S02]  /*1890*/  IMAD.U32 R51, RZ, RZ, UR5 ;  /* 0x00000005ff337e24 */ /* 0x000fe4000f8e00ff */
[----:B------:R-:W-:Y:S01]  /*18a0*/  IMAD.U32 R49, RZ, RZ, UR5 ;  /* 0x00000005ff317e24 */ /* 0x000fe2000f8e00ff */
[----:B------:R0:W5:Y:S02]  /*18b0*/  LDG.E.U16 R23, desc[UR8][R46.64+0x1c] ;  /* 0x00001c082e177981 */ /* 0x000164000c1e1500 */
[----:B0-----:R-:W-:Y:S02]  /*18c0*/  VIADD R45, R41, 0x40 ;  /* 0x00000040292d7836 */ /* 0x001fe40000000000 */
[----:B------:R1:W5:Y:S03]  /*18d0*/  LDG.E.U16 R21, desc[UR8][R50.64+0x18] ;  /* 0x0000180832157981 */ /* 0x000366000c1e1500 */
[----:B------:R-:W-:Y:S01]  /*18e0*/  LEA R40, R2, R45, 0x18 ;  /* 0x0000002d02287211 */ /* 0x000fe200078ec0ff */
[----:B------:R-:W-:Y:S01]  /*18f0*/  HFMA2 R47, -RZ, RZ, 1.75, 0 ;  /* 0x3f000000ff2f7431 */ /* 0x000fe200000001ff */
[----:B------:R4:W5:Y:S03]  /*1900*/  LDG.E.U16 R20, desc[UR8][R48.64+0x16] ;  /* 0x0000160830147981 */ /* 0x000966000c1e1500 */
[----:B------:R-:W-:-:S05]  /*1910*/  IMAD R40, R9, 0x8, R40 ;  /* 0x0000000809287824 */ /* 0x000fca00078e0228 */
[----:B------:R0:W3:Y:S01]  /*1920*/  LDS R45, [R40] ;  /* 0x00000000282d7984 */ /* 0x0000e20000000800 */
[----:B-1----:R-:W-:Y:S02]  /*1930*/  I2FP.F32.S32 R51, R28 ;  /* 0x0000001c00337245 */ /* 0x002fe40000201400 */
[----:B----4-:R-:W-:Y:S01]  /*1940*/  I2FP.F32.S32 R49, R30 ;  /* 0x0000001e00317245 */ /* 0x010fe20000201400 */
[----:B0-----:R-:W-:-:S05]  /*1950*/  IMAD.MOV R40, RZ, RZ, -R4 ;  /* 0x000000ffff287224 */ /* 0x001fca00078e0a04 */
[----:B------:R-:W-:-:S04]  /*1960*/  PRMT R40, R40, 0x7710, RZ ;  /* 0x0000771028287816 */ /* 0x000fc800000000ff */
[C---:B------:R-:W-:Y:S01]  /*1970*/  IADD3 R38, PT, PT, R40.reuse, R10, RZ ;  /* 0x0000000a28267210 */ /* 0x040fe20007ffe0ff */
[----:B------:R-:W-:-:S03]  /*1980*/  IMAD.IADD R40, R40, 0x1, R11 ;  /* 0x0000000128287824 */ /* 0x000fc600078e020b */
[----:B------:R-:W-:Y:S02]  /*1990*/  LOP3.LUT R38, R38, 0x3, RZ, 0xc0, !PT ;  /* 0x0000000326267812 */ /* 0x000fe400078ec0ff */
[----:B------:R-:W-:Y:S01]  /*19a0*/  LOP3.LUT R40, R40, 0x7, RZ, 0xc0, !PT ;  /* 0x0000000728287812 */ /* 0x000fe200078ec0ff */
[----:B------:R-:W-:Y:S01]  /*19b0*/  VIADD R54, R9, 0xffffffff ;  /* 0xffffffff09367836 */ /* 0x000fe20000000000 */
[----:B------:R-:W-:Y:S01]  /*19c0*/  IADD3 R58, PT, PT, R8, R9, RZ ;  /* 0x00000009083a7210 */ /* 0x000fe20007ffe0ff */
[----:B------:R-:W-:Y:S01]  /*19d0*/  VIADD R56, R38, 0xffffffff ;  /* 0xffffffff26387836 */ /* 0x000fe20000000000 */
[----:B------:R-:W-:Y:S01]  /*19e0*/  IADD3 R57, PT, PT, R40, -0x1, RZ ;  /* 0xffffffff28397810 */ /* 0x000fe20007ffe0ff */
[----:B--2---:R-:W-:Y:S02]  /*19f0*/  HADD2.F32 R32, -RZ, R32.H0_H0 ;  /* 0x20000020ff207230 */ /* 0x004fe40000004100 */
[----:B---3--:R-:W-:-:S03]  /*1a00*/  HADD2.F32 R36, -RZ, R36.H0_H0 ;  /* 0x20000024ff247230 */ /* 0x008fc60000004100 */
[----:B------:R-:W-:Y:S02]  /*1a10*/  FADD R32, R32, 1 ;  /* 0x3f80000020207421 */ /* 0x000fe40000000000 */
[----:B------:R-:W-:Y:S02]  /*1a20*/  FADD R36, R36, 1 ;  /* 0x3f80000024247421 */ /* 0x000fe40000000000 */
[----:B------:R-:W-:Y:S02]  /*1a30*/  FMUL R32, R51, R32 ;  /* 0x0000002033207220 */ /* 0x000fe40000400000 */
[----:B------:R-:W-:Y:S02]  /*1a40*/  FMUL R36, R49, R36 ;  /* 0x0000002431247220 */ /* 0x000fe40000400000 */
[-C--:B------:R-:W-:Y:S02]  /*1a50*/  FFMA R44, R32, R47.reuse, -0.5 ;  /* 0xbf000000202c7423 */ /* 0x080fe4000000002f */
[----:B------:R-:W-:-:S03]  /*1a60*/  FFMA R46, R36, R47, -0.5 ;  /* 0xbf000000242e7423 */ /* 0x000fc6000000002f */
[----:B------:R-:W-:-:S04]  /*1a70*/  FSETP.GT.AND P0, PT, R44, -1, PT ;  /* 0xbf8000002c00780b */ /* 0x000fc80003f04000 */
[----:B------:R-:W-:-:S04]  /*1a80*/  FSETP.LEU.OR P0, PT, R46, -1, !P0 ;  /* 0xbf8000002e00780b */ /* 0x000fc8000470b400 */
[----:B------:R-:W-:-:S04]  /*1a90*/  FSETP.GEU.OR P0, PT, R46, R49, P0 ;  /* 0x000000312e00720b */ /* 0x000fc8000070e400 */
[----:B------:R-:W-:Y:S01]  /*1aa0*/  FSETP.GEU.OR P0, PT, R44, R51, P0 ;  /* 0x000000332c00720b */ /* 0x000fe2000070e400 */
[----:B------:R-:W-:Y:S02]  /*1ab0*/  IMAD.U32 R32, RZ, RZ, UR4 ;  /* 0x00000004ff207e24 */ /* 0x000fe4000f8e00ff */
[----:B------:R-:W-:Y:S02]  /*1ac0*/  IMAD.IADD R36, R9, 0x1, -R4 ;  /* 0x0000000109247824 */ /* 0x000fe400078e0a04 */
[----:B------:R-:W-:-:S08]  /*1ad0*/  IMAD R32, R32, UR12, R45 ;  /* 0x0000000c20207c24 */ /* 0x000fd0000f8e022d */
[----:B------:R-:W-:Y:S05]  /*1ae0*/  @P0 BRA `(.L_x_23) ;  /* 0x0000004000800947 */ /* 0x000fea0003800000 */
[----:B------:R-:W0:Y:S01]  /*1af0*/  F2I.FLOOR.NTZ R49, R44 ;  /* 0x0000002c00317305 */ /* 0x000e220000207100 */
[----:B------:R1:W5:Y:S07]  /*1b00*/  LDG.E.U16 R45, desc[UR8][R34.64] ;  /* 0x00000008222d7981 */ /* 0x00036e000c1e1500 */
[----:B------:R-:W2:Y:S01]  /*1b10*/  F2I.FLOOR.NTZ R47, R46 ;  /* 0x0000002e002f7305 */ /* 0x000ea20000207100 */
[----:B-1----:R-:W-:Y:S02]  /*1b20*/  PRMT R35, RZ, 0x7610, R35 ;  /* 0x00007610ff237816 */ /* 0x002fe40000000023 */
[----:B0-----:R-:W-:-:S02]  /*1b30*/  ISETP.GE.AND P0, PT, R49, R28, PT ;  /* 0x0000001c3100720c */ /* 0x001fc40003f06270 */
[----:B------:R-:W-:-:S05]  /*1b40*/  I2FP.F32.S32 R53, R49 ;  /* 0x0000003100357245 */ /* 0x000fca0000201400 */
[C-C-:B------:R-:W-:Y:S01]  /*1b50*/  FADD R50, -R44.reuse, R53.reuse ;  /* 0x000000352c327221 */ /* 0x140fe20000000100 */
[C---:B--2---:R-:W-:Y:S01]  /*1b60*/  LOP3.LUT R52, R47.reuse, R49, RZ, 0xfc, !PT ;  /* 0x000000312f347212 */ /* 0x044fe200078efcff */
[----:B------:R-:W-:Y:S01]  /*1b70*/  FADD R53, R44, -R53 ;  /* 0x800000352c357221 */ /* 0x000fe20000000000 */
[----:B------:R-:W-:Y:S01]  /*1b80*/  ISETP.GE.OR P0, PT, R47, R30, P0 ;  /* 0x0000001e2f00720c */ /* 0x000fe20000706670 */
[----:B------:R-:W-:Y:S01]  /*1b90*/  FADD R50, R50, 1 ;  /* 0x3f80000032327421 */ /* 0x000fe20000000000 */
[----:B------:R-:W-:Y:S02]  /*1ba0*/  I2FP.F32.S32 R51, R47 ;  /* 0x0000002f00337245 */ /* 0x000fe40000201400 */
[----:B------:R-:W-:Y:S02]  /*1bb0*/  ISETP.LT.OR P0, PT, R52, RZ, P0 ;  /* 0x000000ff3400720c */ /* 0x000fe40000701670 */
[----:B------:R-:W-:Y:S01]  /*1bc0*/  F2FP.F16.F32.PACK_AB R50, RZ, R50 ;  /* 0x00000032ff32723e */ /* 0x000fe200000000ff */
[C-C-:B------:R-:W-:Y:S01]  /*1bd0*/  FADD R48, R46.reuse, -R51.reuse ;  /* 0x800000332e307221 */ /* 0x140fe20000000000 */
[----:B------:R-:W-:Y:S01]  /*1be0*/  FADD R51, -R46, R51 ;  /* 0x000000332e337221 */ /* 0x000fe20000000100 */
[----:B------:R-:W-:Y:S01]  /*1bf0*/  F2FP.F16.F32.PACK_AB R46, RZ, R53 ;  /* 0x00000035ff2e723e */ /* 0x000fe200000000ff */
[----:B------:R-:W-:-:S02]  /*1c00*/  VIADD R53, R49, 0x1 ;  /* 0x0000000131357836 */ /* 0x000fc40000000000 */
[----:B------:R-:W-:Y:S01]  /*1c10*/  FADD R51, R51, 1 ;  /* 0x3f80000033337421 */ /* 0x000fe20000000000 */
[----:B------:R-:W-:-:S04]  /*1c20*/  F2FP.F16.F32.PACK_AB R44, RZ, R48 ;  /* 0x00000030ff2c723e */ /* 0x000fc800000000ff */
[----:B------:R-:W-:Y:S01]  /*1c30*/  F2FP.F16.F32.PACK_AB R48, RZ, R51 ;  /* 0x00000033ff30723e */ /* 0x000fe200000000ff */
[----:B------:R-:W-:Y:S01]  /*1c40*/  VIADD R51, R47, 0x1 ;  /* 0x000000012f337836 */ /* 0x000fe20000000000 */
[----:B------:R-:W-:Y:S06]  /*1c50*/  @P0 BRA `(.L_x_24) ;  /* 0x0000000c00e00947 */ /* 0x000fec0003800000 */
[----:B------:R-:W-:Y:S01]  /*1c60*/  IABS R52, R5 ;  /* 0x0000000500347213 */ /* 0x000fe20000000000 */
[----:B------:R-:W-:Y:S01]  /*1c70*/  BSSY.RECONVERGENT B2, `(.L_x_24) ;  /* 0x00000f6000027945 */ /* 0x000fe20003800200 */
[----:B------:R-:W-:Y:S02]  /*1c80*/  IABS R60, R9 ;  /* 0x00000009003c7213 */ /* 0x000fe40000000000 */
[----:B------:R-:W0:Y:S08]  /*1c90*/  I2F.RP R55, R52 ;  /* 0x0000003400377306 */ /* 0x000e300000209400 */
[----:B0-----:R-:W0:Y:S02]  /*1ca0*/  MUFU.RCP R55, R55 ;  /* 0x0000003700377308 */ /* 0x001e240000001000 */
[----:B0-----:R-:W-:-:S06]  /*1cb0*/  IADD3 R34, PT, PT, R55, 0xffffffe, RZ ;  /* 0x0ffffffe37227810 */ /* 0x001fcc0007ffe0ff */
[----:B------:R0:W1:Y:S02]  /*1cc0*/  F2I.FTZ.U32.TRUNC.NTZ R35, R34 ;  /* 0x0000002200237305 */ /* 0x000064000021f000 */
[----:B0-----:R-:W-:Y:S02]  /*1cd0*/  IMAD.MOV.U32 R34, RZ, RZ, RZ ;  /* 0x000000ffff227224 */ /* 0x001fe400078e00ff */
[----:B-1----:R-:W-:-:S04]  /*1ce0*/  IMAD.MOV R59, RZ, RZ, -R35 ;  /* 0x000000ffff3b7224 */ /* 0x002fc800078e0a23 */
[----:B------:R-:W-:-:S04]  /*1cf0*/  IMAD R59, R59, R52, RZ ;  /* 0x000000343b3b7224 */ /* 0x000fc800078e02ff */
[----:B------:R-:W-:Y:S01]  /*1d00*/  IMAD.HI.U32 R35, R35, R59, R34 ;  /* 0x0000003b23237227 */ /* 0x000fe200078e0022 */
[-C--:B------:R-:W-:Y:S02]  /*1d10*/  IABS R59, R5.reuse ;  /* 0x00000005003b7213 */ /* 0x080fe40000000000 */
[----:B------:R-:W-:Y:S02]  /*1d20*/  LOP3.LUT R34, R9, R5, RZ, 0x3c, !PT ;  /* 0x0000000509227212 */ /* 0x000fe400078e3cff */
[----:B------:R-:W-:Y:S01]  /*1d30*/  IADD3 R59, PT, PT, RZ, -R59, RZ ;  /* 0x8000003bff3b7210 */ /* 0x000fe20007ffe0ff */
[----:B------:R-:W-:Y:S01]  /*1d40*/  IMAD.HI.U32 R55, R35, R60, RZ ;  /* 0x0000003c23377227 */ /* 0x000fe200078e00ff */
[----:B------:R-:W-:-:S03]  /*1d50*/  ISETP.GE.AND P2, PT, R34, RZ, PT ;  /* 0x000000ff2200720c */ /* 0x000fc60003f46270 */
[----:B------:R-:W-:-:S05]  /*1d60*/  IMAD R35, R55, R59, R60 ;  /* 0x0000003b37237224 */ /* 0x000fca00078e023c */
[----:B------:R-:W-:-:S13]  /*1d70*/  ISETP.GT.U32.AND P1, PT, R52, R35, PT ;  /* 0x000000233400720c */ /* 0x000fda0003f24070 */
[----:B------:R-:W-:Y:S02]  /*1d80*/  @!P1 IMAD.IADD R35, R35, 0x1, -R52 ;  /* 0x0000000123239824 */ /* 0x000fe400078e0a34 */
[----:B------:R-:W-:Y:S01]  /*1d90*/  @!P1 VIADD R55, R55, 0x1 ;  /* 0x0000000137379836 */ /* 0x000fe20000000000 */
[----:B------:R-:W-:Y:S02]  /*1da0*/  ISETP.NE.AND P1, PT, R5, RZ, PT ;  /* 0x000000ff0500720c */ /* 0x000fe40003f25270 */
[----:B------:R-:W-:Y:S01]  /*1db0*/  ISETP.GE.U32.AND P0, PT, R35, R52, PT ;  /* 0x000000342300720c */ /* 0x000fe20003f06070 */
[----:B------:R-:W-:-:S12]  /*1dc0*/  IMAD R52, R28, R47, R49 ;  /* 0x0000002f1c347224 */ /* 0x000fd800078e0231 */
[----:B------:R-:W-:-:S05]  /*1dd0*/  @P0 IADD3 R55, PT, PT, R55, 0x1, RZ ;  /* 0x0000000137370810 */ /* 0x000fca0007ffe0ff */
[----:B------:R-:W-:Y:S01]  /*1de0*/  @!P2 IMAD.MOV R55, RZ, RZ, -R55 ;  /* 0x000000ffff37a224 */ /* 0x000fe200078e0a37 */
[----:B------:R-:W-:-:S04]  /*1df0*/  @!P1 LOP3.LUT R55, RZ, R5, RZ, 0x33, !PT ;  /* 0x00000005ff379212 */ /* 0x000fc800078e33ff */
[----:B------:R-:W-:-:S13]  /*1e00*/  ISETP.GE.AND P0, PT, R55, R0, PT ;  /* 0x000000003700720c */ /* 0x000fda0003f06270 */
[----:B------:R-:W-:Y:S05]  /*1e10*/  @P0 BRA `(.L_x_25) ;  /* 0x0000000400b80947 */ /* 0x000fea0003800000 */
[----:B------:R-:W-:-:S13]  /*1e20*/  ISETP.NE.AND P0, PT, R55, R2, PT ;  /* 0x000000023700720c */ /* 0x000fda0003f05270 */
[----:B------:R-:W-:Y:S05]  /*1e30*/  @P0 BRA `(.L_x_26) ;  /* 0x0000000400c80947 */ /* 0x000fea0003800000 */
[----:B------:R-:W-:Y:S01]  /*1e40*/  ISETP.GT.AND P0, PT, R9, R4, PT ;  /* 0x000000040900720c */ /* 0x000fe20003f04270 */
[----:B------:R-:W-:Y:S01]  /*1e50*/  BSSY.RECONVERGENT B1, `(.L_x_27) ;  /* 0x0000061000017945 */ /* 0x000fe20003800200 */
[----:B------:R-:W-:-:S11]  /*1e60*/  IMAD.MOV.U32 R34, RZ, RZ, RZ ;  /* 0x000000ffff227224 */ /* 0x000fd600078e00ff */
[----:B------:R-:W-:Y:S05]  /*1e70*/  @!P0 BRA `(.L_x_28) ;  /* 0x0000000400788947 */ /* 0x000fea0003800000 */
[----:B------:R-:W-:Y:S01]  /*1e80*/  ISETP.GE.U32.AND P0, PT, R58, 0x7, PT ;  /* 0x000000073a00780c */ /* 0x000fe20003f06070 */
[----:B------:R-:W-:Y:S01]  /*1e90*/  BSSY.RECONVERGENT B3, `(.L_x_29) ;  /* 0x000002e000037945 */ /* 0x000fe20003800200 */
[----:B------:R-:W-:Y:S01]  /*1ea0*/  LOP3.LUT P1, RZ, R36, 0x7, RZ, 0xc0, !PT ;  /* 0x0000000724ff7812 */ /* 0x000fe2000782c0ff */
[----:B------:R-:W-:Y:S01]  /*1eb0*/  IMAD.MOV.U32 R35, RZ, RZ, R4 ;  /* 0x000000ffff237224 */ /* 0x000fe200078e0004 */
[----:B------:R-:W-:-:S09]  /*1ec0*/  MOV R34, RZ ;  /* 0x000000ff00227202 */ /* 0x000fd20000000f00 */
[----:B------:R-:W-:Y:S05]  /*1ed0*/  @!P0 BRA `(.L_x_30) ;  /* 0x0000000000a48947 */ /* 0x000fea0003800000 */
[----:B------:R-:W-:Y:S01]  /*1ee0*/  LOP3.LUT R55, R36, 0xfffffff8, RZ, 0xc0, !PT ;  /* 0xfffffff824377812 */ /* 0x000fe200078ec0ff */
[----:B------:R-:W-:Y:S01]  /*1ef0*/  IMAD.MOV.U32 R34, RZ, RZ, RZ ;  /* 0x000000ffff227224 */ /* 0x000fe200078e00ff */
[----:B------:R-:W-:Y:S01]  /*1f00*/  MOV R35, R4 ;  /* 0x0000000400237202 */ /* 0x000fe20000000f00 */
[----:B------:R-:W-:-:S07]  /*1f10*/  IMAD.MOV.U32 R58, RZ, RZ, RZ ;  /* 0x000000ffff3a7224 */ /* 0x000fce00078e00ff */
.L_x_31:
[C---:B------:R-:W-:Y:S01]  /*1f20*/  IMAD R54, R35.reuse, 0x10, R26 ;  /* 0x0000001023367824 */ /* 0x040fe200078e021a */
[----:B------:R-:W-:Y:S02]  /*1f30*/  IADD3 R58, PT, PT, R58, 0x8, RZ ;  /* 0x000000083a3a7810 */ /* 0x000fe40007ffe0ff */
[----:B------:R-:W-:Y:S02]  /*1f40*/  IADD3 R35, PT, PT, R35, 0x8, RZ ;  /* 0x0000000823237810 */ /* 0x000fe40007ffe0ff */
[----:B------:R-:W-:Y:S01]  /*1f50*/  LDS R59, [R54] ;  /* 0x00000000363b7984 */ /* 0x000fe20000000800 */
[----:B------:R-:W-:-:S03]  /*1f60*/  ISETP.NE.AND P0, PT, R58, R55, PT ;  /* 0x000000373a00720c */ /* 0x000fc60003f05270 */
[----:B------:R-:W0:Y:S04]  /*1f70*/  LDS R60, [R54+0x8] ;  /* 0x00000800363c7984 */ /* 0x000e280000000800 */
[----:B------:R-:W-:Y:S01]  /*1f80*/  LDS R61, [R54+0x18] ;  /* 0x00001800363d7984 */ /* 0x000fe20000000800 */
[----:B0-----:R-:W-:-:S03]  /*1f90*/  IMAD R59, R59, R60, RZ ;  /* 0x0000003c3b3b7224 */ /* 0x001fc600078e02ff */
[----:B------:R-:W-:Y:S02]  /*1fa0*/  LDS R60, [R54+0x28] ;  /* 0x00002800363c7984 */ /* 0x000fe40000000800 */
[----:B------:R-:W-:Y:S02]  /*1fb0*/  LEA R59, R59, R34, 0x5 ;  /* 0x000000223b3b7211 */ /* 0x000fe400078e28ff */
[----:B------:R-:W0:Y:S02]  /*1fc0*/  LDS R34, [R54+0x10] ;  /* 0x0000100036227984 */ /* 0x000e240000000800 */
[----:B0-----:R-:W-:Y:S02]  /*1fd0*/  IMAD R34, R34, R61, RZ ;  /* 0x0000003d22227224 */ /* 0x001fe400078e02ff */
[----:B------:R-:W-:Y:S02]  /*1fe0*/  LDS R61, [R54+0x78] ;  /* 0x00007800363d7984 */ /* 0x000fe40000000800 */
[----:B------:R-:W-:-:S02]  /*1ff0*/  IMAD R34, R34, 0x20, R59 ;  /* 0x0000002022227824 */ /* 0x000fc400078e023b */
[----:B------:R-:W0:Y:S02]  /*2000*/  LDS R59, [R54+0x20] ;  /* 0x00002000363b7984 */ /* 0x000e240000000800 */
[----:B0-----:R-:W-:Y:S02]  /*2010*/  IMAD R59, R59, R60, RZ ;  /* 0x0000003c3b3b7224 */ /* 0x001fe400078e02ff */
[----:B------:R-:W-:Y:S02]  /*2020*/  LDS R60, [R54+0x38] ;  /* 0x00003800363c7984 */ /* 0x000fe40000000800 */
[----:B------:R-:W-:Y:S02]  /*2030*/  IMAD R34, R59, 0x20, R34 ;  /* 0x000000203b227824 */ /* 0x000fe400078e0222 */
[----:B------:R-:W0:Y:S02]  /*2040*/  LDS R59, [R54+0x30] ;  /* 0x00003000363b7984 */ /* 0x000e240000000800 */
[----:B0-----:R-:W-:-:S02]  /*2050*/  IMAD R59, R59, R60, RZ ;  /* 0x0000003c3b3b7224 */ /* 0x001fc400078e02ff */
[----:B------:R-:W-:Y:S03]  /*2060*/  LDS R60, [R54+0x48] ;  /* 0x00004800363c7984 */ /* 0x000fe60000000800 */
        /* <DEDUP_REMOVED lines=11> */
[----:B------:R-:W0:Y:S02]  /*2120*/  LDS R60, [R54+0x70] ;  /* 0x00007000363c7984 */ /* 0x000e240000000800 */
[----:B------:R-:W-:Y:S02]  /*2130*/  IMAD R34, R59, 0x20, R34 ;  /* 0x000000203b227824 */ /* 0x000fe400078e0222 */
[----:B0-----:R-:W-:-:S04]  /*2140*/  IMAD R61, R60, R61, RZ ;  /* 0x0000003d3c3d7224 */ /* 0x001fc800078e02ff */
[----:B------:R-:W-:Y:S01]  /*2150*/  IMAD R34, R61, 0x20, R34 ;  /* 0x000000203d227824 */ /* 0x000fe200078e0222 */
[----:B------:R-:W-:Y:S06]  /*2160*/  @P0 BRA `(.L_x_31) ;  /* 0xfffffffc006c0947 */ /* 0x000fec000383ffff */
.L_x_30:
[----:B------:R-:W-:Y:S05]  /*2170*/  BSYNC.RECONVERGENT B3 ;  /* 0x0000000000037941 */ /* 0x000fea0003800200 */
.L_x_29:
[----:B------:R-:W-:Y:S05]  /*2180*/  @!P1 BRA `(.L_x_28) ;  /* 0x0000000000b49947 */ /* 0x000fea0003800000 */
[----:B------:R-:W-:Y:S01]  /*2190*/  ISETP.GE.U32.AND P0, PT, R57, 0x3, PT ;  /* 0x000000033900780c */ /* 0x000fe20003f06070 */
[----:B------:R-:W-:Y:S01]  /*21a0*/  BSSY.RECONVERGENT B3, `(.L_x_32) ;  /* 0x0000015000037945 */ /* 0x000fe20003800200 */
[----:B------:R-:W-:-:S11]  /*21b0*/  LOP3.LUT P1, RZ, R40, 0x3, RZ, 0xc0, !PT ;  /* 0x0000000328ff7812 */ /* 0x000fd6000782c0ff */
[----:B------:R-:W-:Y:S05]  /*21c0*/  @!P0 BRA `(.L_x_33) ;  /* 0x0000000000488947 */ /* 0x000fea0003800000 */
[C---:B------:R-:W-:Y:S02]  /*21d0*/  IMAD R59, R35.reuse, 0x10, R26 ;  /* 0x00000010233b7824 */ /* 0x040fe400078e021a */
[----:B------:R-:W-:-:S03]  /*21e0*/  VIADD R35, R35, 0x4 ;  /* 0x0000000423237836 */ /* 0x000fc60000000000 */
[----:B------:R-:W-:Y:S04]  /*21f0*/  LDS R55, [R59+0x10] ;  /* 0x000010003b377984 */ /* 0x000fe80000000800 */
[----:B------:R-:W0:Y:S04]  /*2200*/  LDS R58, [R59+0x18] ;  /* 0x000018003b3a7984 */ /* 0x000e280000000800 */
[----:B------:R-:W-:Y:S04]  /*2210*/  LDS R61, [R59] ;  /* 0x000000003b3d7984 */ /* 0x000fe80000000800 */
[----:B------:R-:W1:Y:S04]  /*2220*/  LDS R54, [R59+0x8] ;  /* 0x000008003b367984 */ /* 0x000e680000000800 */
[----:B------:R-:W-:Y:S04]  /*2230*/  LDS R57, [R59+0x20] ;  /* 0x000020003b397984 */ /* 0x000fe80000000800 */
[----:B------:R-:W-:Y:S01]  /*2240*/  LDS R60, [R59+0x38] ;  /* 0x000038003b3c7984 */ /* 0x000fe20000000800 */
[----:B0-----:R-:W-:-:S03]  /*2250*/  IMAD R55, R55, R58, RZ ;  /* 0x0000003a37377224 */ /* 0x001fc600078e02ff */
[----:B------:R-:W0:Y:S01]  /*2260*/  LDS R58, [R59+0x28] ;  /* 0x000028003b3a7984 */ /* 0x000e220000000800 */
[----:B-1----:R-:W-:-:S03]  /*2270*/  IMAD R61, R61, R54, RZ ;  /* 0x000000363d3d7224 */ /* 0x002fc600078e02ff */
[----:B------:R-:W1:Y:S01]  /*2280*/  LDS R54, [R59+0x30] ;  /* 0x000030003b367984 */ /* 0x000e620000000800 */
[----:B------:R-:W-:-:S05]  /*2290*/  IMAD R34, R61, 0x20, R34 ;  /* 0x000000203d227824 */ /* 0x000fca00078e0222 */
[----:B------:R-:W-:Y:S01]  /*22a0*/  LEA R34, R55, R34, 0x5 ;  /* 0x0000002237227211 */ /* 0x000fe200078e28ff */
[----:B0-----:R-:W-:-:S04]  /*22b0*/  IMAD R57, R57, R58, RZ ;  /* 0x0000003a39397224 */ /* 0x001fc800078e02ff */
[----:B------:R-:W-:Y:S02]  /*22c0*/  IMAD R34, R57, 0x20, R34 ;  /* 0x0000002039227824 */ /* 0x000fe400078e0222 */
[----:B-1----:R-:W-:-:S05]  /*22d0*/  IMAD R55, R54, R60, RZ ;  /* 0x0000003c36377224 */ /* 0x002fca00078e02ff */
[----:B------:R-:W-:-:S07]  /*22e0*/  LEA R34, R55, R34, 0x5 ;  /* 0x0000002237227211 */ /* 0x000fce00078e28ff */
.L_x_33:
[----:B------:R-:W-:Y:S05]  /*22f0*/  BSYNC.RECONVERGENT B3 ;  /* 0x0000000000037941 */ /* 0x000fea0003800200 */
.L_x_32:
[----:B------:R-:W-:Y:S05]  /*2300*/  @!P1 BRA `(.L_x_28) ;  /* 0x0000000000549947 */ /* 0x000fea0003800000 */
[----:B------:R-:W-:Y:S01]  /*2310*/  ISETP.NE.AND P0, PT, R56, RZ, PT ;  /* 0x000000ff3800720c */ /* 0x000fe20003f05270 */
[----:B------:R-:W-:Y:S01]  /*2320*/  BSSY.RECONVERGENT B3, `(.L_x_34) ;  /* 0x000000e000037945 */ /* 0x000fe20003800200 */
[----:B------:R-:W-:-:S04]  /*2330*/  LOP3.LUT R54, R38, 0x1, RZ, 0xc0, !PT ;  /* 0x0000000126367812 */ /* 0x000fc800078ec0ff */
[----:B------:R-:W-:-:S07]  /*2340*/  ISETP.NE.U32.AND P1, PT, R54, 0x1, PT ;  /* 0x000000013600780c */ /* 0x000fce0003f25070 */
[----:B------:R-:W-:Y:S06]  /*2350*/  @!P0 BRA `(.L_x_35) ;  /* 0x0000000000288947 */ /* 0x000fec0003800000 */
[C---:B------:R-:W-:Y:S01]  /*2360*/  IMAD R54, R35.reuse, 0x10, R26 ;  /* 0x0000001023367824 */ /* 0x040fe200078e021a */
[----:B------:R-:W-:-:S04]  /*2370*/  IADD3 R35, PT, PT, R35, 0x2, RZ ;  /* 0x0000000223237810 */ /* 0x000fc80007ffe0ff */
[----:B------:R-:W-:Y:S04]  /*2380*/  LDS R55, [R54] ;  /* 0x0000000036377984 */ /* 0x000fe80000000800 */
[----:B------:R-:W0:Y:S04]  /*2390*/  LDS R56, [R54+0x8] ;  /* 0x0000080036387984 */ /* 0x000e280000000800 */
[----:B------:R-:W-:Y:S04]  /*23a0*/  LDS R57, [R54+0x10] ;  /* 0x0000100036397984 */ /* 0x000fe80000000800 */
[----:B------:R-:W1:Y:S01]  /*23b0*/  LDS R58, [R54+0x18] ;  /* 0x00001800363a7984 */ /* 0x000e620000000800 */
[----:B0-----:R-:W-:-:S04]  /*23c0*/  IMAD R55, R55, R56, RZ ;  /* 0x0000003837377224 */ /* 0x001fc800078e02ff */
[----:B------:R-:W-:Y:S02]  /*23d0*/  IMAD R34, R55, 0x20, R34 ;  /* 0x0000002037227824 */ /* 0x000fe400078e0222 */
[----:B-1----:R-:W-:-:S04]  /*23e0*/  IMAD R57, R57, R58, RZ ;  /* 0x0000003a39397224 */ /* 0x002fc800078e02ff */
[----:B------:R-:W-:-:S07]  /*23f0*/  IMAD R34, R57, 0x20, R34 ;  /* 0x0000002039227824 */ /* 0x000fce00078e0222 */
.L_x_35:
[----:B------:R-:W-:Y:S05]  /*2400*/  BSYNC.RECONVERGENT B3 ;  /* 0x0000000000037941 */ /* 0x000fea0003800200 */
.L_x_34:
[----:B------:R-:W-:-:S05]  /*2410*/  @!P1 IMAD R35, R35, 0x10, R26 ;  /* 0x0000001023239824 */ /* 0x000fca00078e021a */
[----:B------:R-:W-:Y:S04]  /*2420*/  @!P1 LDS R54, [R35] ;  /* 0x0000000023369984 */ /* 0x000fe80000000800 */
[----:B------:R-:W0:Y:S02]  /*2430*/  @!P1 LDS R55, [R35+0x8] ;  /* 0x0000080023379984 */ /* 0x000e240000000800 */
[----:B0-----:R-:W-:-:S05]  /*2440*/  @!P1 IMAD R55, R54, R55, RZ ;  /* 0x0000003736379224 */ /* 0x001fca00078e02ff */
[----:B------:R-:W-:-:S07]  /*2450*/  @!P1 LEA R34, R55, R34, 0x5 ;  /* 0x0000002237229211 */ /* 0x000fce00078e28ff */
.L_x_28:
[----:B------:R-:W-:Y:S05]  /*2460*/  BSYNC.RECONVERGENT B1 ;  /* 0x0000000000017941 */ /* 0x000fea0003800200 */
.L_x_27:
[----:B------:R-:W-:-:S04]  /*2470*/  IMAD R35, R52, 0x20, R7 ;  /* 0x0000002034237824 */ /* 0x000fc800078e0207 */
[----:B------:R-:W-:-:S05]  /*2480*/  IMAD.IADD R35, R35, 0x1, R34 ;  /* 0x0000000123237824 */ /* 0x000fca00078e0222 */
[----:B------:R-:W-:-:S13]  /*2490*/  ISETP.GE.AND P0, PT, R35, R6, PT ;  /* 0x000000062300720c */ /* 0x000fda0003f06270 */
[----:B------:R-:W-:-:S04]  /*24a0*/  @!P0 IADD3 R55, PT, PT, R41, 0x60, RZ ;  /* 0x0000006029378810 */ /* 0x000fc80007ffe0ff */
[----:B------:R-:W-:-:S05]  /*24b0*/  @!P0 LEA R34, R2, R55, 0x18 ;  /* 0x0000003702228211 */ /* 0x000fca00078ec0ff */
[----:B------:R-:W-:-:S06]  /*24c0*/  @!P0 IMAD R34, R35, 0x2, R34 ;  /* 0x0000000223228824 */ /* 0x000fcc00078e0222 */
[----:B------:R-:W0:Y:S02]  /*24d0*/  @!P0 LDS.U16 R34, [R34] ;  /* 0x0000000022228984 */ /* 0x000e240000000400 */
[----:B0-----:R-:W-:Y:S01]  /*24e0*/  @!P0 PRMT R35, R34, 0x7610, R35 ;  /* 0x0000761022238816 */ /* 0x001fe20000000023 */
[----:B------:R-:W-:Y:S06]  /*24f0*/  @!P0 BRA `(.L_x_36) ;  /* 0x0000000400b48947 */ /* 0x000fec0003800000 */
.L_x_25:
[----:B------:R-:W0:Y:S01]  /*2500*/  LDC.64 R34, c[0x0][0x380] ;  /* 0x0000e000ff227b82 */ /* 0x000e220000000a00 */
[----:B------:R-:W-:-:S05]  /*2510*/  IMAD.IADD R52, R32, 0x1, R52 ;  /* 0x0000000120347824 */ /* 0x000fca00078e0234 */
[----:B------:R-:W-:-:S05]  /*2520*/  LEA R55, R52, R7, 0x5 ;  /* 0x0000000734377211 */ /* 0x000fca00078e28ff */
[----:B0-----:R-:W-:-:S06]  /*2530*/  IMAD.WIDE R34, R55, 0x2, R34 ;  /* 0x0000000237227825 */ /* 0x001fcc00078e0222 */
[----:B------:R1:W5:Y:S01]  /*2540*/  LDG.E.U16 R35, desc[UR8][R34.64] ;  /* 0x0000000822237981 */ /* 0x000362000c1e1500 */
[----:B------:R-:W-:Y:S05]  /*2550*/  BRA `(.L_x_36) ;  /* 0x00000004009c7947 */ /* 0x000fea0003800000 */
.L_x_26:
[----:B------:R-:W-:Y:S02]  /*2560*/  IMAD R35, R5, R55, RZ ;  /* 0x0000003705237224 */ /* 0x000fe400078e02ff */
[----:B------:R-:W-:-:S03]  /*2570*/  IMAD.MOV.U32 R56, RZ, RZ, RZ ;  /* 0x000000ffff387224 */ /* 0x000fc600078e00ff */
[----:B------:R-:W-:-:S13]  /*2580*/  ISETP.GT.AND P0, PT, R9, R35, PT ;  /* 0x000000230900720c */ /* 0x000fda0003f04270 */
[----:B------:R-:W-:Y:S05]  /*2590*/  @!P0 BRA `(.L_x_37) ;  /* 0x0000000400608947 */ /* 0x000fea0003800000 */
[--C-:B------:R-:W-:Y:S02]  /*25a0*/  IMAD.IADD R54, R54, 0x1, -R35.reuse ;  /* 0x0000000136367824 */ /* 0x100fe400078e0a23 */
[----:B------:R-:W-:Y:S02]  /*25b0*/  HFMA2 R56, -RZ, RZ, 0, 0 ;  /* 0x00000000ff387431 */ /* 0x000fe400000001ff */
[----:B------:R-:W-:Y:S01]  /*25c0*/  IMAD.IADD R34, R9, 0x1, -R35 ;  /* 0x0000000109227824 */ /* 0x000fe200078e0a23 */
[----:B------:R-:W-:-:S13]  /*25d0*/  ISETP.GE.U32.AND P0, PT, R54, 0x7, PT ;  /* 0x000000073600780c */ /* 0x000fda0003f06070 */
[----:B------:R-:W-:Y:S05]  /*25e0*/  @!P0 BRA `(.L_x_38) ;  /* 0x0000000000a08947 */ /* 0x000fea0003800000 */
[----:B------:R-:W-:Y:S01]  /*25f0*/  LOP3.LUT R57, R34, 0xfffffff8, RZ, 0xc0, !PT ;  /* 0xfffffff822397812 */ /* 0x000fe200078ec0ff */
[----:B------:R-:W-:Y:S01]  /*2600*/  IMAD.MOV.U32 R56, RZ, RZ, RZ ;  /* 0x000000ffff387224 */ /* 0x000fe200078e00ff */
[----:B------:R-:W-:-:S07]  /*2610*/  MOV R58, RZ ;  /* 0x000000ff003a7202 */ /* 0x000fce0000000f00 */
.L_x_39:
[C---:B------:R-:W-:Y:S02]  /*2620*/  IMAD R54, R35.reuse, 0x10, R26 ;  /* 0x0000001023367824 */ /* 0x040fe400078e021a */
[----:B------:R-:W-:Y:S02]  /*2630*/  VIADD R58, R58, 0x8 ;  /* 0x000000083a3a7836 */ /* 0x000fe40000000000 */
[----:B------:R-:W-:Y:S01]  /*2640*/  VIADD R35, R35, 0x8 ;  /* 0x0000000823237836 */ /* 0x000fe20000000000 */
[----:B------:R-:W-:Y:S02]  /*2650*/  LDS R59, [R54] ;  /* 0x00000000363b7984 */ /* 0x000fe40000000800 */
[----:B------:R-:W-:Y:S02]  /*2660*/  ISETP.NE.AND P0, PT, R58, R57, PT ;  /* 0x000000393a00720c */ /* 0x000fe40003f05270 */
[----:B------:R-:W0:Y:S04]  /*2670*/  LDS R60, [R54+0x8] ;  /* 0x00000800363c7984 */ /* 0x000e280000000800 */
[----:B------:R-:W-:Y:S01]  /*2680*/  LDS R61, [R54+0x18] ;  /* 0x00001800363d7984 */ /* 0x000fe20000000800 */
[----:B0-----:R-:W-:-:S03]  /*2690*/  IMAD R59, R59, R60, RZ ;  /* 0x0000003c3b3b7224 */ /* 0x001fc600078e02ff */
[----:B------:R-:W-:Y:S01]  /*26a0*/  LDS R60, [R54+0x28] ;  /* 0x00002800363c7984 */ /* 0x000fe20000000800 */
[----:B------:R-:W-:-:S03]  /*26b0*/  IMAD R59, R59, 0x20, R56 ;  /* 0x000000203b3b7824 */ /* 0x000fc600078e0238 */
[----:B------:R-:W0:Y:S02]  /*26c0*/  LDS R56, [R54+0x10] ;  /* 0x0000100036387984 */ /* 0x000e240000000800 */
[----:B0-----:R-:W-:Y:S02]  /*26d0*/  IMAD R56, R56, R61, RZ ;  /* 0x0000003d38387224 */ /* 0x001fe400078e02ff */
[----:B------:R-:W-:Y:S03]  /*26e0*/  LDS R61, [R54+0x78] ;  /* 0x00007800363d7984 */ /* 0x000fe60000000800 */
[----:B------:R-:W-:Y:S02]  /*26f0*/  LEA R56, R56, R59, 0x5 ;  /* 0x0000003b38387211 */ /* 0x000fe400078e28ff */
[----:B------:R-:W0:Y:S02]  /*2700*/  LDS R59, [R54+0x20] ;  /* 0x00002000363b7984 */ /* 0x000e240000000800 */
[----:B0-----:R-:W-:-:S02]  /*2710*/  IMAD R59, R59, R60, RZ ;  /* 0x0000003c3b3b7224 */ /* 0x001fc400078e02ff */
[----:B------:R-:W-:Y:S02]  /*2720*/  LDS R60, [R54+0x38] ;  /* 0x00003800363c7984 */ /* 0x000fe40000000800 */
[----:B------:R-:W-:Y:S02]  /*2730*/  IMAD R56, R59, 0x20, R56 ;  /* 0x000000203b387824 */ /* 0x000fe400078e0238 */
[----:B------:R-:W0:Y:S02]  /*2740*/  LDS R59, [R54+0x30] ;  /* 0x00003000363b7984 */ /* 0x000e240000000800 */
[----:B0-----:R-:W-:Y:S02]  /*2750*/  IMAD R59, R59, R60, RZ ;  /* 0x0000003c3b3b7224 */ /* 0x001fe400078e02ff */
[----:B------:R-:W-:Y:S02]  /*2760*/  LDS R60, [R54+0x48] ;  /* 0x00004800363c7984 */ /* 0x000fe40000000800 */
[----:B------:R-:W-:-:S02]  /*2770*/  IMAD R56, R59, 0x20, R56 ;  /* 0x000000203b387824 */ /* 0x000fc400078e0238 */
        /* <DEDUP_REMOVED lines=10> */
[----:B------:R-:W0:Y:S03]  /*2820*/  LDS R60, [R54+0x70] ;  /* 0x00007000363c7984 */ /* 0x000e260000000800 */
[----:B------:R-:W-:Y:S01]  /*2830*/  LEA R56, R59, R56, 0x5 ;  /* 0x000000383b387211 */ /* 0x000fe200078e28ff */
[----:B0-----:R-:W-:-:S04]  /*2840*/  IMAD R61, R60, R61, RZ ;  /* 0x0000003d3c3d7224 */ /* 0x001fc800078e02ff */
[----:B------:R-:W-:Y:S01]  /*2850*/  IMAD R56, R61, 0x20, R56 ;  /* 0x000000203d387824 */ /* 0x000fe200078e0238 */
[----:B------:R-:W-:Y:S06]  /*2860*/  @P0 BRA `(.L_x_39) ;  /* 0xfffffffc006c0947 */ /* 0x000fec000383ffff */
.L_x_38:
[----:B------:R-:W-:-:S13]  /*2870*/  LOP3.LUT P0, R54, R34, 0x7, RZ, 0xc0, !PT ;  /* 0x0000000722367812 */ /* 0x000fda000780c0ff */
[----:B------:R-:W-:Y:S05]  /*2880*/  @!P0 BRA `(.L_x_37) ;  /* 0x0000000000a48947 */ /* 0x000fea0003800000 */
[----:B------:R-:W-:-:S13]  /*2890*/  ISETP.GE.U32.AND P0, PT, R54, 0x4, PT ;  /* 0x000000043600780c */ /* 0x000fda0003f06070 */
[----:B------:R-:W-:Y:S05]  /*28a0*/  @!P0 BRA `(.L_x_40) ;  /* 0x0000000000488947 */ /* 0x000fea0003800000 */
[C---:B------:R-:W-:Y:S01]  /*28b0*/  LEA R54, R35.reuse, R26, 0x4 ;  /* 0x0000001a23367211 */ /* 0x040fe200078e20ff */
[----:B------:R-:W-:-:S04]  /*28c0*/  VIADD R35, R35, 0x4 ;  /* 0x0000000423237836 */ /* 0x000fc80000000000 */
[----:B------:R-:W-:Y:S04]  /*28d0*/  LDS R59, [R54] ;  /* 0x00000000363b7984 */ /* 0x000fe80000000800 */
[----:B------:R-:W0:Y:S04]  /*28e0*/  LDS R60, [R54+0x8] ;  /* 0x00000800363c7984 */ /* 0x000e280000000800 */
[----:B------:R-:W-:Y:S04]  /*28f0*/  LDS R57, [R54+0x10] ;  /* 0x0000100036397984 */ /* 0x000fe80000000800 */
[----:B------:R-:W1:Y:S04]  /*2900*/  LDS R58, [R54+0x18] ;  /* 0x00001800363a7984 */ /* 0x000e680000000800 */
[----:B------:R-:W-:Y:S01]  /*2910*/  LDS R61, [R54+0x28] ;  /* 0x00002800363d7984 */ /* 0x000fe20000000800 */
[----:B0-----:R-:W-:-:S03]  /*2920*/  IMAD R59, R59, R60, RZ ;  /* 0x0000003c3b3b7224 */ /* 0x001fc600078e02ff */
[----:B------:R-:W0:Y:S01]  /*2930*/  LDS R60, [R54+0x20] ;  /* 0x00002000363c7984 */ /* 0x000e220000000800 */
[----:B------:R-:W-:Y:S02]  /*2940*/  IMAD R56, R59, 0x20, R56 ;  /* 0x000000203b387824 */ /* 0x000fe400078e0238 */
[----:B-1----:R-:W-:Y:S02]  /*2950*/  IMAD R59, R57, R58, RZ ;  /* 0x0000003a393b7224 */ /* 0x002fe400078e02ff */
[----:B------:R-:W-:Y:S02]  /*2960*/  LDS R57, [R54+0x30] ;  /* 0x0000300036397984 */ /* 0x000fe40000000800 */
[----:B------:R-:W-:Y:S02]  /*2970*/  IMAD R56, R59, 0x20, R56 ;  /* 0x000000203b387824 */ /* 0x000fe400078e0238 */
[----:B------:R-:W1:Y:S01]  /*2980*/  LDS R58, [R54+0x38] ;  /* 0x00003800363a7984 */ /* 0x000e620000000800 */
[----:B0-----:R-:W-:-:S05]  /*2990*/  IMAD R61, R60, R61, RZ ;  /* 0x0000003d3c3d7224 */ /* 0x001fca00078e02ff */
[----:B------:R-:W-:Y:S01]  /*29a0*/  LEA R56, R61, R56, 0x5 ;  /* 0x000000383d387211 */ /* 0x000fe200078e28ff */
[----:B-1----:R-:W-:-:S04]  /*29b0*/  IMAD R57, R57, R58, RZ ;  /* 0x0000003a39397224 */ /* 0x002fc800078e02ff */
[----:B------:R-:W-:-:S07]  /*29c0*/  IMAD R56, R57, 0x20, R56 ;  /* 0x0000002039387824 */ /* 0x000fce00078e0238 */
.L_x_40:
[----:B------:R-:W-:-:S13]  /*29d0*/  LOP3.LUT P0, R54, R34, 0x3, RZ, 0xc0, !PT ;  /* 0x0000000322367812 */ /* 0x000fda000780c0ff */
[----:B------:R-:W-:Y:S05]  /*29e0*/  @!P0 BRA `(.L_x_37) ;  /* 0x00000000004c8947 */ /* 0x000fea0003800000 */
[----:B------:R-:W-:Y:S02]  /*29f0*/  ISETP.NE.AND P0, PT, R54, 0x1, PT ;  /* 0x000000013600780c */ /* 0x000fe40003f05270 */
[----:B------:R-:W-:-:S04]  /*2a00*/  LOP3.LUT R34, R34, 0x1, RZ, 0xc0, !PT ;  /* 0x0000000122227812 */ /* 0x000fc800078ec0ff */
[----:B------:R-:W-:-:S07]  /*2a10*/  ISETP.NE.U32.AND P1, PT, R34, 0x1, PT ;  /* 0x000000012200780c */ /* 0x000fce0003f25070 */
[----:B------:R-:W-:Y:S06]  /*2a20*/  @!P0 BRA `(.L_x_41) ;  /* 0x0000000000288947 */ /* 0x000fec0003800000 */
[C---:B------:R-:W-:Y:S01]  /*2a30*/  LEA R34, R35.reuse, R26, 0x4 ;  /* 0x0000001a23227211 */ /* 0x040fe200078e20ff */
[----:B------:R-:W-:-:S04]  /*2a40*/  VIADD R35, R35, 0x2 ;  /* 0x0000000223237836 */ /* 0x000fc80000000000 */
[----:B------:R-:W-:Y:S04]  /*2a50*/  LDS R54, [R34] ;  /* 0x0000000022367984 */ /* 0x000fe80000000800 */
[----:B------:R-:W0:Y:S04]  /*2a60*/  LDS R57, [R34+0x8] ;  /* 0x0000080022397984 */ /* 0x000e280000000800 */
[----:B------:R-:W-:Y:S04]  /*2a70*/  LDS R58, [R34+0x10] ;  /* 0x00001000223a7984 */ /* 0x000fe80000000800 */
[----:B------:R-:W1:Y:S01]  /*2a80*/  LDS R59, [R34+0x18] ;  /* 0x00001800223b7984 */ /* 0x000e620000000800 */
[----:B0-----:R-:W-:-:S04]  /*2a90*/  IMAD R57, R54, R57, RZ ;  /* 0x0000003936397224 */ /* 0x001fc800078e02ff */
[----:B------:R-:W-:Y:S02]  /*2aa0*/  IMAD R56, R57, 0x20, R56 ;  /* 0x0000002039387824 */ /* 0x000fe400078e0238 */
[----:B-1----:R-:W-:-:S05]  /*2ab0*/  IMAD R59, R58, R59, RZ ;  /* 0x0000003b3a3b7224 */ /* 0x002fca00078e02ff */
[----:B------:R-:W-:-:S07]  /*2ac0*/  LEA R56, R59, R56, 0x5 ;  /* 0x000000383b387211 */ /* 0x000fce00078e28ff */
.L_x_41:
[----:B------:R-:W-:-:S05]  /*2ad0*/  @!P1 IMAD R35, R35, 0x10, R26 ;  /* 0x0000001023239824 */ /* 0x000fca00078e021a */
[----:B------:R-:W-:Y:S04]  /*2ae0*/  @!P1 LDS R34, [R35] ;  /* 0x0000000023229984 */ /* 0x000fe80000000800 */
[----:B------:R-:W0:Y:S02]  /*2af0*/  @!P1 LDS R57, [R35+0x8] ;  /* 0x0000080023399984 */ /* 0x000e240000000800 */
[----:B0-----:R-:W-:-:S04]  /*2b00*/  @!P1 IMAD R57, R34, R57, RZ ;  /* 0x0000003922399224 */ /* 0x001fc800078e02ff */
[----:B------:R-:W-:-:S07]  /*2b10*/  @!P1 IMAD R56, R57, 0x20, R56 ;  /* 0x0000002039389824 */ /* 0x000fce00078e0238 */
.L_x_37:
[----:B------:R-:W0:Y:S01]  /*2b20*/  S2R R54, SR_SWINHI ;  /* 0x0000000000367919 */ /* 0x000e220000002f00 */
[----:B------:R-:W-:Y:S01]  /*2b30*/  IADD3 R35, PT, PT, R41, 0x60, RZ ;  /* 0x0000006029237810 */ /* 0x000fe20007ffe0ff */
[----:B------:R-:W-:-:S03]  /*2b40*/  IMAD R57, R52, 0x20, R7 ;  /* 0x0000002034397824 */ /* 0x000fc600078e0207 */
[----:B------:R-:W-:Y:S01]  /*2b50*/  LEA R35, R2, R35, 0x18 ;  /* 0x0000002302237211 */ /* 0x000fe200078ec0ff */
[----:B------:R-:W-:-:S03]  /*2b60*/  IMAD.IADD R57, R57, 0x1, R56 ;  /* 0x0000000139397824 */ /* 0x000fc600078e0238 */
[----:B------:R-:W-:Y:S02]  /*2b70*/  MOV R34, R35 ;  /* 0x0000002300227202 */ /* 0x000fe40000000f00 */
[----:B0-----:R-:W-:Y:S02]  /*2b80*/  MOV R35, R54 ;  /* 0x0000003600237202 */ /* 0x001fe40000000f00 */
[----:B------:R-:W-:Y:S02]  /*2b90*/  PRMT R34, R55, 0x654, R34 ;  /* 0x0000065437227816 */ /* 0x000fe40000000022 */
[----:B------:R-:W-:-:S03]  /*2ba0*/  MOV R35, R35 ;  /* 0x0000002300237202 */ /* 0x000fc60000000f00 */
[----:B------:R-:W-:-:S06]  /*2bb0*/  IMAD.WIDE R34, R57, 0x2, R34 ;  /* 0x0000000239227825 */ /* 0x000fcc00078e0222 */
[----:B------:R0:W5:Y:S02]  /*2bc0*/  LD.E.U16 R35, desc[UR8][R34.64] ;  /* 0x0000000822237980 */ /* 0x000164000c101500 */
.L_x_36:
[----:B------:R-:W-:Y:S05]  /*2bd0*/  BSYNC.RECONVERGENT B2 ;  /* 0x0000000000027941 */ /* 0x000fea0003800200 */
.L_x_24:
[----:B------:R-:W-:Y:S01]  /*2be0*/  ISETP.GE.AND P0, PT, R49, -0x1, PT ;  /* 0xffffffff3100780c */ /* 0x000fe20003f06270 */
[----:B------:R-:W-:-:S03]  /*2bf0*/  HMUL2 R52, R48.H0_H0, R50.H0_H0 ;  /* 0x2000003230347232 */ /* 0x000fc60000000800 */
[C---:B------:R-:W-:Y:S01]  /*2c00*/  ISETP.LT.OR P0, PT, R47.reuse, RZ, !P0 ;  /* 0x000000ff2f00720c */ /* 0x040fe20004701670 */
[----:B-----5:R-:W-:Y:S01]  /*2c10*/  HFMA2 R52, R35.H0_H0, R52.H0_H0, RZ.H0_H0 ;  /* 0x2000003423347231 */ /* 0x020fe200000408ff */
[----:B------:R-:W-:Y:S02]  /*2c20*/  PRMT R35, RZ, 0x7610, R35 ;  /* 0x00007610ff237816 */ /* 0x000fe40000000023 */
[----:B------:R-:W-:Y:S02]  /*2c30*/  ISETP.GE.OR P1, PT, R47, R30, P0 ;  /* 0x0000001e2f00720c */ /* 0x000fe40000726670 */
[CC--:B------:R-:W-:Y:S02]  /*2c40*/  ISETP.GE.AND P0, PT, R53.reuse, R28.reuse, PT ;  /* 0x0000001c3500720c */ /* 0x0c0fe40003f06270 */
[----:B------:R-:W-:-:S13]  /*2c50*/  ISETP.GE.OR P1, PT, R53, R28, P1 ;  /* 0x0000001c3500720c */ /* 0x000fda0000f26670 */
[----:B------:R-:W-:Y:S05]  /*2c60*/  @P1 BRA `(.L_x_42) ;  /* 0x0000000c00f01947 */ /* 0x000fea0003800000 */
[----:B------:R-:W-:Y:S01]  /*2c70*/  IABS R54, R5 ;  /* 0x0000000500367213 */ /* 0x000fe20000000000 */
[----:B------:R-:W-:Y:S01]  /*2c80*/  BSSY.RECONVERGENT B2, `(.L_x_42) ;  /* 0x00000fa000027945 */ /* 0x000fe20003800200 */
[----:B------:R-:W-:Y:S02]  /*2c90*/  IABS R56, R9 ;  /* 0x0000000900387213 */ /* 0x000fe40000000000 */
[----:B------:R-:W2:Y:S01]  /*2ca0*/  I2F.RP R55, R54 ;  /* 0x0000003600377306 */ /* 0x000ea20000209400 */
[----:B------:R-:W-:-:S07]  /*2cb0*/  IABS R58, R5 ;  /* 0x00000005003a7213 */ /* 0x000fce0000000000 */
[----:B--2---:R-:W0:Y:S02]  /*2cc0*/  MUFU.RCP R55, R55 ;  /* 0x0000003700377308 */ /* 0x004e240000001000 */
[----:B01----:R-:W-:-:S06]  /*2cd0*/  IADD3 R34, PT, PT, R55, 0xffffffe, RZ ;  /* 0x0ffffffe37227810 */ /* 0x003fcc0007ffe0ff */
[----:B------:R0:W1:Y:S02]  /*2ce0*/  F2I.FTZ.U32.TRUNC.NTZ R35, R34 ;  /* 0x0000002200237305 */ /* 0x000064000021f000 */
[----:B0-----:R-:W-:Y:S02]  /*2cf0*/  IMAD.MOV.U32 R34, RZ, RZ, RZ ;  /* 0x000000ffff227224 */ /* 0x001fe400078e00ff */
[----:B-1----:R-:W-:-:S04]  /*2d00*/  IMAD.MOV R57, RZ, RZ, -R35 ;  /* 0x000000ffff397224 */ /* 0x002fc800078e0a23 */
[----:B------:R-:W-:-:S04]  /*2d10*/  IMAD R57, R57, R54, RZ ;  /* 0x0000003639397224 */ /* 0x000fc800078e02ff */
[----:B------:R-:W-:Y:S01]  /*2d20*/  IMAD.HI.U32 R57, R35, R57, R34 ;  /* 0x0000003923397227 */ /* 0x000fe200078e0022 */
[----:B------:R-:W-:Y:S02]  /*2d30*/  IADD3 R35, PT, PT, RZ, -R58, RZ ;  /* 0x8000003aff237210 */ /* 0x000fe40007ffe0ff */
[----:B------:R-:W-:-:S03]  /*2d40*/  LOP3.LUT R34, R9, R5, RZ, 0x3c, !PT ;  /* 0x0000000509227212 */ /* 0x000fc600078e3cff */
        /* <DEDUP_REMOVED lines=20> */
[----:B------:R-:W-:Y:S01]  /*2e90*/  IADD3 R34, PT, PT, R8, R9, RZ ;  /* 0x0000000908227210 */ /* 0x000fe20007ffe0ff */
[----:B------:R-:W-:Y:S01]  /*2ea0*/  BSSY.RECONVERGENT B3, `(.L_x_47) ;  /* 0x000002f000037945 */ /* 0x000fe20003800200 */
[----:B------:R-:W-:Y:S01]  /*2eb0*/  LOP3.LUT P2, RZ, R36, 0x7, RZ, 0xc0, !PT ;  /* 0x0000000724ff7812 */ /* 0x000fe2000784c0ff */
[----:B------:R-:W-:Y:S01]  /*2ec0*/  IMAD.MOV.U32 R57, RZ, RZ, RZ ;  /* 0x000000ffff397224 */ /* 0x000fe200078e00ff */
[----:B------:R-:W-:Y:S01]  /*2ed0*/  ISETP.GE.U32.AND P1, PT, R34, 0x7, PT ;  /* 0x000000072200780c */ /* 0x000fe20003f26070 */
[----:B------:R-:W-:-:S12]  /*2ee0*/  IMAD.MOV.U32 R35, RZ, RZ, R4 ;  /* 0x000000ffff237224 */ /* 0x000fd800078e0004 */
[----:B------:R-:W-:Y:S05]  /*2ef0*/  @!P1 BRA `(.L_x_48) ;  /* 0x0000000000a49947 */ /* 0x000fea0003800000 */
[----:B------:R-:W-:Y:S01]  /*2f00*/  LOP3.LUT R34, R36, 0xfffffff8, RZ, 0xc0, !PT ;  /* 0xfffffff824227812 */ /* 0x000fe200078ec0ff */
[----:B------:R-:W-:Y:S01]  /*2f10*/  IMAD.MOV.U32 R35, RZ, RZ, R4 ;  /* 0x000000ffff237224 */ /* 0x000fe200078e0004 */
[----:B------:R-:W-:Y:S01]  /*2f20*/  MOV R57, RZ ;  /* 0x000000ff00397202 */ /* 0x000fe20000000f00 */
[----:B------:R-:W-:-:S07]  /*2f30*/  IMAD.MOV.U32 R55, RZ, RZ, RZ ;  /* 0x000000ffff377224 */ /* 0x000fce00078e00ff */
.L_x_49:
[----:B------:R-:W-:Y:S01]  /*2f40*/  LEA R56, R35, R26, 0x4 ;  /* 0x0000001a23387211 */ /* 0x000fe200078e20ff */
[----:B------:R-:W-:Y:S01]  /*2f50*/  VIADD R55, R55, 0x8 ;  /* 0x0000000837377836 */ /* 0x000fe20000000000 */
[----:B------:R-:W-:-:S03]  /*2f60*/  IADD3 R35, PT, PT, R35, 0x8, RZ ;  /* 0x0000000823237810 */ /* 0x000fc60007ffe0ff */
[----:B------:R-:W-:Y:S01]  /*2f70*/  LDS R58, [R56] ;  /* 0x00000000383a7984 */ /* 0x000fe20000000800 */
[----:B------:R-:W-:-:S03]  /*2f80*/  ISETP.NE.AND P1, PT, R55, R34, PT ;  /* 0x000000223700720c */ /* 0x000fc60003f25270 */
[----:B------:R-:W0:Y:S04]  /*2f90*/  LDS R61, [R56+0x8] ;  /* 0x00000800383d7984 */ /* 0x000e280000000800 */
[----:B------:R-:W-:Y:S04]  /*2fa0*/  LDS R59, [R56+0x10] ;  /* 0x00001000383b7984 */ /* 0x000fe80000000800 */
[----:B------:R-:W1:Y:S01]  /*2fb0*/  LDS R60, [R56+0x18] ;  /* 0x00001800383c7984 */ /* 0x000e620000000800 */
[----:B0-----:R-:W-:-:S03]  /*2fc0*/  IMAD R58, R58, R61, RZ ;  /* 0x0000003d3a3a7224 */ /* 0x001fc600078e02ff */
[----:B------:R-:W-:Y:S01]  /*2fd0*/  LDS R61, [R56+0x28] ;  /* 0x00002800383d7984 */ /* 0x000fe20000000800 */
[----:B------:R-:W-:Y:S02]  /*2fe0*/  IMAD R58, R58, 0x20, R57 ;  /* 0x000000203a3a7824 */ /* 0x000fe400078e0239 */
[----:B-1----:R-:W-:Y:S02]  /*2ff0*/  IMAD R59, R59, R60, RZ ;  /* 0x0000003c3b3b7224 */ /* 0x002fe400078e02ff */
[----:B------:R-:W0:Y:S02]  /*3000*/  LDS R60, [R56+0x20] ;  /* 0x00002000383c7984 */ /* 0x000e240000000800 */
[----:B------:R-:W-:Y:S02]  /*3010*/  IMAD R57, R59, 0x20, R58 ;  /* 0x000000203b397824 */ /* 0x000fe400078e023a */
[----:B------:R-:W-:Y:S04]  /*3020*/  LDS R58, [R56+0x30] ;  /* 0x00003000383a7984 */ /* 0x000fe80000000800 */
[----:B------:R-:W1:Y:S01]  /*3030*/  LDS R59, [R56+0x38] ;  /* 0x00003800383b7984 */ /* 0x000e620000000800 */
[----:B0-----:R-:W-:-:S03]  /*3040*/  IMAD R60, R60, R61, RZ ;  /* 0x0000003d3c3c7224 */ /* 0x001fc600078e02ff */
[----:B------:R-:W-:Y:S02]  /*3050*/  LDS R61, [R56+0x40] ;  /* 0x00004000383d7984 */ /* 0x000fe40000000800 */
[----:B------:R-:W-:Y:S02]  /*3060*/  LEA R57, R60, R57, 0x5 ;  /* 0x000000393c397211 */ /* 0x000fe400078e28ff */
[----:B------:R-:W0:Y:S01]  /*3070*/  LDS R60, [R56+0x48] ;  /* 0x00004800383c7984 */ /* 0x000e220000000800 */
[----:B-1----:R-:W-:-:S03]  /*3080*/  IMAD R58, R58, R59, RZ ;  /* 0x0000003b3a3a7224 */ /* 0x002fc600078e02ff */
[----:B------:R-:W-:Y:S01]  /*3090*/  LDS R59, [R56+0x58] ;  /* 0x00005800383b7984 */ /* 0x000fe20000000800 */
[----:B------:R-:W-:Y:S02]  /*30a0*/  IMAD R58, R58, 0x20, R57 ;  /* 0x000000203a3a7824 */ /* 0x000fe400078e0239 */
[----:B0-----:R-:W-:Y:S02]  /*30b0*/  IMAD R61, R61, R60, RZ ;  /* 0x0000003c3d3d7224 */ /* 0x001fe400078e02ff */
        /* <DEDUP_REMOVED lines=8> */
[----:B-1----:R-:W-:-:S04]  /*3140*/  IMAD R58, R61, R58, RZ ;  /* 0x0000003a3d3a7224 */ /* 0x002fc800078e02ff */
[----:B------:R-:W-:Y:S02]  /*3150*/  IMAD R57, R58, 0x20, R57 ;  /* 0x000000203a397824 */ /* 0x000fe400078e0239 */
[----:B0-----:R-:W-:-:S04]  /*3160*/  IMAD R60, R59, R56, RZ ;  /* 0x000000383b3c7224 */ /* 0x001fc800078e02ff */
[----:B------:R-:W-:Y:S01]  /*3170*/  IMAD R57, R60, 0x20, R57 ;  /* 0x000000203c397824 */ /* 0x000fe200078e0239 */
[----:B------:R-:W-:Y:S06]  /*3180*/  @P1 BRA `(.L_x_49) ;  /* 0xfffffffc006c1947 */ /* 0x000fec000383ffff */
.L_x_48:
[----:B------:R-:W-:Y:S05]  /*3190*/  BSYNC.RECONVERGENT B3 ;  /* 0x0000000000037941 */ /* 0x000fea0003800200 */
.L_x_47:
[----:B------:R-:W-:Y:S05]  /*31a0*/  @!P2 BRA `(.L_x_46) ;  /* 0x0000000000bca947 */ /* 0x000fea0003800000 */
[C---:B------:R-:W-:Y:S01]  /*31b0*/  VIADD R34, R40.reuse, 0xffffffff ;  /* 0xffffffff28227836 */ /* 0x040fe20000000000 */
[----:B------:R-:W-:Y:S01]  /*31c0*/  BSSY.RECONVERGENT B3, `(.L_x_50) ;  /* 0x0000016000037945 */ /* 0x000fe20003800200 */
[----:B------:R-:W-:-:S03]  /*31d0*/  LOP3.LUT P2, RZ, R40, 0x3, RZ, 0xc0, !PT ;  /* 0x0000000328ff7812 */ /* 0x000fc6000784c0ff */
[----:B------:R-:W-:-:S13]  /*31e0*/  ISETP.GE.U32.AND P1, PT, R34, 0x3, PT ;  /* 0x000000032200780c */ /* 0x000fda0003f26070 */
[----:B------:R-:W-:Y:S05]  /*31f0*/  @!P1 BRA `(.L_x_51) ;  /* 0x0000000000489947 */ /* 0x000fea0003800000 */
[C---:B------:R-:W-:Y:S01]  /*3200*/  LEA R61, R35.reuse, R26, 0x4 ;  /* 0x0000001a233d7211 */ /* 0x040fe200078e20ff */
[----:B------:R-:W-:-:S04]  /*3210*/  VIADD R35, R35, 0x4 ;  /* 0x0000000423237836 */ /* 0x000fc80000000000 */
[----:B------:R-:W-:Y:S04]  /*3220*/  LDS R34, [R61] ;  /* 0x000000003d227984 */ /* 0x000fe80000000800 */
[----:B------:R-:W0:Y:S04]  /*3230*/  LDS R55, [R61+0x8] ;  /* 0x000008003d377984 */ /* 0x000e280000000800 */
[----:B------:R-:W-:Y:S04]  /*3240*/  LDS R56, [R61+0x18] ;  /* 0x000018003d387984 */ /* 0x000fe80000000800 */
[----:B------:R-:W-:Y:S04]  /*3250*/  LDS R58, [R61+0x20] ;  /* 0x000020003d3a7984 */ /* 0x000fe80000000800 */
[----:B------:R-:W1:Y:S04]  /*3260*/  LDS R59, [R61+0x28] ;  /* 0x000028003d3b7984 */ /* 0x000e680000000800 */
[----:B------:R-:W-:Y:S01]  /*3270*/  LDS R60, [R61+0x30] ;  /* 0x000030003d3c7984 */ /* 0x000fe20000000800 */
[----:B0-----:R-:W-:-:S03]  /*3280*/  IMAD R34, R34, R55, RZ ;  /* 0x0000003722227224 */ /* 0x001fc600078e02ff */
[----:B------:R-:W0:Y:S01]  /*3290*/  LDS R55, [R61+0x10] ;  /* 0x000010003d377984 */ /* 0x000e220000000800 */
[----:B------:R-:W-:-:S03]  /*32a0*/  IMAD R34, R34, 0x20, R57 ;  /* 0x0000002022227824 */ /* 0x000fc600078e0239 */
[----:B------:R-:W2:Y:S01]  /*32b0*/  LDS R61, [R61+0x38] ;  /* 0x000038003d3d7984 */ /* 0x000ea20000000800 */
[----:B-1----:R-:W-:Y:S02]  /*32c0*/  IMAD R59, R58, R59, RZ ;  /* 0x0000003b3a3b7224 */ /* 0x002fe400078e02ff */
[----:B0-----:R-:W-:-:S04]  /*32d0*/  IMAD R55, R55, R56, RZ ;  /* 0x0000003837377224 */ /* 0x001fc800078e02ff */
[----:B------:R-:W-:Y:S02]  /*32e0*/  IMAD R34, R55, 0x20, R34 ;  /* 0x0000002037227824 */ /* 0x000fe400078e0222 */
[----:B--2---:R-:W-:-:S03]  /*32f0*/  IMAD R57, R60, R61, RZ ;  /* 0x0000003d3c397224 */ /* 0x004fc600078e02ff */
[----:B------:R-:W-:-:S05]  /*3300*/  LEA R34, R59, R34, 0x5 ;  /* 0x000000223b227211 */ /* 0x000fca00078e28ff */
[----:B------:R-:W-:-:S07]  /*3310*/  IMAD R57, R57, 0x20, R34 ;  /* 0x0000002039397824 */ /* 0x000fce00078e0222 */
.L_x_51:
[----:B------:R-:W-:Y:S05]  /*3320*/  BSYNC.RECONVERGENT B3 ;  /* 0x0000000000037941 */ /* 0x000fea0003800200 */
.L_x_50:
[----:B------:R-:W-:Y:S05]  /*3330*/  @!P2 BRA `(.L_x_46) ;  /* 0x000000000058a947 */ /* 0x000fea0003800000 */
[C---:B------:R-:W-:Y:S01]  /*3340*/  IADD3 R55, PT, PT, R38.reuse, -0x1, RZ ;  /* 0xffffffff26377810 */ /* 0x040fe20007ffe0ff */
[----:B------:R-:W-:Y:S01]  /*3350*/  BSSY.RECONVERGENT B3, `(.L_x_52) ;  /* 0x000000f000037945 */ /* 0x000fe20003800200 */
[----:B------:R-:W-:Y:S02]  /*3360*/  LOP3.LUT R34, R38, 0x1, RZ, 0xc0, !PT ;  /* 0x0000000126227812 */ /* 0x000fe400078ec0ff */
[----:B------:R-:W-:Y:S02]  /*3370*/  ISETP.NE.AND P1, PT, R55, RZ, PT ;  /* 0x000000ff3700720c */ /* 0x000fe40003f25270 */
[----:B------:R-:W-:-:S11]  /*3380*/  ISETP.NE.U32.AND P2, PT, R34, 0x1, PT ;  /* 0x000000012200780c */ /* 0x000fd60003f45070 */
[----:B------:R-:W-:Y:S05]  /*3390*/  @!P1 BRA `(.L_x_53) ;  /* 0x0000000000289947 */ /* 0x000fea0003800000 */
        /* <DEDUP_REMOVED lines=10> */
.L_x_53:
[----:B------:R-:W-:Y:S05]  /*3440*/  BSYNC.RECONVERGENT B3 ;  /* 0x0000000000037941 */ /* 0x000fea0003800200 */
.L_x_52:
[----:B------:R-:W-:-:S05]  /*3450*/  @!P2 IMAD R34, R35, 0x10, R26 ;  /* 0x000000102322a824 */ /* 0x000fca00078e021a */
[----:B------:R-:W-:Y:S04]  /*3460*/  @!P2 LDS R35, [R34] ;  /* 0x000000002223a984 */ /* 0x000fe80000000800 */
[----:B------:R-:W0:Y:S02]  /*3470*/  @!P2 LDS R56, [R34+0x8] ;  /* 0x000008002238a984 */ /* 0x000e240000000800 */
[----:B0-----:R-:W-:-:S05]  /*3480*/  @!P2 IMAD R56, R35, R56, RZ ;  /* 0x000000382338a224 */ /* 0x001fca00078e02ff */
[----:B------:R-:W-:-:S07]  /*3490*/  @!P2 LEA R57, R56, R57, 0x5 ;  /* 0x000000393839a211 */ /* 0x000fce00078e28ff */
.L_x_46:
[----:B------:R-:W-:Y:S05]  /*34a0*/  BSYNC.RECONVERGENT B1 ;  /* 0x0000000000017941 */ /* 0x000fea0003800200 */
.L_x_45:
        /* <DEDUP_REMOVED lines=9> */
.L_x_43:
[----:B------:R-:W0:Y:S01]  /*3540*/  LDC.64 R34, c[0x0][0x380] ;  /* 0x0000e000ff227b82 */ /* 0x000e220000000a00 */
[----:B------:R-:W-:-:S05]  /*3550*/  IMAD.IADD R54, R32, 0x1, R54 ;  /* 0x0000000120367824 */ /* 0x000fca00078e0236 */
[----:B------:R-:W-:-:S05]  /*3560*/  LEA R55, R54, R7, 0x5 ;  /* 0x0000000736377211 */ /* 0x000fca00078e28ff */
[----:B0-----:R-:W-:-:S06]  /*3570*/  IMAD.WIDE R34, R55, 0x2, R34 ;  /* 0x0000000237227825 */ /* 0x001fcc00078e0222 */
[----:B------:R1:W5:Y:S01]  /*3580*/  LDG.E.U16 R35, desc[UR8][R34.64] ;  /* 0x0000000822237981 */ /* 0x000362000c1e1500 */
[----:B------:R-:W-:Y:S05]  /*3590*/  BRA `(.L_x_54) ;  /* 0x0000000400a07947 */ /* 0x000fea0003800000 */
.L_x_44:
[----:B------:R-:W-:Y:S02]  /*35a0*/  IMAD R35, R5, R55, RZ ;  /* 0x0000003705237224 */ /* 0x000fe400078e02ff */
[----:B------:R-:W-:-:S03]  /*35b0*/  IMAD.MOV.U32 R57, RZ, RZ, RZ ;  /* 0x000000ffff397224 */ /* 0x000fc600078e00ff */
[----:B------:R-:W-:-:S13]  /*35c0*/  ISETP.GT.AND P1, PT, R9, R35, PT ;  /* 0x000000230900720c */ /* 0x000fda0003f24270 */
[----:B------:R-:W-:Y:S05]  /*35d0*/  @!P1 BRA `(.L_x_55) ;  /* 0x0000000400649947 */ /* 0x000fea0003800000 */
[----:B------:R-:W-:Y:S02]  /*35e0*/  VIADD R34, R9, 0xffffffff ;  /* 0xffffffff09227836 */ /* 0x000fe40000000000 */
[----:B------:R-:W-:-:S03]  /*35f0*/  IMAD.MOV.U32 R57, RZ, RZ, RZ ;  /* 0x000000ffff397224 */ /* 0x000fc600078e00ff */
[----:B------:R-:W-:-:S04]  /*3600*/  IADD3 R34, PT, PT, R34, -R35, RZ ;  /* 0x8000002322227210 */ /* 0x000fc80007ffe0ff */
[----:B------:R-:W-:Y:S01]  /*3610*/  ISETP.GE.U32.AND P1, PT, R34, 0x7, PT ;  /* 0x000000072200780c */ /* 0x000fe20003f26070 */
[----:B------:R-:W-:-:S12]  /*3620*/  IMAD.IADD R34, R9, 0x1, -R35 ;  /* 0x0000000109227824 */ /* 0x000fd800078e0a23 */
[----:B------:R-:W-:Y:S05]  /*3630*/  @!P1 BRA `(.L_x_56) ;  /* 0x0000000000a09947 */ /* 0x000fea0003800000 */
[----:B------:R-:W-:Y:S01]  /*3640*/  HFMA2 R57, -RZ, RZ, 0, 0 ;  /* 0x00000000ff397431 */ /* 0x000fe200000001ff */
[----:B------:R-:W-:Y:S01]  /*3650*/  LOP3.LUT R58, R34, 0xfffffff8, RZ, 0xc0, !PT ;  /* 0xfffffff8223a7812 */ /* 0x000fe200078ec0ff */
[----:B------:R-:W-:-:S06]  /*3660*/  UMOV UR4, URZ ;  /* 0x000000ff00047c82 */ /* 0x000fcc0008000000 */
.L_x_57:
[C---:B------:R-:W-:Y:S01]  /*3670*/  IMAD R56, R35.reuse, 0x10, R26 ;  /* 0x0000001023387824 */ /* 0x040fe200078e021a */
[----:B------:R-:W-:Y:S01]  /*3680*/  UIADD3 UR4, UPT, UPT, UR4, 0x8, URZ ;  /* 0x0000000804047890 */ /* 0x000fe2000fffe0ff */
[----:B------:R-:W-:-:S03]  /*3690*/  VIADD R35, R35, 0x8 ;  /* 0x0000000823237836 */ /* 0x000fc60000000000 */
[----:B------:R-:W-:Y:S02]  /*36a0*/  LDS R59, [R56] ;  /* 0x00000000383b7984 */ /* 0x000fe40000000800 */
[----:B------:R-:W-:Y:S02]  /*36b0*/  ISETP.NE.AND P1, PT, R58, UR4, PT ;  /* 0x000000043a007c0c */ /* 0x000fe4000bf25270 */
[----:B------:R-:W0:Y:S02]  /*36c0*/  LDS R60, [R56+0x8] ;  /* 0x00000800383c7984 */ /* 0x000e240000000800 */
[----:B0-----:R-:W-:Y:S02]  /*36d0*/  IMAD R61, R59, R60, RZ ;  /* 0x0000003c3b3d7224 */ /* 0x001fe400078e02ff */
[----:B------:R-:W-:Y:S02]  /*36e0*/  LDS R59, [R56+0x10] ;  /* 0x00001000383b7984 */ /* 0x000fe40000000800 */
[----:B------:R-:W-:-:S02]  /*36f0*/  IMAD R57, R61, 0x20, R57 ;  /* 0x000000203d397824 */ /* 0x000fc400078e0239 */
[----:B------:R-:W0:Y:S02]  /*3700*/  LDS R60, [R56+0x18] ;  /* 0x00001800383c7984 */ /* 0x000e240000000800 */
[----:B0-----:R-:W-:Y:S02]  /*3710*/  IMAD R61, R59, R60, RZ ;  /* 0x0000003c3b3d7224 */ /* 0x001fe400078e02ff */
[----:B------:R-:W-:Y:S03]  /*3720*/  LDS R59, [R56+0x20] ;  /* 0x00002000383b7984 */ /* 0x000fe60000000800 */
[----:B------:R-:W-:Y:S01]  /*3730*/  LEA R57, R61, R57, 0x5 ;  /* 0x000000393d397211 */ /* 0x000fe200078e28ff */
        /* <DEDUP_REMOVED lines=8> */
[----:B------:R-:W0:Y:S04]  /*37c0*/  LDS R60, [R56+0x48] ;  /* 0x00004800383c7984 */ /* 0x000e280000000800 */
[----:B------:R-:W-:Y:S01]  /*37d0*/  LDS R61, [R56+0x58] ;  /* 0x00005800383d7984 */ /* 0x000fe20000000800 */
[----:B0-----:R-:W-:-:S03]  /*37e0*/  IMAD R60, R59, R60, RZ ;  /* 0x0000003c3b3c7224 */ /* 0x001fc600078e02ff */
[----:B------:R-:W0:Y:S02]  /*37f0*/  LDS R59, [R56+0x50] ;  /* 0x00005000383b7984 */ /* 0x000e240000000800 */
[----:B------:R-:W-:Y:S02]  /*3800*/  LEA R57, R60, R57, 0x5 ;  /* 0x000000393c397211 */ /* 0x000fe400078e28ff */
[----:B------:R-:W-:Y:S01]  /*3810*/  LDS R60, [R56+0x60] ;  /* 0x00006000383c7984 */ /* 0x000fe20000000800 */
[----:B0-----:R-:W-:-:S03]  /*3820*/  IMAD R59, R59, R61, RZ ;  /* 0x0000003d3b3b7224 */ /* 0x001fc600078e02ff */
[----:B------:R-:W0:Y:S01]  /*3830*/  LDS R61, [R56+0x68] ;  /* 0x00006800383d7984 */ /* 0x000e220000000800 */
[----:B------:R-:W-:-:S03]  /*3840*/  IMAD R57, R59, 0x20, R57 ;  /* 0x000000203b397824 */ /* 0x000fc600078e0239 */
[----:B------:R-:W-:Y:S04]  /*3850*/  LDS R59, [R56+0x70] ;  /* 0x00007000383b7984 */ /* 0x000fe80000000800 */
[----:B------:R-:W1:Y:S01]  /*3860*/  LDS R56, [R56+0x78] ;  /* 0x0000780038387984 */ /* 0x000e620000000800 */
[----:B0-----:R-:W-:-:S04]  /*3870*/  IMAD R60, R60, R61, RZ ;  /* 0x0000003d3c3c7224 */ /* 0x001fc800078e02ff */
[----:B------:R-:W-:Y:S02]  /*3880*/  IMAD R57, R60, 0x20, R57 ;  /* 0x000000203c397824 */ /* 0x000fe400078e0239 */
[----:B-1----:R-:W-:-:S05]  /*3890*/  IMAD R59, R59, R56, RZ ;  /* 0x000000383b3b7224 */ /* 0x002fca00078e02ff */
[----:B------:R-:W-:Y:S01]  /*38a0*/  LEA R57, R59, R57, 0x5 ;  /* 0x000000393b397211 */ /* 0x000fe200078e28ff */
[----:B------:R-:W-:Y:S06]  /*38b0*/  @P1 BRA `(.L_x_57) ;  /* 0xfffffffc006c1947 */ /* 0x000fec000383ffff */
.L_x_56:
[----:B------:R-:W-:-:S13]  /*38c0*/  LOP3.LUT P1, R56, R34, 0x7, RZ, 0xc0, !PT ;  /* 0x0000000722387812 */ /* 0x000fda000782c0ff */
[----:B------:R-:W-:Y:S05]  /*38d0*/  @!P1 BRA `(.L_x_55) ;  /* 0x0000000000a49947 */ /* 0x000fea0003800000 */
[----:B------:R-:W-:-:S13]  /*38e0*/  ISETP.GE.U32.AND P1, PT, R56, 0x4, PT ;  /* 0x000000043800780c */ /* 0x000fda0003f26070 */
[----:B------:R-:W-:Y:S05]  /*38f0*/  @!P1 BRA `(.L_x_58) ;  /* 0x0000000000489947 */ /* 0x000fea0003800000 */
[C---:B------:R-:W-:Y:S01]  /*3900*/  IMAD R56, R35.reuse, 0x10, R26 ;  /* 0x0000001023387824 */ /* 0x040fe200078e021a */
[----:B------:R-:W-:-:S04]  /*3910*/  IADD3 R35, PT, PT, R35, 0x4, RZ ;  /* 0x0000000423237810 */ /* 0x000fc80007ffe0ff */
[----:B------:R-:W-:Y:S04]  /*3920*/  LDS R58, [R56] ;  /* 0x00000000383a7984 */ /* 0x000fe80000000800 */
[----:B------:R-:W0:Y:S04]  /*3930*/  LDS R61, [R56+0x8] ;  /* 0x00000800383d7984 */ /* 0x000e280000000800 */
[----:B------:R-:W-:Y:S04]  /*3940*/  LDS R59, [R56+0x10] ;  /* 0x00001000383b7984 */ /* 0x000fe80000000800 */
[----:B------:R-:W1:Y:S01]  /*3950*/  LDS R60, [R56+0x18] ;  /* 0x00001800383c7984 */ /* 0x000e620000000800 */
[----:B0-----:R-:W-:-:S03]  /*3960*/  IMAD R58, R58, R61, RZ ;  /* 0x0000003d3a3a7224 */ /* 0x001fc600078e02ff */
[----:B------:R-:W-:Y:S02]  /*3970*/  LDS R61, [R56+0x28] ;  /* 0x00002800383d7984 */ /* 0x000fe40000000800 */
[----:B------:R-:W-:Y:S02]  /*3980*/  LEA R57, R58, R57, 0x5 ;  /* 0x000000393a397211 */ /* 0x000fe400078e28ff */
[----:B------:R-:W-:Y:S01]  /*3990*/  LDS R58, [R56+0x30] ;  /* 0x00003000383a7984 */ /* 0x000fe20000000800 */
[----:B-1----:R-:W-:-:S03]  /*39a0*/  IMAD R60, R59, R60, RZ ;  /* 0x0000003c3b3c7224 */ /* 0x002fc600078e02ff */
[----:B------:R-:W0:Y:S01]  /*39b0*/  LDS R59, [R56+0x20] ;  /* 0x00002000383b7984 */ /* 0x000e220000000800 */
[----:B------:R-:W-:-:S03]  /*39c0*/  IMAD R60, R60, 0x20, R57 ;  /* 0x000000203c3c7824 */ /* 0x000fc600078e0239 */
[----:B------:R-:W1:Y:S01]  /*39d0*/  LDS R56, [R56+0x38] ;  /* 0x0000380038387984 */ /* 0x000e620000000800 */
[----:B0-----:R-:W-:Y:S02]  /*39e0*/  IMAD R59, R59, R61, RZ ;  /* 0x0000003d3b3b7224 */ /* 0x001fe400078e02ff */
[----:B-1----:R-:W-:Y:S02]  /*39f0*/  IMAD R58, R58, R56, RZ ;  /* 0x000000383a3a7224 */ /* 0x002fe400078e02ff */
[----:B------:R-:W-:-:S04]  /*3a00*/  IMAD R59, R59, 0x20, R60 ;  /* 0x000000203b3b7824 */ /* 0x000fc800078e023c */
[----:B------:R-:W-:-:S07]  /*3a10*/  IMAD R57, R58, 0x20, R59 ;  /* 0x000000203a397824 */ /* 0x000fce00078e023b */
.L_x_58:
[----:B------:R-:W-:-:S13]  /*3a20*/  LOP3.LUT P1, R56, R34, 0x3, RZ, 0xc0, !PT ;  /* 0x0000000322387812 */ /* 0x000fda000782c0ff */
[----:B------:R-:W-:Y:S05]  /*3a30*/  @!P1 BRA `(.L_x_55) ;  /* 0x00000000004c9947 */ /* 0x000fea0003800000 */
[----:B------:R-:W-:Y:S02]  /*3a40*/  ISETP.NE.AND P1, PT, R56, 0x1, PT ;  /* 0x000000013800780c */ /* 0x000fe40003f25270 */
[----:B------:R-:W-:-:S04]  /*3a50*/  LOP3.LUT R34, R34, 0x1, RZ, 0xc0, !PT ;  /* 0x0000000122227812 */ /* 0x000fc800078ec0ff */
[----:B------:R-:W-:-:S07]  /*3a60*/  ISETP.NE.U32.AND P2, PT, R34, 0x1, PT ;  /* 0x000000012200780c */ /* 0x000fce0003f45070 */
[----:B------:R-:W-:Y:S06]  /*3a70*/  @!P1 BRA `(.L_x_59) ;  /* 0x0000000000289947 */ /* 0x000fec0003800000 */
        /* <DEDUP_REMOVED lines=10> */
.L_x_59:
[----:B------:R-:W-:-:S05]  /*3b20*/  @!P2 LEA R35, R35, R26, 0x4 ;  /* 0x0000001a2323a211 */ /* 0x000fca00078e20ff */
[----:B------:R-:W-:Y:S04]  /*3b30*/  @!P2 LDS R34, [R35] ;  /* 0x000000002322a984 */ /* 0x000fe80000000800 */
[----:B------:R-:W0:Y:S02]  /*3b40*/  @!P2 LDS R59, [R35+0x8] ;  /* 0x00000800233ba984 */ /* 0x000e240000000800 */
[----:B0-----:R-:W-:-:S04]  /*3b50*/  @!P2 IMAD R34, R34, R59, RZ ;  /* 0x0000003b2222a224 */ /* 0x001fc800078e02ff */
[----:B------:R-:W-:-:S07]  /*3b60*/  @!P2 IMAD R57, R34, 0x20, R57 ;  /* 0x000000202239a824 */ /* 0x000fce00078e0239 */
.L_x_55:
[----:B------:R-:W0:Y:S01]  /*3b70*/  S2R R56, SR_SWINHI ;  /* 0x0000000000387919 */ /* 0x000e220000002f00 */
[----:B------:R-:W-:Y:S01]  /*3b80*/  VIADD R35, R41, 0x60 ;  /* 0x0000006029237836 */ /* 0x000fe20000000000 */
[----:B------:R-:W-:-:S04]  /*3b90*/  LEA R54, R54, R7, 0x5 ;  /* 0x0000000736367211 */ /* 0x000fc800078e28ff */
        /* <DEDUP_REMOVED lines=8> */
.L_x_54:
[----:B------:R-:W-:Y:S05]  /*3c20*/  BSYNC.RECONVERGENT B2 ;  /* 0x0000000000027941 */ /* 0x000fea0003800200 */
.L_x_42:
[----:B------:R-:W-:Y:S01]  /*3c30*/  ISETP.GE.AND P1, PT, R49, RZ, PT ;  /* 0x000000ff3100720c */ /* 0x000fe20003f26270 */
[----:B------:R-:W-:Y:S01]  /*3c40*/  HMUL2 R48, R48.H0_H0, R46.H0_H0 ;  /* 0x2000002e30307232 */ /* 0x000fe20000000800 */
[----:B------:R-:W-:Y:S02]  /*3c50*/  PRMT R55, RZ, 0x7610, R55 ;  /* 0x00007610ff377816 */ /* 0x000fe40000000037 */
[----:B------:R-:W-:Y:S01]  /*3c60*/  ISETP.LT.OR P1, PT, R47, -0x1, !P1 ;  /* 0xffffffff2f00780c */ /* 0x000fe20004f21670 */
[----:B-----5:R-:W-:-:S03]  /*3c70*/  HFMA2 R52, R35.H0_H0, R48.H0_H0, R52.H0_H0 ;  /* 0x2000003023347231 */ /* 0x020fc60000040834 */
[----:B------:R-:W-:-:S04]  /*3c80*/  ISETP.GE.OR P1, PT, R51, R30, P1 ;  /* 0x0000001e3300720c */ /* 0x000fc80000f26670 */
        /* <DEDUP_REMOVED lines=8> */
[----:B01----:R-:W-:-:S06]  /*3d10*/  VIADD R34, R54, 0xffffffe ;  /* 0x0ffffffe36227836 */ /* 0x003fcc0000000000 */
[----:B------:R0:W1:Y:S02]  /*3d20*/  F2I.FTZ.U32.TRUNC.NTZ R35, R34 ;  /* 0x0000002200237305 */ /* 0x000064000021f000 */
[----:B0-----:R-:W-:Y:S01]  /*3d30*/  IMAD.MOV.U32 R34, RZ, RZ, RZ ;  /* 0x000000ffff227224 */ /* 0x001fe200078e00ff */
[----:B-1----:R-:W-:-:S05]  /*3d40*/  IADD3 R55, PT, PT, RZ, -R35, RZ ;  /* 0x80000023ff377210 */ /* 0x002fca0007ffe0ff */
[----:B------:R-:W-:-:S04]  /*3d50*/  IMAD R55, R55, R48, RZ ;  /* 0x0000003037377224 */ /* 0x000fc800078e02ff */
[----:B------:R-:W-:Y:S01]  /*3d60*/  IMAD.HI.U32 R55, R35, R55, R34 ;  /* 0x0000003723377227 */ /* 0x000fe200078e0022 */
[----:B------:R-:W-:-:S03]  /*3d70*/  LOP3.LUT R34, R9, R5, RZ, 0x3c, !PT ;  /* 0x0000000509227212 */ /* 0x000fc600078e3cff */
[----:B------:R-:W-:Y:S01]  /*3d80*/  IMAD.MOV R35, RZ, RZ, -R57 ;  /* 0x000000ffff237224 */ /* 0x000fe200078e0a39 */
[----:B------:R-:W-:Y:S01]  /*3d90*/  ISETP.GE.AND P1, PT, R34, RZ, PT ;  /* 0x000000ff2200720c */ /* 0x000fe20003f26270 */
[----:B------:R-:W-:-:S04]  /*3da0*/  IMAD.HI.U32 R55, R55, R56, RZ ;  /* 0x0000003837377227 */ /* 0x000fc800078e00ff */
[----:B------:R-:W-:-:S05]  /*3db0*/  IMAD R35, R55, R35, R56 ;  /* 0x0000002337237224 */ /* 0x000fca00078e0238 */
[----:B------:R-:W-:-:S13]  /*3dc0*/  ISETP.GT.U32.AND P3, PT, R48, R35, PT ;  /* 0x000000233000720c */ /* 0x000fda0003f64070 */
[-C--:B------:R-:W-:Y:S01]  /*3dd0*/  @!P3 IADD3 R35, PT, PT, R35, -R48.reuse, RZ ;  /* 0x800000302323b210 */ /* 0x080fe20007ffe0ff */
[----:B------:R-:W-:Y:S01]  /*3de0*/  @!P3 VIADD R55, R55, 0x1 ;  /* 0x000000013737b836 */ /* 0x000fe20000000000 */
[----:B------:R-:W-:Y:S02]  /*3df0*/  ISETP.NE.AND P3, PT, R5, RZ, PT ;  /* 0x000000ff0500720c */ /* 0x000fe40003f65270 */
[----:B------:R-:W-:Y:S01]  /*3e00*/  ISETP.GE.U32.AND P2, PT, R35, R48, PT ;  /* 0x000000302300720c */ /* 0x000fe20003f46070 */
[----:B------:R-:W-:-:S12]  /*3e10*/  IMAD R48, R28, R51, R49 ;  /* 0x000000331c307224 */ /* 0x000fd800078e0231 */
[----:B------:R-:W-:-:S05]  /*3e20*/  @P2 VIADD R55, R55, 0x1 ;  /* 0x0000000137372836 */ /* 0x000fca0000000000 */
[----:B------:R-:W-:Y:S02]  /*3e30*/  @!P1 IADD3 R55, PT, PT, -R55, RZ, RZ ;  /* 0x000000ff37379210 */ /* 0x000fe40007ffe1ff */
        /* <DEDUP_REMOVED lines=9> */
[----:B------:R-:W-:Y:S01]  /*3ed0*/  IMAD.IADD R34, R8, 0x1, R9 ;  /* 0x0000000108227824 */ /* 0x000fe200078e0209 */
[----:B------:R-:W-:Y:S01]  /*3ee0*/  BSSY.RECONVERGENT B3, `(.L_x_65) ;  /* 0x000002f000037945 */ /* 0x000fe20003800200 */
[----:B------:R-:W-:Y:S01]  /*3ef0*/  HFMA2 R56, -RZ, RZ, 0, 0 ;  /* 0x00000000ff387431 */ /* 0x000fe200000001ff */
[----:B------:R-:W-:Y:S01]  /*3f00*/  LOP3.LUT P2, RZ, R36, 0x7, RZ, 0xc0, !PT ;  /* 0x0000000724ff7812 */ /* 0x000fe2000784c0ff */
[----:B------:R-:W-:Y:S01]  /*3f10*/  IMAD.MOV.U32 R35, RZ, RZ, R4 ;  /* 0x000000ffff237224 */ /* 0x000fe200078e0004 */
[----:B------:R-:W-:-:S13]  /*3f20*/  ISETP.GE.U32.AND P1, PT, R34, 0x7, PT ;  /* 0x000000072200780c */ /* 0x000fda0003f26070 */
[----:B------:R-:W-:Y:S05]  /*3f30*/  @!P1 BRA `(.L_x_66) ;  /* 0x0000000000a49947 */ /* 0x000fea0003800000 */
[----:B------:R-:W-:Y:S01]  /*3f40*/  LOP3.LUT R34, R36, 0xfffffff8, RZ, 0xc0, !PT ;  /* 0xfffffff824227812 */ /* 0x000fe200078ec0ff */
[----:B------:R-:W-:Y:S01]  /*3f50*/  IMAD.MOV.U32 R56, RZ, RZ, RZ ;  /* 0x000000ffff387224 */ /* 0x000fe200078e00ff */
[----:B------:R-:W-:Y:S01]  /*3f60*/  MOV R35, R4 ;  /* 0x0000000400237202 */ /* 0x000fe20000000f00 */
[----:B------:R-:W-:-:S07]  /*3f70*/  IMAD.MOV.U32 R55, RZ, RZ, RZ ;  /* 0x000000ffff377224 */ /* 0x000fce00078e00ff */
.L_x_67:
[----:B------:R-:W-:Y:S01]  /*3f80*/  IMAD R54, R35, 0x10, R26 ;  /* 0x0000001023367824 */ /* 0x000fe200078e021a */
[----:B------:R-:W-:Y:S01]  /*3f90*/  IADD3 R55, PT, PT, R55, 0x8, RZ ;  /* 0x0000000837377810 */ /* 0x000fe20007ffe0ff */
[----:B------:R-:W-:-:S03]  /*3fa0*/  VIADD R35, R35, 0x8 ;  /* 0x0000000823237836 */ /* 0x000fc60000000000 */
[----:B------:R-:W-:Y:S01]  /*3fb0*/  LDS R59, [R54] ;  /* 0x00000000363b7984 */ /* 0x000fe20000000800 */
[----:B------:R-:W-:-:S03]  /*3fc0*/  ISETP.NE.AND P1, PT, R55, R34, PT ;  /* 0x000000223700720c */ /* 0x000fc60003f25270 */
[----:B------:R-:W0:Y:S04]  /*3fd0*/  LDS R58, [R54+0x8] ;  /* 0x00000800363a7984 */ /* 0x000e280000000800 */
[----:B------:R-:W-:Y:S04]  /*3fe0*/  LDS R57, [R54+0x10] ;  /* 0x0000100036397984 */ /* 0x000fe80000000800 */
[----:B------:R-:W1:Y:S04]  /*3ff0*/  LDS R60, [R54+0x18] ;  /* 0x00001800363c7984 */ /* 0x000e680000000800 */
[----:B------:R-:W-:Y:S01]  /*4000*/  LDS R61, [R54+0x28] ;  /* 0x00002800363d7984 */ /* 0x000fe20000000800 */
[----:B0-----:R-:W-:-:S03]  /*4010*/  IMAD R59, R59, R58, RZ ;  /* 0x0000003a3b3b7224 */ /* 0x001fc600078e02ff */
[----:B------:R-:W0:Y:S02]  /*4020*/  LDS R58, [R54+0x20] ;  /* 0x00002000363a7984 */ /* 0x000e240000000800 */
[----:B------:R-:W-:Y:S01]  /*4030*/  LEA R56, R59, R56, 0x5 ;  /* 0x000000383b387211 */ /* 0x000fe200078e28ff */
[----:B-1----:R-:W-:Y:S02]  /*4040*/  IMAD R57, R57, R60, RZ ;  /* 0x0000003c39397224 */ /* 0x002fe400078e02ff */
[----:B------:R-:W-:Y:S02]  /*4050*/  LDS R60, [R54+0x48] ;  /* 0x00004800363c7984 */ /* 0x000fe40000000800 */
[----:B------:R-:W-:Y:S02]  /*4060*/  IMAD R56, R57, 0x20, R56 ;  /* 0x0000002039387824 */ /* 0x000fe400078e0238 */
[----:B------:R-:W1:Y:S01]  /*4070*/  LDS R57, [R54+0x40] ;  /* 0x0000400036397984 */ /* 0x000e620000000800 */
[----:B0-----:R-:W-:-:S03]  /*4080*/  IMAD R59, R58, R61, RZ ;  /* 0x0000003d3a3b7224 */ /* 0x001fc600078e02ff */
[----:B------:R-:W-:Y:S01]  /*4090*/  LDS R58, [R54+0x38] ;  /* 0x00003800363a7984 */ /* 0x000fe20000000800 */
[----:B------:R-:W-:-:S03]  /*40a0*/  IMAD R56, R59, 0x20, R56 ;  /* 0x000000203b387824 */ /* 0x000fc600078e0238 */
[----:B------:R-:W0:Y:S01]  /*40b0*/  LDS R59, [R54+0x30] ;  /* 0x00003000363b7984 */ /* 0x000e220000000800 */
[----:B-1----:R-:W-:-:S03]  /*40c0*/  IMAD R61, R57, R60, RZ ;  /* 0x0000003c393d7224 */ /* 0x002fc600078e02ff */
[----:B------:R-:W-:Y:S04]  /*40d0*/  LDS R57, [R54+0x50] ;  /* 0x0000500036397984 */ /* 0x000fe80000000800 */
[----:B------:R-:W-:Y:S01]  /*40e0*/  LDS R60, [R54+0x78] ;  /* 0x00007800363c7984 */ /* 0x000fe20000000800 */
[----:B0-----:R-:W-:-:S03]  /*40f0*/  IMAD R59, R59, R58, RZ ;  /* 0x0000003a3b3b7224 */ /* 0x001fc600078e02ff */
[----:B------:R-:W0:Y:S02]  /*4100*/  LDS R58, [R54+0x58] ;  /* 0x00005800363a7984 */ /* 0x000e240000000800 */
[----:B------:R-:W-:Y:S02]  /*4110*/  LEA R56, R59, R56, 0x5 ;  /* 0x000000383b387211 */ /* 0x000fe400078e28ff */
[----:B------:R-:W-:Y:S03]  /*4120*/  LDS R59, [R54+0x68] ;  /* 0x00006800363b7984 */ /* 0x000fe60000000800 */
[----:B------:R-:W-:Y:S02]  /*4130*/  IMAD R56, R61, 0x20, R56 ;  /* 0x000000203d387824 */ /* 0x000fe400078e0238 */
[----:B0-----:R-:W-:Y:S02]  /*4140*/  IMAD R61, R57, R58, RZ ;  /* 0x0000003a393d7224 */ /* 0x001fe400078e02ff */
[----:B------:R-:W0:Y:S02]  /*4150*/  LDS R58, [R54+0x60] ;  /* 0x00006000363a7984 */ /* 0x000e240000000800 */
[----:B------:R-:W-:-:S02]  /*4160*/  IMAD R56, R61, 0x20, R56 ;  /* 0x000000203d387824 */ /* 0x000fc400078e0238 */
[----:B------:R-:W1:Y:S01]  /*4170*/  LDS R57, [R54+0x70] ;  /* 0x0000700036397984 */ /* 0x000e620000000800 */
[----:B0-----:R-:W-:Y:S02]  /*4180*/  IMAD R59, R58, R59, RZ ;  /* 0x0000003b3a3b7224 */ /* 0x001fe400078e02ff */
[----:B-1----:R-:W-:Y:S02]  /*4190*/  IMAD R57, R57, R60, RZ ;  /* 0x0000003c39397224 */ /* 0x002fe400078e02ff */
[----:B------:R-:W-:-:S05]  /*41a0*/  IMAD R56, R59, 0x20, R56 ;  /* 0x000000203b387824 */ /* 0x000fca00078e0238 */
[----:B------:R-:W-:Y:S01]  /*41b0*/  LEA R56, R57, R56, 0x5 ;  /* 0x0000003839387211 */ /* 0x000fe200078e28ff */
[----:B------:R-:W-:Y:S06]  /*41c0*/  @P1 BRA `(.L_x_67) ;  /* 0xfffffffc006c1947 */ /* 0x000fec000383ffff */
.L_x_66:
[----:B------:R-:W-:Y:S05]  /*41d0*/  BSYNC.RECONVERGENT B3 ;  /* 0x0000000000037941 */ /* 0x000fea0003800200 */
.L_x_65:
[----:B------:R-:W-:Y:S05]  /*41e0*/  @!P2 BRA `(.L_x_64) ;  /* 0x0000000000bca947 */ /* 0x000fea0003800000 */
[C---:B------:R-:W-:Y:S01]  /*41f0*/  VIADD R34, R40.reuse, 0xffffffff ;  /* 0xffffffff28227836 */ /* 0x040fe20000000000 */
[----:B------:R-:W-:Y:S01]  /*4200*/  BSSY.RECONVERGENT B3, `(.L_x_68) ;  /* 0x0000016000037945 */ /* 0x000fe20003800200 */
[----:B------:R-:W-:-:S03]  /*4210*/  LOP3.LUT P2, RZ, R40, 0x3, RZ, 0xc0, !PT ;  /* 0x0000000328ff7812 */ /* 0x000fc6000784c0ff */
[----:B------:R-:W-:-:S13]  /*4220*/  ISETP.GE.U32.AND P1, PT, R34, 0x3, PT ;  /* 0x000000032200780c */ /* 0x000fda0003f26070 */
[----:B------:R-:W-:Y:S05]  /*4230*/  @!P1 BRA `(.L_x_69) ;  /* 0x0000000000489947 */ /* 0x000fea0003800000 */
[C---:B------:R-:W-:Y:S01]  /*4240*/  IMAD R58, R35.reuse, 0x10, R26 ;  /* 0x00000010233a7824 */ /* 0x040fe200078e021a */
[----:B------:R-:W-:-:S04]  /*4250*/  IADD3 R35, PT, PT, R35, 0x4, RZ ;  /* 0x0000000423237810 */ /* 0x000fc80007ffe0ff */
[----:B------:R-:W-:Y:S04]  /*4260*/  LDS R59, [R58] ;  /* 0x000000003a3b7984 */ /* 0x000fe80000000800 */
[----:B------:R-:W0:Y:S04]  /*4270*/  LDS R34, [R58+0x8] ;  /* 0x000008003a227984 */ /* 0x000e280000000800 */
[----:B------:R-:W-:Y:S04]  /*4280*/  LDS R60, [R58+0x10] ;  /* 0x000010003a3c7984 */ /* 0x000fe80000000800 */
[----:B------:R-:W1:Y:S04]  /*4290*/  LDS R61, [R58+0x18] ;  /* 0x000018003a3d7984 */ /* 0x000e680000000800 */
[----:B------:R-:W-:Y:S04]  /*42a0*/  LDS R55, [R58+0x20] ;  /* 0x000020003a377984 */ /* 0x000fe80000000800 */
[----:B------:R-:W-:Y:S04]  /*42b0*/  LDS R54, [R58+0x30] ;  /* 0x000030003a367984 */ /* 0x000fe80000000800 */
[----:B------:R-:W2:Y:S01]  /*42c0*/  LDS R57, [R58+0x38] ;  /* 0x000038003a397984 */ /* 0x000ea20000000800 */
[----:B0-----:R-:W-:-:S03]  /*42d0*/  IMAD R59, R59, R34, RZ ;  /* 0x000000223b3b7224 */ /* 0x001fc600078e02ff */
[----:B------:R-:W0:Y:S02]  /*42e0*/  LDS R34, [R58+0x28] ;  /* 0x000028003a227984 */ /* 0x000e240000000800 */
[----:B------:R-:W-:Y:S01]  /*42f0*/  LEA R59, R59, R56, 0x5 ;  /* 0x000000383b3b7211 */ /* 0x000fe200078e28ff */
[----:B-1----:R-:W-:-:S04]  /*4300*/  IMAD R60, R60, R61, RZ ;  /* 0x0000003d3c3c7224 */ /* 0x002fc800078e02ff */
[----:B------:R-:W-:Y:S02]  /*4310*/  IMAD R59, R60, 0x20, R59 ;  /* 0x000000203c3b7824 */ /* 0x000fe400078e023b */
[----:B--2---:R-:W-:Y:S02]  /*4320*/  IMAD R57, R54, R57, RZ ;  /* 0x0000003936397224 */ /* 0x004fe400078e02ff */
[----:B0-----:R-:W-:-:S04]  /*4330*/  IMAD R34, R55, R34, RZ ;  /* 0x0000002237227224 */ /* 0x001fc800078e02ff */
[----:B------:R-:W-:-:S04]  /*4340*/  IMAD R34, R34, 0x20, R59 ;  /* 0x0000002022227824 */ /* 0x000fc800078e023b */
[----:B------:R-:W-:-:S07]  /*4350*/  IMAD R56, R57, 0x20, R34 ;  /* 0x0000002039387824 */ /* 0x000fce00078e0222 */
.L_x_69:
[----:B------:R-:W-:Y:S05]  /*4360*/  BSYNC.RECONVERGENT B3 ;  /* 0x0000000000037941 */ /* 0x000fea0003800200 */
.L_x_68:
[----:B------:R-:W-:Y:S05]  /*4370*/  @!P2 BRA `(.L_x_64) ;  /* 0x000000000058a947 */ /* 0x000fea0003800000 */
[C---:B------:R-:W-:Y:S01]  /*4380*/  VIADD R54, R38.reuse, 0xffffffff ;  /* 0xffffffff26367836 */ /* 0x040fe20000000000 */
[----:B------:R-:W-:Y:S01]  /*4390*/  LOP3.LUT R34, R38, 0x1, RZ, 0xc0, !PT ;  /* 0x0000000126227812 */ /* 0x000fe200078ec0ff */
[----:B------:R-:W-:Y:S03]  /*43a0*/  BSSY.RECONVERGENT B3, `(.L_x_70) ;  /* 0x000000e000037945 */ /* 0x000fe60003800200 */
[----:B------:R-:W-:Y:S02]  /*43b0*/  ISETP.NE.AND P1, PT, R54, RZ, PT ;  /* 0x000000ff3600720c */ /* 0x000fe40003f25270 */
[----:B------:R-:W-:-:S11]  /*43c0*/  ISETP.NE.U32.AND P2, PT, R34, 0x1, PT ;  /* 0x000000012200780c */ /* 0x000fd60003f45070 */
[----:B------:R-:W-:Y:S05]  /*43d0*/  @!P1 BRA `(.L_x_71) ;  /* 0x0000000000289947 */ /* 0x000fea0003800000 */
        /* <DEDUP_REMOVED lines=10> */
.L_x_71:
[----:B------:R-:W-:Y:S05]  /*4480*/  BSYNC.RECONVERGENT B3 ;  /* 0x0000000000037941 */ /* 0x000fea0003800200 */
.L_x_70:
[----:B------:R-:W-:-:S05]  /*4490*/  @!P2 IMAD R34, R35, 0x10, R26 ;  /* 0x000000102322a824 */ /* 0x000fca00078e021a */
[----:B------:R-:W-:Y:S04]  /*44a0*/  @!P2 LDS R35, [R34] ;  /* 0x000000002223a984 */ /* 0x000fe80000000800 */
[----:B------:R-:W0:Y:S02]  /*44b0*/  @!P2 LDS R54, [R34+0x8] ;  /* 0x000008002236a984 */ /* 0x000e240000000800 */
[----:B0-----:R-:W-:-:S04]  /*44c0*/  @!P2 IMAD R35, R35, R54, RZ ;  /* 0x000000362323a224 */ /* 0x001fc800078e02ff */
[----:B------:R-:W-:-:S07]  /*44d0*/  @!P2 IMAD R56, R35, 0x20, R56 ;  /* 0x000000202338a824 */ /* 0x000fce00078e0238 */
.L_x_64:
[----:B------:R-:W-:Y:S05]  /*44e0*/  BSYNC.RECONVERGENT B1 ;  /* 0x0000000000017941 */ /* 0x000fea0003800200 */
.L_x_63:
[----:B------:R-:W-:-:S05]  /*44f0*/  LEA R35, R48, R7, 0x5 ;  /* 0x0000000730237211 */ /* 0x000fca00078e28ff */
[----:B------:R-:W-:-:S05]  /*4500*/  IMAD.IADD R35, R35, 0x1, R56 ;  /* 0x0000000123237824 */ /* 0x000fca00078e0238 */
[----:B------:R-:W-:-:S13]  /*4510*/  ISETP.GE.AND P1, PT, R35, R6, PT ;  /* 0x000000062300720c */ /* 0x000fda0003f26270 */
[----:B------:R-:W-:-:S05]  /*4520*/  @!P1 VIADD R55, R41, 0x60 ;  /* 0x0000006029379836 */ /* 0x000fca0000000000 */
[----:B------:R-:W-:-:S04]  /*4530*/  @!P1 LEA R34, R2, R55, 0x18 ;  /* 0x0000003702229211 */ /* 0x000fc800078ec0ff */
[----:B------:R-:W-:-:S06]  /*4540*/  @!P1 LEA R34, R35, R34, 0x1 ;  /* 0x0000002223229211 */ /* 0x000fcc00078e08ff */
[----:B------:R-:W0:Y:S02]  /*4550*/  @!P1 LDS.U16 R34, [R34] ;  /* 0x0000000022229984 */ /* 0x000e240000000400 */
[----:B0-----:R-:W-:Y:S01]  /*4560*/  @!P1 PRMT R55, R34, 0x7610, R55 ;  /* 0x0000761022379816 */ /* 0x001fe20000000037 */
[----:B------:R-:W-:Y:S06]  /*4570*/  @!P1 BRA `(.L_x_72) ;  /* 0x0000000400b89947 */ /* 0x000fec0003800000 */
.L_x_61:
[----:B------:R-:W0:Y:S01]  /*4580*/  LDC.64 R34, c[0x0][0x380] ;  /* 0x0000e000ff227b82 */ /* 0x000e220000000a00 */
[----:B------:R-:W-:-:S04]  /*4590*/  IMAD.IADD R48, R32, 0x1, R48 ;  /* 0x0000000120307824 */ /* 0x000fc800078e0230 */
[----:B------:R-:W-:-:S04]  /*45a0*/  IMAD R55, R48, 0x20, R7 ;  /* 0x0000002030377824 */ /* 0x000fc800078e0207 */
[----:B0-----:R-:W-:-:S05]  /*45b0*/  IMAD.WIDE R34, R55, 0x2, R34 ;  /* 0x0000000237227825 */ /* 0x001fca00078e0222 */
[----:B------:R1:W5:Y:S01]  /*45c0*/  LDG.E.U16 R55, desc[UR8][R34.64] ;  /* 0x0000000822377981 */ /* 0x000362000c1e1500 */
[----:B------:R-:W-:Y:S05]  /*45d0*/  BRA `(.L_x_72) ;  /* 0x0000000400a07947 */ /* 0x000fea0003800000 */
.L_x_62:
[----:B------:R-:W-:Y:S01]  /*45e0*/  IMAD R35, R5, R55, RZ ;  /* 0x0000003705237224 */ /* 0x000fe200078e02ff */
[----:B------:R-:W-:-:S04]  /*45f0*/  MOV R56, RZ ;  /* 0x000000ff00387202 */ /* 0x000fc80000000f00 */
[----:B------:R-:W-:-:S13]  /*4600*/  ISETP.GT.AND P1, PT, R9, R35, PT ;  /* 0x000000230900720c */ /* 0x000fda0003f24270 */
[----:B------:R-:W-:Y:S05]  /*4610*/  @!P1 BRA `(.L_x_73) ;  /* 0x0000000400649947 */ /* 0x000fea0003800000 */
[----:B------:R-:W-:Y:S02]  /*4620*/  VIADD R34, R9, 0xffffffff ;  /* 0xffffffff09227836 */ /* 0x000fe40000000000 */
[----:B------:R-:W-:-:S03]  /*4630*/  IMAD.MOV.U32 R56, RZ, RZ, RZ ;  /* 0x000000ffff387224 */ /* 0x000fc600078e00ff */
[----:B------:R-:W-:-:S04]  /*4640*/  IADD3 R34, PT, PT, R34, -R35, RZ ;  /* 0x8000002322227210 */ /* 0x000fc80007ffe0ff */
[----:B------:R-:W-:Y:S02]  /*4650*/  ISETP.GE.U32.AND P1, PT, R34, 0x7, PT ;  /* 0x000000072200780c */ /* 0x000fe40003f26070 */
[----:B------:R-:W-:-:S11]  /*4660*/  IADD3 R34, PT, PT, -R35, R9, RZ ;  /* 0x0000000923227210 */ /* 0x000fd60007ffe1ff */
[----:B------:R-:W-:Y:S05]  /*4670*/  @!P1 BRA `(.L_x_74) ;  /* 0x0000000000a09947 */ /* 0x000fea0003800000 */
[----:B------:R-:W-:Y:S01]  /*4680*/  LOP3.LUT R57, R34, 0xfffffff8, RZ, 0xc0, !PT ;  /* 0xfffffff822397812 */ /* 0x000fe200078ec0ff */
[----:B------:R-:W-:Y:S01]  /*4690*/  IMAD.MOV.U32 R56, RZ, RZ, RZ ;  /* 0x000000ffff387224 */ /* 0x000fe200078e00ff */
[----:B------:R-:W-:-:S06]  /*46a0*/  UMOV UR4, URZ ;  /* 0x000000ff00047c82 */ /* 0x000fcc0008000000 */
.L_x_75:
[C---:B------:R-:W-:Y:S01]  /*46b0*/  LEA R54, R35.reuse, R26, 0x4 ;  /* 0x0000001a23367211 */ /* 0x040fe200078e20ff */
[----:B------:R-:W-:Y:S01]  /*46c0*/  UIADD3 UR4, UPT, UPT, UR4, 0x8, URZ ;  /* 0x0000000804047890 */ /* 0x000fe2000fffe0ff */
[----:B------:R-:W-:-:S03]  /*46d0*/  VIADD R35, R35, 0x8 ;  /* 0x0000000823237836 */ /* 0x000fc60000000000 */
[----:B------:R-:W-:Y:S02]  /*46e0*/  LDS R58, [R54] ;  /* 0x00000000363a7984 */ /* 0x000fe40000000800 */
[----:B------:R-:W-:Y:S02]  /*46f0*/  ISETP.NE.AND P1, PT, R57, UR4, PT ;  /* 0x0000000439007c0c */ /* 0x000fe4000bf25270 */
[----:B------:R-:W0:Y:S04]  /*4700*/  LDS R59, [R54+0x8] ;  /* 0x00000800363b7984 */ /* 0x000e280000000800 */
[----:B------:R-:W-:Y:S04]  /*4710*/  LDS R61, [R54+0x18] ;  /* 0x00001800363d7984 */ /* 0x000fe80000000800 */
[----:B------:R-:W-:Y:S01]  /*4720*/  LDS R60, [R54+0x68] ;  /* 0x00006800363c7984 */ /* 0x000fe20000000800 */
[----:B0-----:R-:W-:-:S03]  /*4730*/  IMAD R59, R58, R59, RZ ;  /* 0x0000003b3a3b7224 */ /* 0x001fc600078e02ff */
[----:B------:R-:W0:Y:S01]  /*4740*/  LDS R58, [R54+0x10] ;  /* 0x00001000363a7984 */ /* 0x000e220000000800 */
[----:B------:R-:W-:Y:S02]  /*4750*/  IMAD R56, R59, 0x20, R56 ;  /* 0x000000203b387824 */ /* 0x000fe400078e0238 */
        /* <DEDUP_REMOVED lines=15> */
[----:B------:R-:W0:Y:S04]  /*4850*/  LDS R61, [R54+0x58] ;  /* 0x00005800363d7984 */ /* 0x000e280000000800 */
[----:B------:R-:W1:Y:S01]  /*4860*/  LDS R59, [R54+0x60] ;  /* 0x00006000363b7984 */ /* 0x000e620000000800 */
[----:B0-----:R-:W-:-:S03]  /*4870*/  IMAD R61, R58, R61, RZ ;  /* 0x0000003d3a3d7224 */ /* 0x001fc600078e02ff */
[----:B------:R-:W-:Y:S01]  /*4880*/  LDS R58, [R54+0x70] ;  /* 0x00007000363a7984 */ /* 0x000fe20000000800 */
[----:B-1----:R-:W-:Y:S01]  /*4890*/  IMAD R59, R59, R60, RZ ;  /* 0x0000003c3b3b7224 */ /* 0x002fe200078e02ff */
[----:B------:R-:W-:Y:S02]  /*48a0*/  LEA R56, R61, R56, 0x5 ;  /* 0x000000383d387211 */ /* 0x000fe400078e28ff */
[----:B------:R-:W0:Y:S03]  /*48b0*/  LDS R61, [R54+0x78] ;  /* 0x00007800363d7984 */ /* 0x000e260000000800 */
[----:B------:R-:W-:Y:S02]  /*48c0*/  IMAD R56, R59, 0x20, R56 ;  /* 0x000000203b387824 */ /* 0x000fe400078e0238 */
[----:B0-----:R-:W-:-:S05]  /*48d0*/  IMAD R61, R58, R61, RZ ;  /* 0x0000003d3a3d7224 */ /* 0x001fca00078e02ff */
[----:B------:R-:W-:Y:S01]  /*48e0*/  LEA R56, R61, R56, 0x5 ;  /* 0x000000383d387211 */ /* 0x000fe200078e28ff */
[----:B------:R-:W-:Y:S06]  /*48f0*/  @P1 BRA `(.L_x_75) ;  /* 0xfffffffc006c1947 */ /* 0x000fec000383ffff */
.L_x_74:
[----:B------:R-:W-:-:S13]  /*4900*/  LOP3.LUT P1, R54, R34, 0x7, RZ, 0xc0, !PT ;  /* 0x0000000722367812 */ /* 0x000fda000782c0ff */
[----:B------:R-:W-:Y:S05]  /*4910*/  @!P1 BRA `(.L_x_73) ;  /* 0x0000000000a49947 */ /* 0x000fea0003800000 */
[----:B------:R-:W-:-:S13]  /*4920*/  ISETP.GE.U32.AND P1, PT, R54, 0x4, PT ;  /* 0x000000043600780c */ /* 0x000fda0003f26070 */
[----:B------:R-:W-:Y:S05]  /*4930*/  @!P1 BRA `(.L_x_76) ;  /* 0x0000000000489947 */ /* 0x000fea0003800000 */
[C---:B------:R-:W-:Y:S02]  /*4940*/  LEA R54, R35.reuse, R26, 0x4 ;  /* 0x0000001a23367211 */ /* 0x040fe400078e20ff */
[----:B------:R-:W-:-:S03]  /*4950*/  IADD3 R35, PT, PT, R35, 0x4, RZ ;  /* 0x0000000423237810 */ /* 0x000fc60007ffe0ff */
        /* <DEDUP_REMOVED lines=9> */
[----:B------:R-:W-:Y:S03]  /*49f0*/  LDS R57, [R54+0x30] ;  /* 0x0000300036397984 */ /* 0x000fe60000000800 */
[----:B------:R-:W-:Y:S01]  /*4a00*/  LEA R56, R59, R56, 0x5 ;  /* 0x000000383b387211 */ /* 0x000fe200078e28ff */
[----:B------:R-:W1:Y:S01]  /*4a10*/  LDS R58, [R54+0x38] ;  /* 0x00003800363a7984 */ /* 0x000e620000000800 */
[----:B0-----:R-:W-:-:S04]  /*4a20*/  IMAD R61, R60, R61, RZ ;  /* 0x0000003d3c3d7224 */ /* 0x001fc800078e02ff */
[----:B------:R-:W-:Y:S02]  /*4a30*/  IMAD R56, R61, 0x20, R56 ;  /* 0x000000203d387824 */ /* 0x000fe400078e0238 */
[----:B-1----:R-:W-:-:S04]  /*4a40*/  IMAD R57, R57, R58, RZ ;  /* 0x0000003a39397224 */ /* 0x002fc800078e02ff */
[----:B------:R-:W-:-:S07]  /*4a50*/  IMAD R56, R57, 0x20, R56 ;  /* 0x0000002039387824 */ /* 0x000fce00078e0238 */
.L_x_76:
[----:B------:R-:W-:-:S13]  /*4a60*/  LOP3.LUT P1, R54, R34, 0x3, RZ, 0xc0, !PT ;  /* 0x0000000322367812 */ /* 0x000fda000782c0ff */
[----:B------:R-:W-:Y:S05]  /*4a70*/  @!P1 BRA `(.L_x_73) ;  /* 0x00000000004c9947 */ /* 0x000fea0003800000 */
[----:B------:R-:W-:Y:S02]  /*4a80*/  ISETP.NE.AND P1, PT, R54, 0x1, PT ;  /* 0x000000013600780c */ /* 0x000fe40003f25270 */
[----:B------:R-:W-:-:S04]  /*4a90*/  LOP3.LUT R34, R34, 0x1, RZ, 0xc0, !PT ;  /* 0x0000000122227812 */ /* 0x000fc800078ec0ff */
[----:B------:R-:W-:-:S07]  /*4aa0*/  ISETP.NE.U32.AND P2, PT, R34, 0x1, PT ;  /* 0x000000012200780c */ /* 0x000fce0003f45070 */
[----:B------:R-:W-:Y:S06]  /*4ab0*/  @!P1 BRA `(.L_x_77) ;  /* 0x0000000000289947 */ /* 0x000fec0003800000 */
[C---:B------:R-:W-:Y:S02]  /*4ac0*/  LEA R34, R35.reuse, R26, 0x4 ;  /* 0x0000001a23227211 */ /* 0x040fe400078e20ff */
[----:B------:R-:W-:-:S03]  /*4ad0*/  IADD3 R35, PT, PT, R35, 0x2, RZ ;  /* 0x0000000223237810 */ /* 0x000fc60007ffe0ff */
        /* <DEDUP_REMOVED lines=8> */
.L_x_77:
[----:B------:R-:W-:-:S05]  /*4b60*/  @!P2 LEA R35, R35, R26, 0x4 ;  /* 0x0000001a2323a211 */ /* 0x000fca00078e20ff */
[----:B------:R-:W-:Y:S04]  /*4b70*/  @!P2 LDS R34, [R35] ;  /* 0x000000002322a984 */ /* 0x000fe80000000800 */
[----:B------:R-:W0:Y:S02]  /*4b80*/  @!P2 LDS R57, [R35+0x8] ;  /* 0x000008002339a984 */ /* 0x000e240000000800 */
[----:B0-----:R-:W-:-:S04]  /*4b90*/  @!P2 IMAD R57, R34, R57, RZ ;  /* 0x000000392239a224 */ /* 0x001fc800078e02ff */
[----:B------:R-:W-:-:S07]  /*4ba0*/  @!P2 IMAD R56, R57, 0x20, R56 ;  /* 0x000000203938a824 */ /* 0x000fce00078e0238 */
.L_x_73:
[----:B------:R-:W0:Y:S01]  /*4bb0*/  S2R R54, SR_SWINHI ;  /* 0x0000000000367919 */ /* 0x000e220000002f00 */
[----:B------:R-:W-:Y:S01]  /*4bc0*/  IADD3 R35, PT, PT, R41, 0x60, RZ ;  /* 0x0000006029237810 */ /* 0x000fe20007ffe0ff */
[----:B------:R-:W-:-:S03]  /*4bd0*/  IMAD R57, R48, 0x20, R7 ;  /* 0x0000002030397824 */ /* 0x000fc600078e0207 */
[----:B------:R-:W-:Y:S02]  /*4be0*/  LEA R35, R2, R35, 0x18 ;  /* 0x0000002302237211 */ /* 0x000fe400078ec0ff */
[----:B------:R-:W-:Y:S02]  /*4bf0*/  IADD3 R57, PT, PT, R57, R56, RZ ;  /* 0x0000003839397210 */ /* 0x000fe40007ffe0ff */
[----:B------:R-:W-:Y:S02]  /*4c00*/  MOV R34, R35 ;  /* 0x0000002300227202 */ /* 0x000fe40000000f00 */
[----:B0-----:R-:W-:Y:S02]  /*4c10*/  MOV R35, R54 ;  /* 0x0000003600237202 */ /* 0x001fe40000000f00 */
[----:B------:R-:W-:Y:S02]  /*4c20*/  PRMT R34, R55, 0x654, R34 ;  /* 0x0000065437227816 */ /* 0x000fe40000000022 */
[----:B------:R-:W-:-:S03]  /*4c30*/  MOV R35, R35 ;  /* 0x0000002300237202 */ /* 0x000fc60000000f00 */
[----:B------:R-:W-:-:S05]  /*4c40*/  IMAD.WIDE R34, R57, 0x2, R34 ;  /* 0x0000000239227825 */ /* 0x000fca00078e0222 */
[----:B------:R0:W5:Y:S02]  /*4c50*/  LD.E.U16 R55, desc[UR8][R34.64] ;  /* 0x0000000822377980 */ /* 0x000164000c101500 */
.L_x_72:
[----:B------:R-:W-:Y:S05]  /*4c60*/  BSYNC.RECONVERGENT B2 ;  /* 0x0000000000027941 */ /* 0x000fea0003800200 */
.L_x_60:
[----:B------:R-:W-:Y:S01]  /*4c70*/  VIMNMX R47, PT, PT, R47, R49, PT ;  /* 0x000000312f2f7248 */ /* 0x000fe20003fe0100 */
[----:B------:R-:W-:Y:S01]  /*4c80*/  HMUL2 R50, R44.H0_H0, R50.H0_H0 ;  /* 0x200000322c327232 */ /* 0x000fe20000000800 */
[----:B------:R-:W-:Y:S02]  /*4c90*/  ISETP.GE.OR P0, PT, R51, R30, P0 ;  /* 0x0000001e3300720c */ /* 0x000fe40000706670 */
[----:B01----:R-:W-:Y:S01]  /*4ca0*/  PRMT R35, RZ, 0x7610, R35 ;  /* 0x00007610ff237816 */ /* 0x003fe20000000023 */
[----:B-----5:R-:W-:Y:S01]  /*4cb0*/  HFMA2 R52, R55.H0_H0, R50.H0_H0, R52.H0_H0 ;  /* 0x2000003237347231 */ /* 0x020fe20000040834 */
[----:B------:R-:W-:-:S13]  /*4cc0*/  ISETP.LT.OR P0, PT, R47, -0x1, P0 ;  /* 0xffffffff2f00780c */ /* 0x000fda0000701670 */
[----:B------:R-:W-:Y:S05]  /*4cd0*/  @P0 BRA `(.L_x_78) ;  /* 0x0000000c00f80947 */ /* 0x000fea0003800000 */
[----:B------:R-:W-:Y:S01]  /*4ce0*/  IABS R47, R5 ;  /* 0x00000005002f7213 */ /* 0x000fe20000000000 */
[----:B------:R-:W-:Y:S01]  /*4cf0*/  BSSY.RECONVERGENT B2, `(.L_x_78) ;  /* 0x00000fc000027945 */ /* 0x000fe20003800200 */
[----:B------:R-:W-:Y:S02]  /*4d00*/  IABS R54, R9 ;  /* 0x0000000900367213 */ /* 0x000fe40000000000 */
[----:B------:R-:W0:Y:S01]  /*4d10*/  I2F.RP R48, R47 ;  /* 0x0000002f00307306 */ /* 0x000e220000209400 */
[----:B------:R-:W-:-:S07]  /*4d20*/  IABS R55, R5 ;  /* 0x0000000500377213 */ /* 0x000fce0000000000 */
[----:B0-----:R-:W0:Y:S02]  /*4d30*/  MUFU.RCP R48, R48 ;  /* 0x0000003000307308 */ /* 0x001e240000001000 */
[----:B0-----:R-:W-:Y:S02]  /*4d40*/  VIADD R34, R48, 0xffffffe ;  /* 0x0ffffffe30227836 */ /* 0x001fe40000000000 */
[----:B------:R-:W-:-:S04]  /*4d50*/  IMAD R48, R28, R51, R53 ;  /* 0x000000331c307224 */ /* 0x000fc800078e0235 */
[----:B------:R0:W1:Y:S02]  /*4d60*/  F2I.FTZ.U32.TRUNC.NTZ R35, R34 ;  /* 0x0000002200237305 */ /* 0x000064000021f000 */
[----:B0-----:R-:W-:Y:S01]  /*4d70*/  HFMA2 R34, -RZ, RZ, 0, 0 ;  /* 0x00000000ff227431 */ /* 0x001fe200000001ff */
[----:B-1----:R-:W-:-:S05]  /*4d80*/  IADD3 R50, PT, PT, RZ, -R35, RZ ;  /* 0x80000023ff327210 */ /* 0x002fca0007ffe0ff */
[----:B------:R-:W-:Y:S02]  /*4d90*/  IMAD R49, R50, R47, RZ ;  /* 0x0000002f32317224 */ /* 0x000fe400078e02ff */
[----:B------:R-:W-:Y:S02]  /*4da0*/  IMAD.MOV.U32 R50, RZ, RZ, R54 ;  /* 0x000000ffff327224 */ /* 0x000fe400078e0036 */
        /* <DEDUP_REMOVED lines=10> */
[----:B------:R-:W-:-:S13]  /*4e50*/  ISETP.GE.U32.AND P1, PT, R50, R47, PT ;  /* 0x0000002f3200720c */ /* 0x000fda0003f26070 */
[----:B------:R-:W-:-:S05]  /*4e60*/  @P1 IADD3 R49, PT, PT, R49, 0x1, RZ ;  /* 0x0000000131311810 */ /* 0x000fca0007ffe0ff */
[----:B------:R-:W-:-:S05]  /*4e70*/  IMAD.MOV.U32 R47, RZ, RZ, R49 ;  /* 0x000000ffff2f7224 */ /* 0x000fca00078e0031 */
        /* <DEDUP_REMOVED lines=14> */
[----:B------:R-:W-:Y:S02]  /*4f60*/  ISETP.GE.U32.AND P0, PT, R34, 0x7, PT ;  /* 0x000000072200780c */ /* 0x000fe40003f06070 */
[----:B------:R-:W-:-:S11]  /*4f70*/  MOV R35, R4 ;  /* 0x0000000400237202 */ /* 0x000fd60000000f00 */
[----:B------:R-:W-:Y:S05]  /*4f80*/  @!P0 BRA `(.L_x_84) ;  /* 0x0000000000a48947 */ /* 0x000fea0003800000 */
[----:B------:R-:W-:Y:S01]  /*4f90*/  LOP3.LUT R47, R36, 0xfffffff8, RZ, 0xc0, !PT ;  /* 0xfffffff8242f7812 */ /* 0x000fe200078ec0ff */
[----:B------:R-:W-:Y:S01]  /*4fa0*/  IMAD.MOV.U32 R49, RZ, RZ, RZ ;  /* 0x000000ffff317224 */ /* 0x000fe200078e00ff */
[----:B------:R-:W-:Y:S01]  /*4fb0*/  MOV R35, R4 ;  /* 0x0000000400237202 */ /* 0x000fe20000000f00 */
[----:B------:R-:W-:-:S07]  /*4fc0*/  IMAD.MOV.U32 R34, RZ, RZ, RZ ;  /* 0x000000ffff227224 */ /* 0x000fce00078e00ff */
.L_x_85:
[C---:B------:R-:W-:Y:S01]  /*4fd0*/  LEA R50, R35.reuse, R26, 0x4 ;  /* 0x0000001a23327211 */ /* 0x040fe200078e20ff */
[----:B------:R-:W-:Y:S01]  /*4fe0*/  VIADD R35, R35, 0x8 ;  /* 0x0000000823237836 */ /* 0x000fe20000000000 */
[----:B------:R-:W-:-:S03]  /*4ff0*/  IADD3 R34, PT, PT, R34, 0x8, RZ ;  /* 0x0000000822227810 */ /* 0x000fc60007ffe0ff */
[----:B------:R-:W-:Y:S01]  /*5000*/  LDS R51, [R50] ;  /* 0x0000000032337984 */ /* 0x000fe20000000800 */
[----:B------:R-:W-:-:S03]  /*5010*/  ISETP.NE.AND P0, PT, R34, R47, PT ;  /* 0x0000002f2200720c */ /* 0x000fc60003f05270 */
[----:B------:R-:W0:Y:S04]  /*5020*/  LDS R54, [R50+0x8] ;  /* 0x0000080032367984 */ /* 0x000e280000000800 */
[----:B------:R-:W-:Y:S04]  /*5030*/  LDS R57, [R50+0x10] ;  /* 0x0000100032397984 */ /* 0x000fe80000000800 */
[----:B------:R-:W1:Y:S04]  /*5040*/  LDS R60, [R50+0x18] ;  /* 0x00001800323c7984 */ /* 0x000e680000000800 */
[----:B------:R-:W-:Y:S04]  /*5050*/  LDS R58, [R50+0x30] ;  /* 0x00003000323a7984 */ /* 0x000fe80000000800 */
[----:B------:R-:W2:Y:S04]  /*5060*/  LDS R53, [R50+0x38] ;  /* 0x0000380032357984 */ /* 0x000ea80000000800 */
[----:B------:R-:W-:Y:S04]  /*5070*/  LDS R56, [R50+0x20] ;  /* 0x0000200032387984 */ /* 0x000fe80000000800 */
[----:B------:R-:W3:Y:S04]  /*5080*/  LDS R55, [R50+0x28] ;  /* 0x0000280032377984 */ /* 0x000ee80000000800 */
[----:B------:R-:W-:Y:S01]  /*5090*/  LDS R61, [R50+0x78] ;  /* 0x00007800323d7984 */ /* 0x000fe20000000800 */
[----:B0-----:R-:W-:-:S03]  /*50a0*/  IMAD R54, R51, R54, RZ ;  /* 0x0000003633367224 */ /* 0x001fc600078e02ff */
[----:B------:R-:W-:Y:S01]  /*50b0*/  LDS R51, [R50+0x48] ;  /* 0x0000480032337984 */ /* 0x000fe20000000800 */
[----:B------:R-:W-:-:S03]  /*50c0*/  IMAD R49, R54, 0x20, R49 ;  /* 0x0000002036317824 */ /* 0x000fc600078e0231 */
[----:B------:R-:W0:Y:S01]  /*50d0*/  LDS R54, [R50+0x40] ;  /* 0x0000400032367984 */ /* 0x000e220000000800 */
[----:B-1----:R-:W-:-:S03]  /*50e0*/  IMAD R60, R57, R60, RZ ;  /* 0x0000003c393c7224 */ /* 0x002fc600078e02ff */
[----:B------:R-:W-:Y:S02]  /*50f0*/  LDS R57, [R50+0x58] ;  /* 0x0000580032397984 */ /* 0x000fe40000000800 */
[----:B------:R-:W-:Y:S02]  /*5100*/  LEA R49, R60, R49, 0x5 ;  /* 0x000000313c317211 */ /* 0x000fe400078e28ff */
[----:B------:R-:W1:Y:S01]  /*5110*/  LDS R60, [R50+0x50] ;  /* 0x00005000323c7984 */ /* 0x000e620000000800 */
[----:B--2---:R-:W-:-:S03]  /*5120*/  IMAD R59, R58, R53, RZ ;  /* 0x000000353a3b7224 */ /* 0x004fc600078e02ff */
[----:B------:R-:W-:Y:S04]  /*5130*/  LDS R58, [R50+0x60] ;  /* 0x00006000323a7984 */ /* 0x000fe80000000800 */
[----:B------:R-:W2:Y:S01]  /*5140*/  LDS R53, [R50+0x68] ;  /* 0x0000680032357984 */ /* 0x000ea20000000800 */
[----:B---3--:R-:W-:-:S03]  /*5150*/  IMAD R56, R56, R55, RZ ;  /* 0x0000003738387224 */ /* 0x008fc600078e02ff */
[----:B------:R-:W3:Y:S01]  /*5160*/  LDS R55, [R50+0x70] ;  /* 0x0000700032377984 */ /* 0x000ee20000000800 */
[----:B------:R-:W-:-:S05]  /*5170*/  IMAD R56, R56, 0x20, R49 ;  /* 0x0000002038387824 */ /* 0x000fca00078e0231 */
[----:B------:R-:W-:Y:S01]  /*5180*/  LEA R56, R59, R56, 0x5 ;  /* 0x000000383b387211 */ /* 0x000fe200078e28ff */
[----:B0-----:R-:W-:-:S04]  /*5190*/  IMAD R51, R54, R51, RZ ;  /* 0x0000003336337224 */ /* 0x001fc800078e02ff */
[----:B------:R-:W-:Y:S02]  /*51a0*/  IMAD R51, R51, 0x20, R56 ;  /* 0x0000002033337824 */ /* 0x000fe400078e0238 */
[----:B-1----:R-:W-:-:S04]  /*51b0*/  IMAD R60, R60, R57, RZ ;  /* 0x000000393c3c7224 */ /* 0x002fc800078e02ff */
[----:B------:R-:W-:Y:S02]  /*51c0*/  IMAD R51, R60, 0x20, R51 ;  /* 0x000000203c337824 */ /* 0x000fe400078e0233 */
[----:B--2---:R-:W-:Y:S02]  /*51d0*/  IMAD R58, R58, R53, RZ ;  /* 0x000000353a3a7224 */ /* 0x004fe400078e02ff */
[----:B---3--:R-:W-:-:S03]  /*51e0*/  IMAD R54, R55, R61, RZ ;  /* 0x0000003d37367224 */ /* 0x008fc600078e02ff */
[----:B------:R-:W-:-:S04]  /*51f0*/  LEA R51, R58, R51, 0x5 ;  /* 0x000000333a337211 */ /* 0x000fc800078e28ff */
[----:B------:R-:W-:Y:S01]  /*5200*/  LEA R49, R54, R51, 0x5 ;  /* 0x0000003336317211 */ /* 0x000fe200078e28ff */
[----:B------:R-:W-:Y:S06]  /*5210*/  @P0 BRA `(.L_x_85) ;  /* 0xfffffffc006c0947 */ /* 0x000fec000383ffff */
.L_x_84:
[----:B------:R-:W-:Y:S05]  /*5220*/  BSYNC.RECONVERGENT B3 ;  /* 0x0000000000037941 */ /* 0x000fea0003800200 */
.L_x_83:
[----:B------:R-:W-:Y:S05]  /*5230*/  @!P1 BRA `(.L_x_82) ;  /* 0x0000000000bc9947 */ /* 0x000fea0003800000 */
[C---:B------:R-:W-:Y:S01]  /*5240*/  VIADD R34, R40.reuse, 0xffffffff ;  /* 0xffffffff28227836 */ /* 0x040fe20000000000 */
[----:B------:R-:W-:Y:S01]  /*5250*/  BSSY.RECONVERGENT B3, `(.L_x_86) ;  /* 0x0000016000037945 */ /* 0x000fe20003800200 */
[----:B------:R-:W-:-:S03]  /*5260*/  LOP3.LUT P1, RZ, R40, 0x3, RZ, 0xc0, !PT ;  /* 0x0000000328ff7812 */ /* 0x000fc6000782c0ff */
        /* <DEDUP_REMOVED lines=18> */
[----:B---3--:R-:W-:-:S04]  /*5390*/  IMAD R49, R34, R57, RZ ;  /* 0x0000003922317224 */ /* 0x008fc800078e02ff */
[----:B------:R-:W-:-:S07]  /*53a0*/  IMAD R49, R49, 0x20, R50 ;  /* 0x0000002031317824 */ /* 0x000fce00078e0232 */
.L_x_87:
[----:B------:R-:W-:Y:S05]  /*53b0*/  BSYNC.RECONVERGENT B3 ;  /* 0x0000000000037941 */ /* 0x000fea0003800200 */
.L_x_86:
[----:B------:R-:W-:Y:S05]  /*53c0*/  @!P1 BRA `(.L_x_82) ;  /* 0x0000000000589947 */ /* 0x000fea0003800000 */
[C---:B------:R-:W-:Y:S01]  /*53d0*/  IADD3 R47, PT, PT, R38.reuse, -0x1, RZ ;  /* 0xffffffff262f7810 */ /* 0x040fe20007ffe0ff */
[----:B------:R-:W-:Y:S01]  /*53e0*/  BSSY.RECONVERGENT B3, `(.L_x_88) ;  /* 0x000000f000037945 */ /* 0x000fe20003800200 */
[----:B------:R-:W-:Y:S02]  /*53f0*/  LOP3.LUT R34, R38, 0x1, RZ, 0xc0, !PT ;  /* 0x0000000126227812 */ /* 0x000fe400078ec0ff */
[----:B------:R-:W-:Y:S02]  /*5400*/  ISETP.NE.AND P0, PT, R47, RZ, PT ;  /* 0x000000ff2f00720c */ /* 0x000fe40003f05270 */
[----:B------:R-:W-:-:S11]  /*5410*/  ISETP.NE.U32.AND P1, PT, R34, 0x1, PT ;  /* 0x000000012200780c */ /* 0x000fd60003f25070 */
[----:B------:R-:W-:Y:S05]  /*5420*/  @!P0 BRA `(.L_x_89) ;  /* 0x0000000000288947 */ /* 0x000fea0003800000 */
        /* <DEDUP_REMOVED lines=8> */
[----:B-1----:R-:W-:-:S05]  /*54b0*/  IMAD R54, R51, R54, RZ ;  /* 0x0000003633367224 */ /* 0x002fca00078e02ff */
[----:B------:R-:W-:-:S07]  /*54c0*/  LEA R49, R54, R49, 0x5 ;  /* 0x0000003136317211 */ /* 0x000fce00078e28ff */
.L_x_89:
[----:B------:R-:W-:Y:S05]  /*54d0*/  BSYNC.RECONVERGENT B3 ;  /* 0x0000000000037941 */ /* 0x000fea0003800200 */
.L_x_88:
[----:B------:R-:W-:-:S05]  /*54e0*/  @!P1 IMAD R34, R35, 0x10, R26 ;  /* 0x0000001023229824 */ /* 0x000fca00078e021a */
[----:B------:R-:W-:Y:S04]  /*54f0*/  @!P1 LDS R35, [R34] ;  /* 0x0000000022239984 */ /* 0x000fe80000000800 */
[----:B------:R-:W0:Y:S02]  /*5500*/  @!P1 LDS R50, [R34+0x8] ;  /* 0x0000080022329984 */ /* 0x000e240000000800 */
[----:B0-----:R-:W-:-:S05]  /*5510*/  @!P1 IMAD R50, R35, R50, RZ ;  /* 0x0000003223329224 */ /* 0x001fca00078e02ff */
[----:B------:R-:W-:-:S07]  /*5520*/  @!P1 LEA R49, R50, R49, 0x5 ;  /* 0x0000003132319211 */ /* 0x000fce00078e28ff */
.L_x_82:
[----:B------:R-:W-:Y:S05]  /*5530*/  BSYNC.RECONVERGENT B1 ;  /* 0x0000000000017941 */ /* 0x000fea0003800200 */
.L_x_81:
[----:B------:R-:W-:-:S05]  /*5540*/  IMAD R34, R48, 0x20, R7 ;  /* 0x0000002030227824 */ /* 0x000fca00078e0207 */
[----:B------:R-:W-:-:S04]  /*5550*/  IADD3 R49, PT, PT, R34, R49, RZ ;  /* 0x0000003122317210 */ /* 0x000fc80007ffe0ff */
[----:B------:R-:W-:-:S13]  /*5560*/  ISETP.GE.AND P0, PT, R49, R6, PT ;  /* 0x000000063100720c */ /* 0x000fda0003f06270 */
[----:B------:R-:W-:-:S05]  /*5570*/  @!P0 VIADD R35, R41, 0x60 ;  /* 0x0000006029238836 */ /* 0x000fca0000000000 */
[----:B------:R-:W-:-:S04]  /*5580*/  @!P0 LEA R34, R2, R35, 0x18 ;  /* 0x0000002302228211 */ /* 0x000fc800078ec0ff */
[----:B------:R-:W-:-:S06]  /*5590*/  @!P0 LEA R34, R49, R34, 0x1 ;  /* 0x0000002231228211 */ /* 0x000fcc00078e08ff */
[----:B------:R-:W0:Y:S02]  /*55a0*/  @!P0 LDS.U16 R34, [R34] ;  /* 0x0000000022228984 */ /* 0x000e240000000400 */
[----:B0-----:R-:W-:Y:S01]  /*55b0*/  @!P0 PRMT R35, R34, 0x7610, R35 ;  /* 0x0000761022238816 */ /* 0x001fe20000000023 */
[----:B------:R-:W-:Y:S06]  /*55c0*/  @!P0 BRA `(.L_x_90) ;  /* 0x0000000400b88947 */ /* 0x000fec0003800000 */
.L_x_79:
[----:B------:R-:W0:Y:S01]  /*55d0*/  LDC.64 R34, c[0x0][0x380] ;  /* 0x0000e000ff227b82 */ /* 0x000e220000000a00 */
[----:B------:R-:W-:-:S05]  /*55e0*/  IMAD.IADD R48, R32, 0x1, R48 ;  /* 0x0000000120307824 */ /* 0x000fca00078e0230 */
[----:B------:R-:W-:-:S05]  /*55f0*/  LEA R47, R48, R7, 0x5 ;  /* 0x00000007302f7211 */ /* 0x000fca00078e28ff */
[----:B0-----:R-:W-:-:S06]  /*5600*/  IMAD.WIDE R34, R47, 0x2, R34 ;  /* 0x000000022f227825 */ /* 0x001fcc00078e0222 */
[----:B------:R0:W5:Y:S01]  /*5610*/  LDG.E.U16 R35, desc[UR8][R34.64] ;  /* 0x0000000822237981 */ /* 0x000162000c1e1500 */
[----:B------:R-:W-:Y:S05]  /*5620*/  BRA `(.L_x_90) ;  /* 0x0000000400a07947 */ /* 0x000fea0003800000 */
.L_x_80:
[----:B------:R-:W-:Y:S02]  /*5630*/  IMAD R35, R5, R47, RZ ;  /* 0x0000002f05237224 */ /* 0x000fe400078e02ff */
[----:B------:R-:W-:-:S03]  /*5640*/  IMAD.MOV.U32 R50, RZ, RZ, RZ ;  /* 0x000000ffff327224 */ /* 0x000fc600078e00ff */
[----:B------:R-:W-:-:S13]  /*5650*/  ISETP.GT.AND P0, PT, R9, R35, PT ;  /* 0x000000230900720c */ /* 0x000fda0003f04270 */
[----:B------:R-:W-:Y:S05]  /*5660*/  @!P0 BRA `(.L_x_91) ;  /* 0x0000000400648947 */ /* 0x000fea0003800000 */
[----:B------:R-:W-:Y:S01]  /*5670*/  IADD3 R34, PT, PT, R9, -0x1, RZ ;  /* 0xffffffff09227810 */ /* 0x000fe20007ffe0ff */
[----:B------:R-:W-:-:S04]  /*5680*/  IMAD.MOV.U32 R50, RZ, RZ, RZ ;  /* 0x000000ffff327224 */ /* 0x000fc800078e00ff */
[----:B------:R-:W-:Y:S01]  /*5690*/  IMAD.IADD R49, R34, 0x1, -R35 ;  /* 0x0000000122317824 */ /* 0x000fe200078e0a23 */
[----:B------:R-:W-:-:S04]  /*56a0*/  IADD3 R34, PT, PT, -R35, R9, RZ ;  /* 0x0000000923227210 */ /* 0x000fc80007ffe1ff */
[----:B------:R-:W-:Y:S02]  /*56b0*/  ISETP.GE.U32.AND P0, PT, R49, 0x7, PT ;  /* 0x000000073100780c */ /* 0x000fe40003f06070 */
[----:B------:R-:W-:-:S11]  /*56c0*/  LOP3.LUT P1, R57, R34, 0x7, RZ, 0xc0, !PT ;  /* 0x0000000722397812 */ /* 0x000fd6000782c0ff */
[----:B------:R-:W-:Y:S05]  /*56d0*/  @!P0 BRA `(.L_x_92) ;  /* 0x0000000000a08947 */ /* 0x000fea0003800000 */
[----:B------:R-:W-:Y:S01]  /*56e0*/  HFMA2 R50, -RZ, RZ, 0, 0 ;  /* 0x00000000ff327431 */ /* 0x000fe200000001ff */
[----:B------:R-:W-:Y:S01]  /*56f0*/  LOP3.LUT R55, R34, 0xfffffff8, RZ, 0xc0, !PT ;  /* 0xfffffff822377812 */ /* 0x000fe200078ec0ff */
[----:B------:R-:W-:-:S06]  /*5700*/  UMOV UR4, URZ ;  /* 0x000000ff00047c82 */ /* 0x000fcc0008000000 */
.L_x_93:
[C---:B------:R-:W-:Y:S01]  /*5710*/  IMAD R49, R35.reuse, 0x10, R26 ;  /* 0x0000001023317824 */ /* 0x040fe200078e021a */
[----:B------:R-:W-:Y:S01]  /*5720*/  UIADD3 UR4, UPT, UPT, UR4, 0x8, URZ ;  /* 0x0000000804047890 */ /* 0x000fe2000fffe0ff */
[----:B------:R-:W-:-:S03]  /*5730*/  VIADD R35, R35, 0x8 ;  /* 0x0000000823237836 */ /* 0x000fc60000000000 */
[----:B------:R-:W-:Y:S02]  /*5740*/  LDS R51, [R49] ;  /* 0x0000000031337984 */ /* 0x000fe40000000800 */
[----:B------:R-:W-:Y:S02]  /*5750*/  ISETP.NE.AND P0, PT, R55, UR4, PT ;  /* 0x0000000437007c0c */ /* 0x000fe4000bf05270 */
[----:B------:R-:W0:Y:S04]  /*5760*/  LDS R56, [R49+0x8] ;  /* 0x0000080031387984 */ /* 0x000e280000000800 */
[----:B------:R-:W-:Y:S04]  /*5770*/  LDS R54, [R49+0x10] ;  /* 0x0000100031367984 */ /* 0x000fe80000000800 */
[----:B------:R-:W1:Y:S04]  /*5780*/  LDS R59, [R49+0x18] ;  /* 0x00001800313b7984 */ /* 0x000e680000000800 */
[----:B------:R-:W-:Y:S01]  /*5790*/  LDS R61, [R49+0x28] ;  /* 0x00002800313d7984 */ /* 0x000fe20000000800 */
[----:B0-----:R-:W-:-:S03]  /*57a0*/  IMAD R53, R51, R56, RZ ;  /* 0x0000003833357224 */ /* 0x001fc600078e02ff */
[----:B------:R-:W-:Y:S02]  /*57b0*/  LDS R56, [R49+0x40] ;  /* 0x0000400031387984 */ /* 0x000fe40000000800 */
[----:B------:R-:W-:Y:S02]  /*57c0*/  LEA R58, R53, R50, 0x5 ;  /* 0x00000032353a7211 */ /* 0x000fe400078e28ff */
[----:B------:R-:W-:Y:S01]  /*57d0*/  LDS R50, [R49+0x30] ;  /* 0x0000300031327984 */ /* 0x000fe20000000800 */
[----:B-1----:R-:W-:-:S03]  /*57e0*/  IMAD R51, R54, R59, RZ ;  /* 0x0000003b36337224 */ /* 0x002fc600078e02ff */
[----:B------:R-:W0:Y:S01]  /*57f0*/  LDS R54, [R49+0x20] ;  /* 0x0000200031367984 */ /* 0x000e220000000800 */
[----:B------:R-:W-:-:S03]  /*5800*/  IMAD R51, R51, 0x20, R58 ;  /* 0x0000002033337824 */ /* 0x000fc600078e023a */
[----:B------:R-:W1:Y:S04]  /*5810*/  LDS R59, [R49+0x38] ;  /* 0x00003800313b7984 */ /* 0x000e680000000800 */
[----:B------:R-:W2:Y:S04]  /*5820*/  LDS R53, [R49+0x48] ;  /* 0x0000480031357984 */ /* 0x000ea80000000800 */
[----:B------:R-:W-:Y:S01]  /*5830*/  LDS R58, [R49+0x50] ;  /* 0x00005000313a7984 */ /* 0x000fe20000000800 */
[----:B0-----:R-:W-:-:S03]  /*5840*/  IMAD R54, R54, R61, RZ ;  /* 0x0000003d36367224 */ /* 0x001fc600078e02ff */
[----:B------:R-:W-:Y:S01]  /*5850*/  LDS R61, [R49+0x78] ;  /* 0x00007800313d7984 */ /* 0x000fe20000000800 */
[----:B-1----:R-:W-:Y:S01]  /*5860*/  IMAD R50, R50, R59, RZ ;  /* 0x0000003b32327224 */ /* 0x002fe200078e02ff */
[----:B------:R-:W-:Y:S02]  /*5870*/  LEA R60, R54, R51, 0x5 ;  /* 0x00000033363c7211 */ /* 0x000fe400078e28ff */
[----:B------:R-:W-:Y:S01]  /*5880*/  LDS R59, [R49+0x60] ;  /* 0x00006000313b7984 */ /* 0x000fe20000000800 */
[----:B--2---:R-:W-:-:S03]  /*5890*/  IMAD R53, R56, R53, RZ ;  /* 0x0000003538357224 */ /* 0x004fc600078e02ff */
[----:B------:R-:W0:Y:S01]  /*58a0*/  LDS R51, [R49+0x58] ;  /* 0x0000580031337984 */ /* 0x000e220000000800 */
[----:B------:R-:W-:-:S03]  /*58b0*/  IMAD R50, R50, 0x20, R60 ;  /* 0x0000002032327824 */ /* 0x000fc600078e023c */
[----:B------:R-:W1:Y:S02]  /*58c0*/  LDS R56, [R49+0x68] ;  /* 0x0000680031387984 */ /* 0x000e640000000800 */
[----:B------:R-:W-:Y:S02]  /*58d0*/  LEA R50, R53, R50, 0x5 ;  /* 0x0000003235327211 */ /* 0x000fe400078e28ff */
[----:B------:R-:W2:Y:S01]  /*58e0*/  LDS R54, [R49+0x70] ;  /* 0x0000700031367984 */ /* 0x000ea20000000800 */
[----:B0-----:R-:W-:Y:S02]  /*58f0*/  IMAD R51, R58, R51, RZ ;  /* 0x000000333a337224 */ /* 0x001fe400078e02ff */
[----:B-1----:R-:W-:Y:S02]  /*5900*/  IMAD R59, R59, R56, RZ ;  /* 0x000000383b3b7224 */ /* 0x002fe400078e02ff */
[----:B------:R-:W-:Y:S02]  /*5910*/  IMAD R50, R51, 0x20, R50 ;  /* 0x0000002033327824 */ /* 0x000fe400078e0232 */
[----:B--2---:R-:W-:-:S03]  /*5920*/  IMAD R61, R54, R61, RZ ;  /* 0x0000003d363d7224 */ /* 0x004fc600078e02ff */
[----:B------:R-:W-:-:S04]  /*5930*/  LEA R50, R59, R50, 0x5 ;  /* 0x000000323b327211 */ /* 0x000fc800078e28ff */
[----:B------:R-:W-:Y:S01]  /*5940*/  LEA R50, R61, R50, 0x5 ;  /* 0x000000323d327211 */ /* 0x000fe200078e28ff */
[----:B------:R-:W-:Y:S06]  /*5950*/  @P0 BRA `(.L_x_93) ;  /* 0xfffffffc006c0947 */ /* 0x000fec000383ffff */
.L_x_92:
[----:B------:R-:W-:Y:S05]  /*5960*/  @!P1 BRA `(.L_x_91) ;  /* 0x0000000000a49947 */ /* 0x000fea0003800000 */
[----:B------:R-:W-:Y:S02]  /*5970*/  ISETP.GE.U32.AND P0, PT, R57, 0x4, PT ;  /* 0x000000043900780c */ /* 0x000fe40003f06070 */
[----:B------:R-:W-:-:S11]  /*5980*/  LOP3.LUT P1, R59, R34, 0x3, RZ, 0xc0, !PT ;  /* 0x00000003223b7812 */ /* 0x000fd6000782c0ff */
[----:B------:R-:W-:Y:S05]  /*5990*/  @!P0 BRA `(.L_x_94) ;  /* 0x0000000000488947 */ /* 0x000fea0003800000 */
        /* <DEDUP_REMOVED lines=10> */
[----:B0-----:R-:W-:-:S05]  /*5a40*/  IMAD R55, R55, R58, RZ ;  /* 0x0000003a37377224 */ /* 0x001fca00078e02ff */
[----:B------:R-:W-:Y:S01]  /*5a50*/  LEA R55, R55, R50, 0x5 ;  /* 0x0000003237377211 */ /* 0x000fe200078e28ff */
[----:B-1----:R-:W-:-:S04]  /*5a60*/  IMAD R58, R57, R60, RZ ;  /* 0x0000003c393a7224 */ /* 0x002fc800078e02ff */
[----:B------:R-:W-:Y:S02]  /*5a70*/  IMAD R55, R58, 0x20, R55 ;  /* 0x000000203a377824 */ /* 0x000fe400078e0237 */
[----:B--2---:R-:W-:-:S05]  /*5a80*/  IMAD R56, R51, R56, RZ ;  /* 0x0000003833387224 */ /* 0x004fca00078e02ff */
[----:B------:R-:W-:Y:S01]  /*5a90*/  LEA R55, R56, R55, 0x5 ;  /* 0x0000003738377211 */ /* 0x000fe200078e28ff */
[----:B---3--:R-:W-:-:S05]  /*5aa0*/  IMAD R54, R49, R54, RZ ;  /* 0x0000003631367224 */ /* 0x008fca00078e02ff */
[----:B------:R-:W-:-:S07]  /*5ab0*/  LEA R50, R54, R55, 0x5 ;  /* 0x0000003736327211 */ /* 0x000fce00078e28ff */
.L_x_94:
        /* <DEDUP_REMOVED lines=15> */
.L_x_95:
[----:B------:R-:W-:-:S05]  /*5bb0*/  @!P1 IMAD R35, R35, 0x10, R26 ;  /* 0x0000001023239824 */ /* 0x000fca00078e021a */
[----:B------:R-:W-:Y:S04]  /*5bc0*/  @!P1 LDS R34, [R35] ;  /* 0x0000000023229984 */ /* 0x000fe80000000800 */
[----:B------:R-:W0:Y:S02]  /*5bd0*/  @!P1 LDS R49, [R35+0x8] ;  /* 0x0000080023319984 */ /* 0x000e240000000800 */
[----:B0-----:R-:W-:-:S05]  /*5be0*/  @!P1 IMAD R49, R34, R49, RZ ;  /* 0x0000003122319224 */ /* 0x001fca00078e02ff */
[----:B------:R-:W-:-:S07]  /*5bf0*/  @!P1 LEA R50, R49, R50, 0x5 ;  /* 0x0000003231329211 */ /* 0x000fce00078e28ff */
.L_x_91:
        /* <DEDUP_REMOVED lines=11> */
.L_x_90:
[----:B------:R-:W-:Y:S05]  /*5cb0*/  BSYNC.RECONVERGENT B2 ;  /* 0x0000000000027941 */ /* 0x000fea0003800200 */
.L_x_78:
[----:B------:R-:W-:-:S04]  /*5cc0*/  HMUL2 R44, R44.H0_H0, R46.H0_H0 ;  /* 0x2000002e2c2c7232 */ /* 0x000fc80000000800 */
[----:B-----5:R-:W-:-:S04]  /*5cd0*/  HFMA2 R35, R35.H0_H0, R44.H0_H0, R52.H0_H0 ;  /* 0x2000002c23237231 */ /* 0x020fc80000040834 */
[----:B------:R-:W-:-:S07]  /*5ce0*/  HFMA2 R12, R45.H0_H0, R35.H0_H0, R12.H0_H0 ;  /* 0x200000232d0c7231 */ /* 0x000fce000004080c */
.L_x_23:
[----:B-----5:R-:W-:Y:S01]  /*5cf0*/  HADD2.F32 R43, -RZ, R43.H0_H0 ;  /* 0x2000002bff2b7230 */ /* 0x020fe20000004100 */
[----:B------:R-:W-:Y:S01]  /*5d00*/  MOV R44, 0x3f000000 ;  /* 0x3f000000002c7802 */ /* 0x000fe20000000f00 */
[----:B01----:R-:W-:Y:S01]  /*5d10*/  HADD2.F32 R34, -RZ, R42.H0_H0 ;  /* 0x2000002aff227230 */ /* 0x003fe20000004100 */
[----:B------:R-:W-:Y:S02]  /*5d20*/  I2FP.F32.S32 R42, R28 ;  /* 0x0000001c002a7245 */ /* 0x000fe40000201400 */
[----:B------:R-:W-:Y:S01]  /*5d30*/  FADD R35, R43, 1 ;  /* 0x3f8000002b237421 */ /* 0x000fe20000000000 */
[----:B------:R-:W-:Y:S01]  /*5d40*/  I2FP.F32.S32 R43, R30 ;  /* 0x0000001e002b7245 */ /* 0x000fe20000201400 */
[----:B------:R-:W-:Y:S02]  /*5d50*/  FADD R34, R34, 1 ;  /* 0x3f80000022227421 */ /* 0x000fe40000000000 */
[----:B------:R-:W-:Y:S02]  /*5d60*/  FMUL R45, R42, R35 ;  /* 0x000000232a2d7220 */ /* 0x000fe40000400000 */
[----:B------:R-:W-:-:S02]  /*5d70*/  FMUL R35, R43, R34 ;  /* 0x000000222b237220 */ /* 0x000fc40000400000 */
[-C--:B------:R-:W-:Y:S02]  /*5d80*/  FFMA R52, R45, R44.reuse, -0.5 ;  /* 0xbf0000002d347423 */ /* 0x080fe4000000002c */
[----:B------:R-:W-:-:S03]  /*5d90*/  FFMA R49, R35, R44, -0.5 ;  /* 0xbf00000023317423 */ /* 0x000fc6000000002c */
[----:B------:R-:W-:-:S04]  /*5da0*/  FSETP.GT.AND P0, PT, R52, -1, PT ;  /* 0xbf8000003400780b */ /* 0x000fc80003f04000 */
[----:B------:R-:W-:-:S04]  /*5db0*/  FSETP.LEU.OR P0, PT, R49, -1, !P0 ;  /* 0xbf8000003100780b */ /* 0x000fc8000470b400 */
[----:B------:R-:W-:-:S04]  /*5dc0*/  FSETP.GEU.OR P0, PT, R49, R43, P0 ;  /* 0x0000002b3100720b */ /* 0x000fc8000070e400 */
[----:B------:R-:W-:-:S13]  /*5dd0*/  FSETP.GEU.OR P0, PT, R52, R42, P0 ;  /* 0x0000002a3400720b */ /* 0x000fda000070e400 */
[----:B------:R-:W-:Y:S05]  /*5de0*/  @P0 BRA `(.L_x_96) ;  /* 0x0000004000ac0947 */ /* 0x000fea0003800000 */
[----:B------:R-:W0:Y:S08]  /*5df0*/  F2I.FLOOR.NTZ R47, R52 ;  /* 0x00000034002f7305 */ /* 0x000e300000207100 */
[----:B------:R-:W1:Y:S01]  /*5e00*/  F2I.FLOOR.NTZ R45, R49 ;  /* 0x00000031002d7305 */ /* 0x000e620000207100 */
[----:B0-----:R-:W-:Y:S02]  /*5e10*/  ISETP.GE.AND P0, PT, R47, R28, PT ;  /* 0x0000001c2f00720c */ /* 0x001fe40003f06270 */
[----:B------:R-:W-:-:S02]  /*5e20*/  I2FP.F32.S32 R35, R47 ;  /* 0x0000002f00237245 */ /* 0x000fc40000201400 */
[----:B------:R-:W-:-:S03]  /*5e30*/  IADD3 R53, PT, PT, R47, 0x1, RZ ;  /* 0x000000012f357810 */ /* 0x000fc60007ffe0ff */
[C-C-:B------:R-:W-:Y:S01]  /*5e40*/  FADD R50, -R52.reuse, R35.reuse ;  /* 0x0000002334327221 */ /* 0x140fe20000000100 */
[C---:B-1----:R-:W-:Y:S01]  /*5e50*/  LOP3.LUT R51, R45.reuse, R47, RZ, 0xfc, !PT ;  /* 0x0000002f2d337212 */ /* 0x042fe200078efcff */
[----:B------:R-:W-:Y:S01]  /*5e60*/  FADD R48, R52, -R35 ;  /* 0x8000002334307221 */ /* 0x000fe20000000000 */
[----:B------:R-:W-:Y:S01]  /*5e70*/  ISETP.GE.OR P0, PT, R45, R30, P0 ;  /* 0x0000001e2d00720c */ /* 0x000fe20000706670 */
[----:B------:R-:W-:Y:S01]  /*5e80*/  FADD R50, R50, 1 ;  /* 0x3f80000032327421 */ /* 0x000fe20000000000 */
[----:B------:R-:W-:Y:S02]  /*5e90*/  I2FP.F32.S32 R34, R45 ;  /* 0x0000002d00227245 */ /* 0x000fe40000201400 */
[----:B------:R-:W-:Y:S01]  /*5ea0*/  ISETP.LT.OR P0, PT, R51, RZ, P0 ;  /* 0x000000ff3300720c */ /* 0x000fe20000701670 */
[----:B------:R-:W-:Y:S01]  /*5eb0*/  VIADD R51, R45, 0x1 ;  /* 0x000000012d337836 */ /* 0x000fe20000000000 */
[----:B------:R-:W-:Y:S01]  /*5ec0*/  F2FP.F16.F32.PACK_AB R48, RZ, R48 ;  /* 0x00000030ff30723e */ /* 0x000fe200000000ff */
[C-C-:B------:R-:W-:Y:S01]  /*5ed0*/  FADD R46, R49.reuse, -R34.reuse ;  /* 0x80000022312e7221 */ /* 0x140fe20000000000 */
[----:B------:R-:W-:Y:S01]  /*5ee0*/  FADD R34, -R49, R34 ;  /* 0x0000002231227221 */ /* 0x000fe20000000100 */
[----:B------:R-:W-:-:S02]  /*5ef0*/  F2FP.F16.F32.PACK_AB R50, RZ, R50 ;  /* 0x00000032ff32723e */ /* 0x000fc400000000ff */
[----:B------:R-:W-:Y:S01]  /*5f00*/  PRMT R35, RZ, 0x7610, R35 ;  /* 0x00007610ff237816 */ /* 0x000fe20000000023 */
[----:B------:R-:W-:Y:S01]  /*5f10*/  FADD R49, R34, 1 ;  /* 0x3f80000022317421 */ /* 0x000fe20000000000 */
[----:B------:R-:W-:-:S04]  /*5f20*/  F2FP.F16.F32.PACK_AB R46, RZ, R46 ;  /* 0x0000002eff2e723e */ /* 0x000fc800000000ff */
[----:B------:R-:W-:Y:S01]  /*5f30*/  F2FP.F16.F32.PACK_AB R49, RZ, R49 ;  /* 0x00000031ff31723e */ /* 0x000fe200000000ff */
[----:B------:R-:W-:Y:S06]  /*5f40*/  @P0 BRA `(.L_x_97) ;  /* 0x0000000c00f40947 */ /* 0x000fec0003800000 */
[----:B------:R-:W-:Y:S01]  /*5f50*/  IABS R52, R5 ;  /* 0x0000000500347213 */ /* 0x000fe20000000000 */
[----:B------:R-:W-:Y:S01]  /*5f60*/  BSSY.RECONVERGENT B2, `(.L_x_97) ;  /* 0x00000fb000027945 */ /* 0x000fe20003800200 */
[----:B------:R-:W-:Y:S02]  /*5f70*/  IABS R56, R9 ;  /* 0x0000000900387213 */ /* 0x000fe40000000000 */
[----:B------:R-:W0:Y:S01]  /*5f80*/  I2F.RP R54, R52 ;  /* 0x0000003400367306 */ /* 0x000e220000209400 */
[----:B------:R-:W-:-:S07]  /*5f90*/  IABS R57, R5 ;  /* 0x0000000500397213 */ /* 0x000fce0000000000 */
[----:B0-----:R-:W0:Y:S02]  /*5fa0*/  MUFU.RCP R54, R54 ;  /* 0x0000003600367308 */ /* 0x001e240000001000 */
[----:B0-----:R-:W-:-:S06]  /*5fb0*/  VIADD R34, R54, 0xffffffe ;  /* 0x0ffffffe36227836 */ /* 0x001fcc0000000000 */
[----:B------:R0:W1:Y:S02]  /*5fc0*/  F2I.FTZ.U32.TRUNC.NTZ R35, R34 ;  /* 0x0000002200237305 */ /* 0x000064000021f000 */
[----:B0-----:R-:W-:Y:S01]  /*5fd0*/  IMAD.MOV.U32 R34, RZ, RZ, RZ ;  /* 0x000000ffff227224 */ /* 0x001fe200078e00ff */
[----:B-1----:R-:W-:-:S05]  /*5fe0*/  IADD3 R55, PT, PT, RZ, -R35, RZ ;  /* 0x80000023ff377210 */ /* 0x002fca0007ffe0ff */
        /* <DEDUP_REMOVED lines=8> */
[----:B------:R-:W-:Y:S01]  /*6070*/  @!P0 IMAD.IADD R35, R35, 0x1, -R52 ;  /* 0x0000000123238824 */ /* 0x000fe200078e0a34 */
[----:B------:R-:W-:Y:S02]  /*6080*/  @!P0 IADD3 R55, PT, PT, R55, 0x1, RZ ;  /* 0x0000000137378810 */ /* 0x000fe40007ffe0ff */
        /* <DEDUP_REMOVED lines=9> */
[----:B------:R-:W-:Y:S05]  /*6120*/  @!P0 BRA `(.L_x_99) ;  /* 0x0000000400a48947 */ /* 0x000fea0003800000 */
[----:B------:R-:W-:Y:S02]  /*6130*/  IMAD R35, R5, R55, RZ ;  /* 0x0000003705237224 */ /* 0x000fe400078e02ff */
[----:B------:R-:W-:-:S03]  /*6140*/  IMAD.MOV.U32 R56, RZ, RZ, RZ ;  /* 0x000000ffff387224 */ /* 0x000fc600078e00ff */
[----:B------:R-:W-:-:S13]  /*6150*/  ISETP.GT.AND P0, PT, R9, R35, PT ;  /* 0x000000230900720c */ /* 0x000fda0003f04270 */
[----:B------:R-:W-:Y:S05]  /*6160*/  @!P0 BRA `(.L_x_100) ;  /* 0x0000000400648947 */ /* 0x000fea0003800000 */
[----:B------:R-:W-:Y:S01]  /*6170*/  IADD3 R34, PT, PT, R9, -0x1, RZ ;  /* 0xffffffff09227810 */ /* 0x000fe20007ffe0ff */
[----:B------:R-:W-:-:S04]  /*6180*/  HFMA2 R56, -RZ, RZ, 0, 0 ;  /* 0x00000000ff387431 */ /* 0x000fc800000001ff */
[----:B------:R-:W-:-:S05]  /*6190*/  IMAD.IADD R34, R34, 0x1, -R35 ;  /* 0x0000000122227824 */ /* 0x000fca00078e0a23 */
[----:B------:R-:W-:Y:S01]  /*61a0*/  ISETP.GE.U32.AND P0, PT, R34, 0x7, PT ;  /* 0x000000072200780c */ /* 0x000fe20003f06070 */
[----:B------:R-:W-:-:S12]  /*61b0*/  IMAD.IADD R34, R9, 0x1, -R35 ;  /* 0x0000000109227824 */ /* 0x000fd800078e0a23 */
[----:B------:R-:W-:Y:S05]  /*61c0*/  @!P0 BRA `(.L_x_101) ;  /* 0x0000000000a08947 */ /* 0x000fea0003800000 */
[----:B------:R-:W-:Y:S01]  /*61d0*/  LOP3.LUT R57, R34, 0xfffffff8, RZ, 0xc0, !PT ;  /* 0xfffffff822397812 */ /* 0x000fe200078ec0ff */
[----:B------:R-:W-:Y:S01]  /*61e0*/  UMOV UR4, URZ ;  /* 0x000000ff00047c82 */ /* 0x000fe20008000000 */
[----:B------:R-:W-:-:S07]  /*61f0*/  MOV R56, RZ ;  /* 0x000000ff00387202 */ /* 0x000fce0000000f00 */
.L_x_102:
[C---:B------:R-:W-:Y:S01]  /*6200*/  IMAD R54, R35.reuse, 0x10, R26 ;  /* 0x0000001023367824 */ /* 0x040fe200078e021a */
[----:B------:R-:W-:Y:S01]  /*6210*/  UIADD3 UR4, UPT, UPT, UR4, 0x8, URZ ;  /* 0x0000000804047890 */ /* 0x000fe2000fffe0ff */
[----:B------:R-:W-:-:S03]  /*6220*/  IADD3 R35, PT, PT, R35, 0x8, RZ ;  /* 0x0000000823237810 */ /* 0x000fc60007ffe0ff */
[----:B------:R-:W-:Y:S02]  /*6230*/  LDS R58, [R54] ;  /* 0x00000000363a7984 */ /* 0x000fe40000000800 */
[----:B------:R-:W-:Y:S02]  /*6240*/  ISETP.NE.AND P0, PT, R57, UR4, PT ;  /* 0x0000000439007c0c */ /* 0x000fe4000bf05270 */
[----:B------:R-:W0:Y:S04]  /*6250*/  LDS R59, [R54+0x8] ;  /* 0x00000800363b7984 */ /* 0x000e280000000800 */
[----:B------:R-:W-:Y:S04]  /*6260*/  LDS R61, [R54+0x18] ;  /* 0x00001800363d7984 */ /* 0x000fe80000000800 */
[----:B------:R-:W-:Y:S01]  /*6270*/  LDS R60, [R54+0x68] ;  /* 0x00006800363c7984 */ /* 0x000fe20000000800 */
[----:B0-----:R-:W-:-:S03]  /*6280*/  IMAD R59, R58, R59, RZ ;  /* 0x0000003b3a3b7224 */ /* 0x001fc600078e02ff */
[----:B------:R-:W0:Y:S02]  /*6290*/  LDS R58, [R54+0x10] ;  /* 0x00001000363a7984 */ /* 0x000e240000000800 */
[----:B------:R-:W-:Y:S01]  /*62a0*/  LEA R56, R59, R56, 0x5 ;  /* 0x000000383b387211 */ /* 0x000fe200078e28ff */
[----:B0-----:R-:W-:Y:S02]  /*62b0*/  IMAD R59, R58, R61, RZ ;  /* 0x0000003d3a3b7224 */ /* 0x001fe400078e02ff */
[----:B------:R-:W-:Y:S02]  /*62c0*/  LDS R58, [R54+0x20] ;  /* 0x00002000363a7984 */ /* 0x000fe40000000800 */
[----:B------:R-:W-:Y:S02]  /*62d0*/  IMAD R56, R59, 0x20, R56 ;  /* 0x000000203b387824 */ /* 0x000fe400078e0238 */
[----:B------:R-:W0:Y:S02]  /*62e0*/  LDS R61, [R54+0x28] ;  /* 0x00002800363d7984 */ /* 0x000e240000000800 */
[----:B0-----:R-:W-:-:S02]  /*62f0*/  IMAD R59, R58, R61, RZ ;  /* 0x0000003d3a3b7224 */ /* 0x001fc400078e02ff */
[----:B------:R-:W-:Y:S03]  /*6300*/  LDS R58, [R54+0x30] ;  /* 0x00003000363a7984 */ /* 0x000fe60000000800 */
[----:B------:R-:W-:Y:S01]  /*6310*/  LEA R56, R59, R56, 0x5 ;  /* 0x000000383b387211 */ /* 0x000fe200078e28ff */
        /* <DEDUP_REMOVED lines=8> */
[----:B------:R-:W0:Y:S04]  /*63a0*/  LDS R61, [R54+0x58] ;  /* 0x00005800363d7984 */ /* 0x000e280000000800 */
[----:B------:R-:W1:Y:S01]  /*63b0*/  LDS R59, [R54+0x60] ;  /* 0x00006000363b7984 */ /* 0x000e620000000800 */
[----:B0-----:R-:W-:-:S03]  /*63c0*/  IMAD R61, R58, R61, RZ ;  /* 0x0000003d3a3d7224 */ /* 0x001fc600078e02ff */
[----:B------:R-:W-:Y:S01]  /*63d0*/  LDS R58, [R54+0x70] ;  /* 0x00007000363a7984 */ /* 0x000fe20000000800 */
[----:B------:R-:W-:-:S03]  /*63e0*/  IMAD R56, R61, 0x20, R56 ;  /* 0x000000203d387824 */ /* 0x000fc600078e0238 */
[----:B------:R-:W0:Y:S01]  /*63f0*/  LDS R61, [R54+0x78] ;  /* 0x00007800363d7984 */ /* 0x000e220000000800 */
[----:B-1----:R-:W-:-:S05]  /*6400*/  IMAD R59, R59, R60, RZ ;  /* 0x0000003c3b3b7224 */ /* 0x002fca00078e02ff */
[----:B------:R-:W-:Y:S01]  /*6410*/  LEA R56, R59, R56, 0x5 ;  /* 0x000000383b387211 */ /* 0x000fe200078e28ff */
[----:B0-----:R-:W-:-:S04]  /*6420*/  IMAD R61, R58, R61, RZ ;  /* 0x0000003d3a3d7224 */ /* 0x001fc800078e02ff */
[----:B------:R-:W-:Y:S01]  /*6430*/  IMAD R56, R61, 0x20, R56 ;  /* 0x000000203d387824 */ /* 0x000fe200078e0238 */
[----:B------:R-:W-:Y:S06]  /*6440*/  @P0 BRA `(.L_x_102) ;  /* 0xfffffffc006c0947 */ /* 0x000fec000383ffff */
.L_x_101:
[----:B------:R-:W-:-:S13]  /*6450*/  LOP3.LUT P0, R54, R34, 0x7, RZ, 0xc0, !PT ;  /* 0x0000000722367812 */ /* 0x000fda000780c0ff */
[----:B------:R-:W-:Y:S05]  /*6460*/  @!P0 BRA `(.L_x_100) ;  /* 0x0000000000a48947 */ /* 0x000fea0003800000 */
[----:B------:R-:W-:-:S13]  /*6470*/  ISETP.GE.U32.AND P0, PT, R54, 0x4, PT ;  /* 0x000000043600780c */ /* 0x000fda0003f06070 */
[----:B------:R-:W-:Y:S05]  /*6480*/  @!P0 BRA `(.L_x_103) ;  /* 0x0000000000488947 */ /* 0x000fea0003800000 */
[C---:B------:R-:W-:Y:S02]  /*6490*/  IMAD R54, R35.reuse, 0x10, R26 ;  /* 0x0000001023367824 */ /* 0x040fe400078e021a */
[----:B------:R-:W-:-:S03]  /*64a0*/  VIADD R35, R35, 0x4 ;  /* 0x0000000423237836 */ /* 0x000fc60000000000 */
[----:B------:R-:W-:Y:S04]  /*64b0*/  LDS R59, [R54] ;  /* 0x00000000363b7984 */ /* 0x000fe80000000800 */
        /* <DEDUP_REMOVED lines=11> */
[----:B0-----:R-:W-:-:S05]  /*6570*/  IMAD R61, R60, R61, RZ ;  /* 0x0000003d3c3d7224 */ /* 0x001fca00078e02ff */
[----:B------:R-:W-:Y:S01]  /*6580*/  LEA R56, R61, R56, 0x5 ;  /* 0x000000383d387211 */ /* 0x000fe200078e28ff */
[----:B-1----:R-:W-:-:S05]  /*6590*/  IMAD R57, R57, R58, RZ ;  /* 0x0000003a39397224 */ /* 0x002fca00078e02ff */
[----:B------:R-:W-:-:S07]  /*65a0*/  LEA R56, R57, R56, 0x5 ;  /* 0x0000003839387211 */ /* 0x000fce00078e28ff */
.L_x_103:
        /* <DEDUP_REMOVED lines=16> */
.L_x_104:
[----:B------:R-:W-:-:S05]  /*66b0*/  @!P1 IMAD R35, R35, 0x10, R26 ;  /* 0x0000001023239824 */ /* 0x000fca00078e021a */
[----:B------:R-:W-:Y:S04]  /*66c0*/  @!P1 LDS R34, [R35] ;  /* 0x0000000023229984 */ /* 0x000fe80000000800 */
[----:B------:R-:W0:Y:S02]  /*66d0*/  @!P1 LDS R57, [R35+0x8] ;  /* 0x0000080023399984 */ /* 0x000e240000000800 */
[----:B0-----:R-:W-:-:S05]  /*66e0*/  @!P1 IMAD R57, R34, R57, RZ ;  /* 0x0000003922399224 */ /* 0x001fca00078e02ff */
[----:B------:R-:W-:-:S07]  /*66f0*/  @!P1 LEA R56, R57, R56, 0x5 ;  /* 0x0000003839389211 */ /* 0x000fce00078e28ff */
.L_x_100:
        /* <DEDUP_REMOVED lines=10> */
[----:B------:R0:W5:Y:S01]  /*67a0*/  LD.E.U16 R35, desc[UR8][R34.64] ;  /* 0x0000000822237980 */ /* 0x000162000c101500 */
[----:B------:R-:W-:Y:S05]  /*67b0*/  BRA `(.L_x_105) ;  /* 0x0000000400d47947 */ /* 0x000fea0003800000 */
.L_x_99:
[----:B------:R-:W-:Y:S01]  /*67c0*/  ISETP.GT.AND P0, PT, R9, R4, PT ;  /* 0x000000040900720c */ /* 0x000fe20003f04270 */
[----:B------:R-:W-:Y:S01]  /*67d0*/  BSSY.RECONVERGENT B1, `(.L_x_106) ;  /* 0x0000064000017945 */ /* 0x000fe20003800200 */
[----:B------:R-:W-:-:S11]  /*67e0*/  MOV R56, RZ ;  /* 0x000000ff00387202 */ /* 0x000fd60000000f00 */
        /* <DEDUP_REMOVED lines=9> */
[----:B------:R-:W-:Y:S01]  /*6880*/  IMAD.MOV.U32 R35, RZ, RZ, R4 ;  /* 0x000000ffff237224 */ /* 0x000fe200078e0004 */
[----:B------:R-:W-:Y:S02]  /*6890*/  MOV R56, RZ ;  /* 0x000000ff00387202 */ /* 0x000fe40000000f00 */
[----:B------:R-:W-:-:S07]  /*68a0*/  MOV R55, RZ ;  /* 0x000000ff00377202 */ /* 0x000fce0000000f00 */
.L_x_110:
[----:B------:R-:W-:Y:S01]  /*68b0*/  IMAD R54, R35, 0x10, R26 ;  /* 0x0000001023367824 */ /* 0x000fe200078e021a */
[----:B------:R-:W-:Y:S02]  /*68c0*/  IADD3 R55, PT, PT, R55, 0x8, RZ ;  /* 0x0000000837377810 */ /* 0x000fe40007ffe0ff */
[----:B------:R-:W-:Y:S02]  /*68d0*/  IADD3 R35, PT, PT, R35, 0x8, RZ ;  /* 0x0000000823237810 */ /* 0x000fe40007ffe0ff */
        /* <DEDUP_REMOVED lines=14> */
[----:B------:R-:W-:Y:S02]  /*69c0*/  LDS R58, [R54+0x38] ;  /* 0x00003800363a7984 */ /* 0x000fe40000000800 */
[----:B------:R-:W-:Y:S02]  /*69d0*/  LEA R56, R59, R56, 0x5 ;  /* 0x000000383b387211 */ /* 0x000fe400078e28ff */
[----:B------:R-:W0:Y:S01]  /*69e0*/  LDS R59, [R54+0x30] ;  /* 0x00003000363b7984 */ /* 0x000e220000000800 */
[----:B-1----:R-:W-:-:S03]  /*69f0*/  IMAD R61, R57, R60, RZ ;  /* 0x0000003c393d7224 */ /* 0x002fc600078e02ff */
[----:B------:R-:W-:Y:S04]  /*6a00*/  LDS R57, [R54+0x50] ;  /* 0x0000500036397984 */ /* 0x000fe80000000800 */
[----:B------:R-:W-:Y:S01]  /*6a10*/  LDS R60, [R54+0x78] ;  /* 0x00007800363c7984 */ /* 0x000fe20000000800 */
[----:B0-----:R-:W-:-:S03]  /*6a20*/  IMAD R59, R59, R58, RZ ;  /* 0x0000003a3b3b7224 */ /* 0x001fc600078e02ff */
[----:B------:R-:W0:Y:S01]  /*6a30*/  LDS R58, [R54+0x58] ;  /* 0x00005800363a7984 */ /* 0x000e220000000800 */
[----:B------:R-:W-:-:S03]  /*6a40*/  IMAD R56, R59, 0x20, R56 ;  /* 0x000000203b387824 */ /* 0x000fc600078e0238 */
[----:B------:R-:W-:Y:S02]  /*6a50*/  LDS R59, [R54+0x68] ;  /* 0x00006800363b7984 */ /* 0x000fe40000000800 */
[----:B------:R-:W-:Y:S01]  /*6a60*/  LEA R56, R61, R56, 0x5 ;  /* 0x000000383d387211 */ /* 0x000fe200078e28ff */
[----:B0-----:R-:W-:Y:S02]  /*6a70*/  IMAD R61, R57, R58, RZ ;  /* 0x0000003a393d7224 */ /* 0x001fe400078e02ff */
[----:B------:R-:W0:Y:S02]  /*6a80*/  LDS R58, [R54+0x60] ;  /* 0x00006000363a7984 */ /* 0x000e240000000800 */
[----:B------:R-:W-:Y:S02]  /*6a90*/  IMAD R56, R61, 0x20, R56 ;  /* 0x000000203d387824 */ /* 0x000fe400078e0238 */
[----:B------:R-:W1:Y:S01]  /*6aa0*/  LDS R57, [R54+0x70] ;  /* 0x0000700036397984 */ /* 0x000e620000000800 */
[----:B0-----:R-:W-:-:S02]  /*6ab0*/  IMAD R59, R58, R59, RZ ;  /* 0x0000003b3a3b7224 */ /* 0x001fc400078e02ff */
[----:B-1----:R-:W-:Y:S02]  /*6ac0*/  IMAD R57, R57, R60, RZ ;  /* 0x0000003c39397224 */ /* 0x002fe400078e02ff */
[----:B------:R-:W-:-:S04]  /*6ad0*/  IMAD R56, R59, 0x20, R56 ;  /* 0x000000203b387824 */ /* 0x000fc800078e0238 */
[----:B------:R-:W-:Y:S01]  /*6ae0*/  IMAD R56, R57, 0x20, R56 ;  /* 0x0000002039387824 */ /* 0x000fe200078e0238 */
[----:B------:R-:W-:Y:S06]  /*6af0*/  @P0 BRA `(.L_x_110) ;  /* 0xfffffffc006c0947 */ /* 0x000fec000383ffff */
.L_x_109:
[----:B------:R-:W-:Y:S05]  /*6b00*/  BSYNC.RECONVERGENT B3 ;  /* 0x0000000000037941 */ /* 0x000fea0003800200 */
.L_x_108:
[----:B------:R-:W-:Y:S05]  /*6b10*/  @!P1 BRA `(.L_x_107) ;  /* 0x0000000000bc9947 */ /* 0x000fea0003800000 */
[C---:B------:R-:W-:Y:S01]  /*6b20*/  IADD3 R34, PT, PT, R40.reuse, -0x1, RZ ;  /* 0xffffffff28227810 */ /* 0x040fe20007ffe0ff */
[----:B------:R-:W-:Y:S01]  /*6b30*/  BSSY.RECONVERGENT B3, `(.L_x_111) ;  /* 0x0000016000037945 */ /* 0x000fe20003800200 */
[----:B------:R-:W-:Y:S02]  /*6b40*/  LOP3.LUT P1, RZ, R40, 0x3, RZ, 0xc0, !PT ;  /* 0x0000000328ff7812 */ /* 0x000fe4000782c0ff */
        /* <DEDUP_REMOVED lines=17> */
[----:B0-----:R-:W-:-:S05]  /*6c60*/  IMAD R34, R55, R34, RZ ;  /* 0x0000002237227224 */ /* 0x001fca00078e02ff */
[----:B------:R-:W-:-:S04]  /*6c70*/  LEA R34, R34, R59, 0x5 ;  /* 0x0000003b22227211 */ /* 0x000fc800078e28ff */
[----:B------:R-:W-:-:S07]  /*6c80*/  LEA R56, R57, R34, 0x5 ;  /* 0x0000002239387211 */ /* 0x000fce00078e28ff */
.L_x_112:
[----:B------:R-:W-:Y:S05]  /*6c90*/  BSYNC.RECONVERGENT B3 ;  /* 0x0000000000037941 */ /* 0x000fea0003800200 */
.L_x_111:
[----:B------:R-:W-:Y:S05]  /*6ca0*/  @!P1 BRA `(.L_x_107) ;  /* 0x0000000000589947 */ /* 0x000fea0003800000 */
[C---:B------:R-:W-:Y:S01]  /*6cb0*/  VIADD R54, R38.reuse, 0xffffffff ;  /* 0xffffffff26367836 */ /* 0x040fe20000000000 */
[----:B------:R-:W-:Y:S01]  /*6cc0*/  LOP3.LUT R34, R38, 0x1, RZ, 0xc0, !PT ;  /* 0x0000000126227812 */ /* 0x000fe200078ec0ff */
[----:B------:R-:W-:Y:S03]  /*6cd0*/  BSSY.RECONVERGENT B3, `(.L_x_113) ;  /* 0x000000e000037945 */ /* 0x000fe60003800200 */
[----:B------:R-:W-:Y:S02]  /*6ce0*/  ISETP.NE.AND P0, PT, R54, RZ, PT ;  /* 0x000000ff3600720c */ /* 0x000fe40003f05270 */
[----:B------:R-:W-:-:S11]  /*6cf0*/  ISETP.NE.U32.AND P1, PT, R34, 0x1, PT ;  /* 0x000000012200780c */ /* 0x000fd60003f25070 */
[----:B------:R-:W-:Y:S05]  /*6d00*/  @!P0 BRA `(.L_x_114) ;  /* 0x0000000000288947 */ /* 0x000fea0003800000 */
        /* <DEDUP_REMOVED lines=10> */
.L_x_114:
[----:B------:R-:W-:Y:S05]  /*6db0*/  BSYNC.RECONVERGENT B3 ;  /* 0x0000000000037941 */ /* 0x000fea0003800200 */
.L_x_113:
[----:B------:R-:W-:-:S05]  /*6dc0*/  @!P1 LEA R34, R35, R26, 0x4 ;  /* 0x0000001a23229211 */ /* 0x000fca00078e20ff */
[----:B------:R-:W-:Y:S04]  /*6dd0*/  @!P1 LDS R35, [R34] ;  /* 0x0000000022239984 */ /* 0x000fe80000000800 */
[----:B------:R-:W0:Y:S02]  /*6de0*/  @!P1 LDS R54, [R34+0x8] ;  /* 0x0000080022369984 */ /* 0x000e240000000800 */
[----:B0-----:R-:W-:-:S04]  /*6df0*/  @!P1 IMAD R35, R35, R54, RZ ;  /* 0x0000003623239224 */ /* 0x001fc800078e02ff */
[----:B------:R-:W-:-:S07]  /*6e00*/  @!P1 IMAD R56, R35, 0x20, R56 ;  /* 0x0000002023389824 */ /* 0x000fce00078e0238 */
.L_x_107:
[----:B------:R-:W-:Y:S05]  /*6e10*/  BSYNC.RECONVERGENT B1 ;  /* 0x0000000000017941 */ /* 0x000fea0003800200 */
.L_x_106:
[----:B------:R-:W-:-:S05]  /*6e20*/  LEA R35, R52, R7, 0x5 ;  /* 0x0000000734237211 */ /* 0x000fca00078e28ff */
[----:B------:R-:W-:-:S05]  /*6e30*/  IMAD.IADD R35, R35, 0x1, R56 ;  /* 0x0000000123237824 */ /* 0x000fca00078e0238 */
[----:B------:R-:W-:-:S13]  /*6e40*/  ISETP.GE.AND P0, PT, R35, R6, PT ;  /* 0x000000062300720c */ /* 0x000fda0003f06270 */
[----:B------:R-:W-:Y:S05]  /*6e50*/  @!P0 BRA `(.L_x_115) ;  /* 0x0000000000188947 */ /* 0x000fea0003800000 */
.L_x_98:
[----:B------:R-:W0:Y:S01]  /*6e60*/  LDC.64 R34, c[0x0][0x380] ;  /* 0x0000e000ff227b82 */ /* 0x000e220000000a00 */
[----:B------:R-:W-:-:S05]  /*6e70*/  IADD3 R52, PT, PT, R32, R52, RZ ;  /* 0x0000003420347210 */ /* 0x000fca0007ffe0ff */
[----:B------:R-:W-:-:S04]  /*6e80*/  IMAD R55, R52, 0x20, R7 ;  /* 0x0000002034377824 */ /* 0x000fc800078e0207 */
[----:B0-----:R-:W-:-:S06]  /*6e90*/  IMAD.WIDE R34, R55, 0x2, R34 ;  /* 0x0000000237227825 */ /* 0x001fcc00078e0222 */
[----:B------:R1:W5:Y:S01]  /*6ea0*/  LDG.E.U16 R35, desc[UR8][R34.64] ;  /* 0x0000000822237981 */ /* 0x000362000c1e1500 */
[----:B------:R-:W-:Y:S05]  /*6eb0*/  BRA `(.L_x_105) ;  /* 0x0000000000147947 */ /* 0x000fea0003800000 */
.L_x_115:
[----:B------:R-:W-:-:S04]  /*6ec0*/  IADD3 R55, PT, PT, R41, 0x60, RZ ;  /* 0x0000006029377810 */ /* 0x000fc80007ffe0ff */
[----:B------:R-:W-:-:S05]  /*6ed0*/  LEA R34, R2, R55, 0x18 ;  /* 0x0000003702227211 */ /* 0x000fca00078ec0ff */
[----:B------:R-:W-:-:S06]  /*6ee0*/  IMAD R34, R35, 0x2, R34 ;  /* 0x0000000223227824 */ /* 0x000fcc00078e0222 */
[----:B------:R-:W0:Y:S02]  /*6ef0*/  LDS.U16 R34, [R34] ;  /* 0x0000000022227984 */ /* 0x000e240000000400 */
[----:B0-----:R-:W-:-:S07]  /*6f00*/  PRMT R35, R34, 0x7610, R35 ;  /* 0x0000761022237816 */ /* 0x001fce0000000023 */
.L_x_105:
[----:B------:R-:W-:Y:S05]  /*6f10*/  BSYNC.RECONVERGENT B2 ;  /* 0x0000000000027941 */ /* 0x000fea0003800200 */
.L_x_97:
        /* <DEDUP_REMOVED lines=17> */
[----:B0-----:R-:W-:Y:S01]  /*7030*/  MOV R34, RZ ;  /* 0x000000ff00227202 */ /* 0x001fe20000000f00 */
[----:B-1----:R-:W-:-:S04]  /*7040*/  IMAD.MOV R57, RZ, RZ, -R35 ;  /* 0x000000ffff397224 */ /* 0x002fc800078e0a23 */
        /* <DEDUP_REMOVED lines=13> */
[----:B------:R-:W-:Y:S01]  /*7120*/  @!P1 IMAD.MOV R55, RZ, RZ, -R55 ;  /* 0x000000ffff379224 */ /* 0x000fe200078e0a37 */
[----:B------:R-:W-:-:S04]  /*7130*/  @!P3 LOP3.LUT R55, RZ, R5, RZ, 0x33, !PT ;  /* 0x00000005ff37b212 */ /* 0x000fc800078e33ff */
[----:B------:R-:W-:-:S13]  /*7140*/  ISETP.GE.AND P1, PT, R55, R0, PT ;  /* 0x000000003700720c */ /* 0x000fda0003f26270 */
[----:B------:R-:W-:Y:S05]  /*7150*/  @P1 BRA `(.L_x_117) ;  /* 0x0000000c005c1947 */ /* 0x000fea0003800000 */
[----:B------:R-:W-:-:S13]  /*7160*/  ISETP.NE.AND P1, PT, R55, R2, PT ;  /* 0x000000023700720c */ /* 0x000fda0003f25270 */
[----:B------:R-:W-:Y:S05]  /*7170*/  @!P1 BRA `(.L_x_118) ;  /* 0x0000000400a89947 */ /* 0x000fea0003800000 */
[----:B------:R-:W-:Y:S02]  /*7180*/  IMAD R35, R5, R55, RZ ;  /* 0x0000003705237224 */ /* 0x000fe400078e02ff */
[----:B------:R-:W-:-:S03]  /*7190*/  HFMA2 R56, -RZ, RZ, 0, 0 ;  /* 0x00000000ff387431 */ /* 0x000fc600000001ff */
        /* <DEDUP_REMOVED lines=11> */
.L_x_121:
[C---:B------:R-:W-:Y:S01]  /*7250*/  LEA R54, R35.reuse, R26, 0x4 ;  /* 0x0000001a23367211 */ /* 0x040fe200078e20ff */
[----:B------:R-:W-:Y:S01]  /*7260*/  UIADD3 UR4, UPT, UPT, UR4, 0x8, URZ ;  /* 0x0000000804047890 */ /* 0x000fe2000fffe0ff */
[----:B------:R-:W-:-:S03]  /*7270*/  IADD3 R35, PT, PT, R35, 0x8, RZ ;  /* 0x0000000823237810 */ /* 0x000fc60007ffe0ff */
[----:B------:R-:W-:Y:S02]  /*7280*/  LDS R57, [R54] ;  /* 0x0000000036397984 */ /* 0x000fe40000000800 */
[----:B------:R-:W-:Y:S02]  /*7290*/  ISETP.NE.AND P1, PT, R60, UR4, PT ;  /* 0x000000043c007c0c */ /* 0x000fe4000bf25270 */
[----:B------:R-:W0:Y:S04]  /*72a0*/  LDS R61, [R54+0x8] ;  /* 0x00000800363d7984 */ /* 0x000e280000000800 */
[----:B------:R-:W-:Y:S04]  /*72b0*/  LDS R58, [R54+0x10] ;  /* 0x00001000363a7984 */ /* 0x000fe80000000800 */
[----:B------:R-:W1:Y:S01]  /*72c0*/  LDS R59, [R54+0x18] ;  /* 0x00001800363b7984 */ /* 0x000e620000000800 */
[----:B0-----:R-:W-:-:S03]  /*72d0*/  IMAD R57, R57, R61, RZ ;  /* 0x0000003d39397224 */ /* 0x001fc600078e02ff */
[----:B------:R-:W-:Y:S01]  /*72e0*/  LDS R61, [R54+0x28] ;  /* 0x00002800363d7984 */ /* 0x000fe20000000800 */
[----:B------:R-:W-:Y:S02]  /*72f0*/  IMAD R57, R57, 0x20, R56 ;  /* 0x0000002039397824 */ /* 0x000fe400078e0238 */
[----:B-1----:R-:W-:Y:S02]  /*7300*/  IMAD R58, R58, R59, RZ ;  /* 0x0000003b3a3a7224 */ /* 0x002fe400078e02ff */
[----:B------:R-:W0:Y:S03]  /*7310*/  LDS R59, [R54+0x20] ;  /* 0x00002000363b7984 */ /* 0x000e260000000800 */
[----:B------:R-:W-:Y:S02]  /*7320*/  LEA R56, R58, R57, 0x5 ;  /* 0x000000393a387211 */ /* 0x000fe400078e28ff */
[----:B------:R-:W-:Y:S04]  /*7330*/  LDS R57, [R54+0x30] ;  /* 0x0000300036397984 */ /* 0x000fe80000000800 */
[----:B------:R-:W-:Y:S01]  /*7340*/  LDS R58, [R54+0x48] ;  /* 0x00004800363a7984 */ /* 0x000fe20000000800 */
[----:B0-----:R-:W-:-:S03]  /*7350*/  IMAD R59, R59, R61, RZ ;  /* 0x0000003d3b3b7224 */ /* 0x001fc600078e02ff */
[----:B------:R-:W0:Y:S01]  /*7360*/  LDS R61, [R54+0x40] ;  /* 0x00004000363d7984 */ /* 0x000e220000000800 */
[----:B------:R-:W-:-:S03]  /*7370*/  IMAD R56, R59, 0x20, R56 ;  /* 0x000000203b387824 */ /* 0x000fc600078e0238 */
[----:B------:R-:W1:Y:S01]  /*7380*/  LDS R59, [R54+0x38] ;  /* 0x00003800363b7984 */ /* 0x000e620000000800 */
[----:B0-----:R-:W-:-:S03]  /*7390*/  IMAD R61, R61, R58, RZ ;  /* 0x0000003a3d3d7224 */ /* 0x001fc600078e02ff */
[----:B------:R-:W-:Y:S01]  /*73a0*/  LDS R58, [R54+0x58] ;  /* 0x00005800363a7984 */ /* 0x000fe20000000800 */
[----:B-1----:R-:W-:-:S03]  /*73b0*/  IMAD R57, R57, R59, RZ ;  /* 0x0000003b39397224 */ /* 0x002fc600078e02ff */
[----:B------:R-:W0:Y:S02]  /*73c0*/  LDS R59, [R54+0x50] ;  /* 0x00005000363b7984 */ /* 0x000e240000000800 */
[----:B------:R-:W-:Y:S02]  /*73d0*/  LEA R56, R57, R56, 0x5 ;  /* 0x0000003839387211 */ /* 0x000fe400078e28ff */
[----:B------:R-:W-:Y:S03]  /*73e0*/  LDS R57, [R54+0x70] ;  /* 0x0000700036397984 */ /* 0x000fe60000000800 */
[----:B------:R-:W-:Y:S02]  /*73f0*/  IMAD R56, R61, 0x20, R56 ;  /* 0x000000203d387824 */ /* 0x000fe400078e0238 */
[----:B------:R-:W-:Y:S01]  /*7400*/  LDS R61, [R54+0x68] ;  /* 0x00006800363d7984 */ /* 0x000fe20000000800 */
[----:B0-----:R-:W-:-:S03]  /*7410*/  IMAD R59, R59, R58, RZ ;  /* 0x0000003a3b3b7224 */ /* 0x001fc600078e02ff */
[----:B------:R-:W0:Y:S02]  /*7420*/  LDS R58, [R54+0x60] ;  /* 0x00006000363a7984 */ /* 0x000e240000000800 */
[----:B------:R-:W-:Y:S02]  /*7430*/  LEA R59, R59, R56, 0x5 ;  /* 0x000000383b3b7211 */ /* 0x000fe400078e28ff */
[----:B------:R-:W1:Y:S01]  /*7440*/  LDS R54, [R54+0x78] ;  /* 0x0000780036367984 */ /* 0x000e620000000800 */
[----:B0-----:R-:W-:Y:S02]  /*7450*/  IMAD R58, R58, R61, RZ ;  /* 0x0000003d3a3a7224 */ /* 0x001fe400078e02ff */
[----:B-1----:R-:W-:Y:S02]  /*7460*/  IMAD R57, R57, R54, RZ ;  /* 0x0000003639397224 */ /* 0x002fe400078e02ff */
[----:B------:R-:W-:-:S04]  /*7470*/  IMAD R58, R58, 0x20, R59 ;  /* 0x000000203a3a7824 */ /* 0x000fc800078e023b */
[----:B------:R-:W-:Y:S01]  /*7480*/  IMAD R56, R57, 0x20, R58 ;  /* 0x0000002039387824 */ /* 0x000fe200078e023a */
[----:B------:R-:W-:Y:S06]  /*7490*/  @P1 BRA `(.L_x_121) ;  /* 0xfffffffc006c1947 */ /* 0x000fec000383ffff */
.L_x_120:
        /* <DEDUP_REMOVED lines=22> */
.L_x_122:
        /* <DEDUP_REMOVED lines=16> */
.L_x_123:
[----:B------:R-:W-:-:S05]  /*7700*/  @!P2 LEA R35, R35, R26, 0x4 ;  /* 0x0000001a2323a211 */ /* 0x000fca00078e20ff */
[----:B------:R-:W-:Y:S04]  /*7710*/  @!P2 LDS R34, [R35] ;  /* 0x000000002322a984 */ /* 0x000fe80000000800 */
[----:B------:R-:W0:Y:S02]  /*7720*/  @!P2 LDS R57, [R35+0x8] ;  /* 0x000008002339a984 */ /* 0x000e240000000800 */
[----:B0-----:R-:W-:-:S04]  /*7730*/  @!P2 IMAD R57, R34, R57, RZ ;  /* 0x000000392239a224 */ /* 0x001fc800078e02ff */
[----:B------:R-:W-:-:S07]  /*7740*/  @!P2 IMAD R56, R57, 0x20, R56 ;  /* 0x000000203938a824 */ /* 0x000fce00078e0238 */
.L_x_119:
[----:B------:R-:W0:Y:S01]  /*7750*/  S2R R54, SR_SWINHI ;  /* 0x0000000000367919 */ /* 0x000e220000002f00 */
[----:B------:R-:W-:Y:S01]  /*7760*/  IADD3 R35, PT, PT, R41, 0x60, RZ ;  /* 0x0000006029237810 */ /* 0x000fe20007ffe0ff */
[----:B------:R-:W-:-:S03]  /*7770*/  IMAD R34, R28, R45, R53 ;  /* 0x0000002d1c227224 */ /* 0x000fc600078e0235 */
[----:B------:R-:W-:Y:S01]  /*7780*/  LEA R35, R2, R35, 0x18 ;  /* 0x0000002302237211 */ /* 0x000fe200078ec0ff */
[----:B------:R-:W-:-:S05]  /*7790*/  IMAD R57, R34, 0x20, R7 ;  /* 0x0000002022397824 */ /* 0x000fca00078e0207 */
[----:B------:R-:W-:Y:S02]  /*77a0*/  IADD3 R57, PT, PT, R57, R56, RZ ;  /* 0x0000003839397210 */ /* 0x000fe40007ffe0ff */
[----:B------:R-:W-:Y:S02]  /*77b0*/  MOV R34, R35 ;  /* 0x0000002300227202 */ /* 0x000fe40000000f00 */
[----:B0-----:R-:W-:Y:S02]  /*77c0*/  MOV R35, R54 ;  /* 0x0000003600237202 */ /* 0x001fe40000000f00 */
[----:B------:R-:W-:Y:S02]  /*77d0*/  PRMT R34, R55, 0x654, R34 ;  /* 0x0000065437227816 */ /* 0x000fe40000000022 */
[----:B------:R-:W-:-:S03]  /*77e0*/  MOV R35, R35 ;  /* 0x0000002300237202 */ /* 0x000fc60000000f00 */
[----:B------:R-:W-:-:S06]  /*77f0*/  IMAD.WIDE R34, R57, 0x2, R34 ;  /* 0x0000000239227825 */ /* 0x000fcc00078e0222 */
[----:B------:R0:W5:Y:S01]  /*7800*/  LD.E.U16 R35, desc[UR8][R34.64] ;  /* 0x0000000822237980 */ /* 0x000162000c101500 */
[----:B------:R-:W-:Y:S05]  /*7810*/  BRA `(.L_x_124) ;  /* 0x0000000400dc7947 */ /* 0x000fea0003800000 */
.L_x_118:
        /* <DEDUP_REMOVED lines=15> */
.L_x_129:
[----:B------:R-:W-:Y:S01]  /*7910*/  LEA R34, R35, R26, 0x4 ;  /* 0x0000001a23227211 */ /* 0x000fe200078e20ff */
[----:B------:R-:W-:Y:S02]  /*7920*/  VIADD R55, R55, 0x8 ;  /* 0x0000000837377836 */ /* 0x000fe40000000000 */
[----:B------:R-:W-:Y:S02]  /*7930*/  VIADD R35, R35, 0x8 ;  /* 0x0000000823237836 */ /* 0x000fe40000000000 */
[----:B------:R-:W-:Y:S01]  /*7940*/  LDS R57, [R34] ;  /* 0x0000000022397984 */ /* 0x000fe20000000800 */
[----:B------:R-:W-:-:S03]  /*7950*/  ISETP.NE.AND P1, PT, R55, R54, PT ;  /* 0x000000363700720c */ /* 0x000fc60003f25270 */
[----:B------:R-:W0:Y:S04]  /*7960*/  LDS R58, [R34+0x8] ;  /* 0x00000800223a7984 */ /* 0x000e280000000800 */
[----:B------:R-:W-:Y:S04]  /*7970*/  LDS R59, [R34+0x10] ;  /* 0x00001000223b7984 */ /* 0x000fe80000000800 */
[----:B------:R-:W1:Y:S01]  /*7980*/  LDS R60, [R34+0x18] ;  /* 0x00001800223c7984 */ /* 0x000e620000000800 */
        /* <DEDUP_REMOVED lines=8> */
[----:B0-----:R-:W-:-:S03]  /*7a10*/  IMAD R57, R57, R58, RZ ;  /* 0x0000003a39397224 */ /* 0x001fc600078e02ff */
[----:B------:R-:W-:Y:S01]  /*7a20*/  LDS R58, [R34+0x50] ;  /* 0x00005000223a7984 */ /* 0x000fe20000000800 */
[----:B------:R-:W-:-:S03]  /*7a30*/  IMAD R56, R57, 0x20, R56 ;  /* 0x0000002039387824 */ /* 0x000fc600078e0238 */
[----:B------:R-:W-:Y:S01]  /*7a40*/  LDS R57, [R34+0x40] ;  /* 0x0000400022397984 */ /* 0x000fe20000000800 */
[----:B-1----:R-:W-:-:S03]  /*7a50*/  IMAD R61, R59, R60, RZ ;  /* 0x0000003c3b3d7224 */ /* 0x002fc600078e02ff */
[----:B------:R-:W0:Y:S02]  /*7a60*/  LDS R60, [R34+0x48] ;  /* 0x00004800223c7984 */ /* 0x000e240000000800 */
[----:B------:R-:W-:Y:S02]  /*7a70*/  LEA R56, R61, R56, 0x5 ;  /* 0x000000383d387211 */ /* 0x000fe400078e28ff */
[----:B------:R-:W1:Y:S04]  /*7a80*/  LDS R59, [R34+0x58] ;  /* 0x00005800223b7984 */ /* 0x000e680000000800 */
[----:B------:R-:W-:Y:S01]  /*7a90*/  LDS R61, [R34+0x60] ;  /* 0x00006000223d7984 */ /* 0x000fe20000000800 */
[----:B0-----:R-:W-:Y:S02]  /*7aa0*/  IMAD R57, R57, R60, RZ ;  /* 0x0000003c39397224 */ /* 0x001fe400078e02ff */
[----:B-1----:R-:W-:-:S02]  /*7ab0*/  IMAD R60, R58, R59, RZ ;  /* 0x0000003b3a3c7224 */ /* 0x002fc400078e02ff */
[----:B------:R-:W0:Y:S01]  /*7ac0*/  LDS R58, [R34+0x68] ;  /* 0x00006800223a7984 */ /* 0x000e220000000800 */
[----:B------:R-:W-:-:S03]  /*7ad0*/  IMAD R57, R57, 0x20, R56 ;  /* 0x0000002039397824 */ /* 0x000fc600078e0238 */
[----:B------:R-:W-:Y:S02]  /*7ae0*/  LDS R59, [R34+0x70] ;  /* 0x00007000223b7984 */ /* 0x000fe40000000800 */
[----:B------:R-:W-:Y:S02]  /*7af0*/  LEA R57, R60, R57, 0x5 ;  /* 0x000000393c397211 */ /* 0x000fe400078e28ff */
[----:B------:R-:W1:Y:S01]  /*7b00*/  LDS R34, [R34+0x78] ;  /* 0x0000780022227984 */ /* 0x000e620000000800 */
[----:B0-----:R-:W-:-:S05]  /*7b10*/  IMAD R58, R61, R58, RZ ;  /* 0x0000003a3d3a7224 */ /* 0x001fca00078e02ff */
[----:B------:R-:W-:Y:S01]  /*7b20*/  LEA R57, R58, R57, 0x5 ;  /* 0x000000393a397211 */ /* 0x000fe200078e28ff */
[----:B-1----:R-:W-:-:S05]  /*7b30*/  IMAD R56, R59, R34, RZ ;  /* 0x000000223b387224 */ /* 0x002fca00078e02ff */
[----:B------:R-:W-:Y:S01]  /*7b40*/  LEA R56, R56, R57, 0x5 ;  /* 0x0000003938387211 */ /* 0x000fe200078e28ff */
[----:B------:R-:W-:Y:S06]  /*7b50*/  @P1 BRA `(.L_x_129) ;  /* 0xfffffffc006c1947 */ /* 0x000fec000383ffff */
.L_x_128:
[----:B------:R-:W-:Y:S05]  /*7b60*/  BSYNC.RECONVERGENT B3 ;  /* 0x0000000000037941 */ /* 0x000fea0003800200 */
.L_x_127:
        /* <DEDUP_REMOVED lines=24> */
.L_x_131:
[----:B------:R-:W-:Y:S05]  /*7cf0*/  BSYNC.RECONVERGENT B3 ;  /* 0x0000000000037941 */ /* 0x000fea0003800200 */
.L_x_130:
        /* <DEDUP_REMOVED lines=17> */
.L_x_133:
[----:B------:R-:W-:Y:S05]  /*7e10*/  BSYNC.RECONVERGENT B3 ;  /* 0x0000000000037941 */ /* 0x000fea0003800200 */
.L_x_132:
[----:B------:R-:W-:-:S05]  /*7e20*/  @!P2 IMAD R34, R35, 0x10, R26 ;  /* 0x000000102322a824 */ /* 0x000fca00078e021a */
[----:B------:R-:W-:Y:S04]  /*7e30*/  @!P2 LDS R35, [R34] ;  /* 0x000000002223a984 */ /* 0x000fe80000000800 */
[----:B------:R-:W0:Y:S02]  /*7e40*/  @!P2 LDS R54, [R34+0x8] ;  /* 0x000008002236a984 */ /* 0x000e240000000800 */
[----:B0-----:R-:W-:-:S05]  /*7e50*/  @!P2 IMAD R35, R35, R54, RZ ;  /* 0x000000362323a224 */ /* 0x001fca00078e02ff */
[----:B------:R-:W-:-:S07]  /*7e60*/  @!P2 LEA R56, R35, R56, 0x5 ;  /* 0x000000382338a211 */ /* 0x000fce00078e28ff */
.L_x_126:
[----:B------:R-:W-:Y:S05]  /*7e70*/  BSYNC.RECONVERGENT B1 ;  /* 0x0000000000017941 */ /* 0x000fea0003800200 */
.L_x_125:
[----:B------:R-:W-:-:S04]  /*7e80*/  IMAD R34, R28, R45, R53 ;  /* 0x0000002d1c227224 */ /* 0x000fc800078e0235 */
[----:B------:R-:W-:-:S05]  /*7e90*/  IMAD R35, R34, 0x20, R7 ;  /* 0x0000002022237824 */ /* 0x000fca00078e0207 */
[----:B------:R-:W-:-:S04]  /*7ea0*/  IADD3 R35, PT, PT, R35, R56, RZ ;  /* 0x0000003823237210 */ /* 0x000fc80007ffe0ff */
[----:B------:R-:W-:-:S13]  /*7eb0*/  ISETP.GE.AND P1, PT, R35, R6, PT ;  /* 0x000000062300720c */ /* 0x000fda0003f26270 */
[----:B------:R-:W-:Y:S05]  /*7ec0*/  @!P1 BRA `(.L_x_134) ;  /* 0x00000000001c9947 */ /* 0x000fea0003800000 */
.L_x_117:
[----:B------:R-:W0:Y:S01]  /*7ed0*/  LDC.64 R34, c[0x0][0x380] ;  /* 0x0000e000ff227b82 */ /* 0x000e220000000a00 */
[----:B------:R-:W-:-:S04]  /*7ee0*/  IMAD R55, R28, R45, R53 ;  /* 0x0000002d1c377224 */ /* 0x000fc800078e0235 */
[----:B------:R-:W-:-:S05]  /*7ef0*/  IMAD.IADD R54, R32, 0x1, R55 ;  /* 0x0000000120367824 */ /* 0x000fca00078e0237 */
[----:B------:R-:W-:-:S05]  /*7f00*/  LEA R55, R54, R7, 0x5 ;  /* 0x0000000736377211 */ /* 0x000fca00078e28ff */
[----:B0-----:R-:W-:-:S06]  /*7f10*/  IMAD.WIDE R34, R55, 0x2, R34 ;  /* 0x0000000237227825 */ /* 0x001fcc00078e0222 */
[----:B------:R1:W5:Y:S01]  /*7f20*/  LDG.E.U16 R35, desc[UR8][R34.64] ;  /* 0x0000000822237981 */ /* 0x000362000c1e1500 */
[----:B------:R-:W-:Y:S05]  /*7f30*/  BRA `(.L_x_124) ;  /* 0x0000000000147947 */ /* 0x000fea0003800000 */
.L_x_134:
[----:B------:R-:W-:-:S05]  /*7f40*/  VIADD R55, R41, 0x60 ;  /* 0x0000006029377836 */ /* 0x000fca0000000000 */
[----:B------:R-:W-:-:S04]  /*7f50*/  LEA R34, R2, R55, 0x18 ;  /* 0x0000003702227211 */ /* 0x000fc800078ec0ff */
[----:B------:R-:W-:-:S06]  /*7f60*/  LEA R34, R35, R34, 0x1 ;  /* 0x0000002223227211 */ /* 0x000fcc00078e08ff */
[----:B------:R-:W0:Y:S02]  /*7f70*/  LDS.U16 R34, [R34] ;  /* 0x0000000022227984 */ /* 0x000e240000000400 */
[----:B0-----:R-:W-:-:S07]  /*7f80*/  PRMT R35, R34, 0x7610, R35 ;  /* 0x0000761022237816 */ /* 0x001fce0000000023 */
.L_x_124:
[----:B------:R-:W-:Y:S05]  /*7f90*/  BSYNC.RECONVERGENT B2 ;  /* 0x0000000000027941 */ /* 0x000fea0003800200 */
.L_x_116:
        /* <DEDUP_REMOVED lines=8> */
[-C--:B------:R-:W-:Y:S01]  /*8020*/  IABS R49, R5.reuse ;  /* 0x0000000500317213 */ /* 0x080fe20000000000 */
[----:B------:R-:W-:Y:S01]  /*8030*/  BSSY.RECONVERGENT B2, `(.L_x_135) ;  /* 0x00000fc000027945 */ /* 0x000fe20003800200 */
[----:B------:R-:W-:Y:S02]  /*8040*/  IABS R57, R5 ;  /* 0x0000000500397213 */ /* 0x000fe40000000000 */
[----:B------:R-:W2:Y:S08]  /*8050*/  I2F.RP R54, R49 ;  /* 0x0000003100367306 */ /* 0x000eb00000209400 */
[----:B--2---:R-:W0:Y:S02]  /*8060*/  MUFU.RCP R54, R54 ;  /* 0x0000003600367308 */ /* 0x004e240000001000 */
[----:B01----:R-:W-:-:S02]  /*8070*/  VIADD R34, R54, 0xffffffe ;  /* 0x0ffffffe36227836 */ /* 0x003fc40000000000 */
[----:B------:R-:W-:-:S04]  /*8080*/  IMAD R54, R28, R51, R47 ;  /* 0x000000331c367224 */ /* 0x000fc800078e022f */
[----:B------:R0:W1:Y:S02]  /*8090*/  F2I.FTZ.U32.TRUNC.NTZ R35, R34 ;  /* 0x0000002200237305 */ /* 0x000064000021f000 */
[----:B0-----:R-:W-:Y:S01]  /*80a0*/  IMAD.MOV.U32 R34, RZ, RZ, RZ ;  /* 0x000000ffff227224 */ /* 0x001fe200078e00ff */
[----:B-1----:R-:W-:-:S05]  /*80b0*/  IADD3 R56, PT, PT, RZ, -R35, RZ ;  /* 0x80000023ff387210 */ /* 0x002fca0007ffe0ff */
[----:B------:R-:W-:Y:S01]  /*80c0*/  IMAD R55, R56, R49, RZ ;  /* 0x0000003138377224 */ /* 0x000fe200078e02ff */
[----:B------:R-:W-:-:S03]  /*80d0*/  IABS R56, R9 ;  /* 0x0000000900387213 */ /* 0x000fc60000000000 */
        /* <DEDUP_REMOVED lines=10> */
[----:B------:R-:W-:-:S13]  /*8180*/  ISETP.GE.U32.AND P2, PT, R56, R49, PT ;  /* 0x000000313800720c */ /* 0x000fda0003f46070 */
[----:B------:R-:W-:-:S05]  /*8190*/  @P2 VIADD R55, R55, 0x1 ;  /* 0x0000000137372836 */ /* 0x000fca0000000000 */
[----:B------:R-:W-:-:S05]  /*81a0*/  MOV R49, R55 ;  /* 0x0000003700317202 */ /* 0x000fca0000000f00 */
        /* <DEDUP_REMOVED lines=19> */
.L_x_140:
        /* <DEDUP_REMOVED lines=37> */
.L_x_139:
        /* <DEDUP_REMOVED lines=22> */
.L_x_141:
        /* <DEDUP_REMOVED lines=16> */
.L_x_142:
[----:B------:R-:W-:-:S05]  /*8790*/  @!P2 LEA R35, R35, R26, 0x4 ;  /* 0x0000001a2323a211 */ /* 0x000fca00078e20ff */
[----:B------:R-:W-:Y:S04]  /*87a0*/  @!P2 LDS R34, [R35] ;  /* 0x000000002322a984 */ /* 0x000fe80000000800 */
[----:B------:R-:W0:Y:S02]  /*87b0*/  @!P2 LDS R55, [R35+0x8] ;  /* 0x000008002337a984 */ /* 0x000e240000000800 */
[----:B0-----:R-:W-:-:S04]  /*87c0*/  @!P2 IMAD R55, R34, R55, RZ ;  /* 0x000000372237a224 */ /* 0x001fc800078e02ff */
[----:B------:R-:W-:-:S07]  /*87d0*/  @!P2 IMAD R56, R55, 0x20, R56 ;  /* 0x000000203738a824 */ /* 0x000fce00078e0238 */
.L_x_138:
        /* <DEDUP_REMOVED lines=10> */
[----:B------:R1:W5:Y:S01]  /*8880*/  LD.E.U16 R55, desc[UR8][R34.64] ;  /* 0x0000000822377980 */ /* 0x000362000c101500 */
[----:B------:R-:W-:Y:S05]  /*8890*/  BRA `(.L_x_143) ;  /* 0x0000000400d47947 */ /* 0x000fea0003800000 */
.L_x_137:
        /* <DEDUP_REMOVED lines=15> */
.L_x_148:
[----:B------:R-:W-:Y:S01]  /*8990*/  LEA R55, R35, R26, 0x4 ;  /* 0x0000001a23377211 */ /* 0x000fe200078e20ff */
[----:B------:R-:W-:Y:S02]  /*89a0*/  VIADD R49, R49, 0x8 ;  /* 0x0000000831317836 */ /* 0x000fe40000000000 */
[----:B------:R-:W-:Y:S02]  /*89b0*/  VIADD R35, R35, 0x8 ;  /* 0x0000000823237836 */ /* 0x000fe40000000000 */
[----:B------:R-:W-:Y:S01]  /*89c0*/  LDS R59, [R55] ;  /* 0x00000000373b7984 */ /* 0x000fe20000000800 */
[----:B------:R-:W-:-:S03]  /*89d0*/  ISETP.NE.AND P1, PT, R49, R34, PT ;  /* 0x000000223100720c */ /* 0x000fc60003f25270 */
        /* <DEDUP_REMOVED lines=9> */
[----:B------:R-:W-:Y:S02]  /*8a70*/  LEA R56, R57, R56, 0x5 ;  /* 0x0000003839387211 */ /* 0x000fe400078e28ff */
        /* <DEDUP_REMOVED lines=14> */
[----:B------:R-:W0:Y:S03]  /*8b60*/  LDS R58, [R55+0x60] ;  /* 0x00006000373a7984 */ /* 0x000e260000000800 */
[----:B------:R-:W-:Y:S01]  /*8b70*/  LEA R56, R61, R56, 0x5 ;  /* 0x000000383d387211 */ /* 0x000fe200078e28ff */
[----:B------:R-:W1:Y:S01]  /*8b80*/  LDS R57, [R55+0x70] ;  /* 0x0000700037397984 */ /* 0x000e620000000800 */
[----:B0-----:R-:W-:-:S02]  /*8b90*/  IMAD R59, R58, R59, RZ ;  /* 0x0000003b3a3b7224 */ /* 0x001fc400078e02ff */
[----:B-1----:R-:W-:-:S03]  /*8ba0*/  IMAD R57, R57, R60, RZ ;  /* 0x0000003c39397224 */ /* 0x002fc600078e02ff */
[----:B------:R-:W-:-:S04]  /*8bb0*/  LEA R56, R59, R56, 0x5 ;  /* 0x000000383b387211 */ /* 0x000fc800078e28ff */
[----:B------:R-:W-:Y:S01]  /*8bc0*/  LEA R56, R57, R56, 0x5 ;  /* 0x0000003839387211 */ /* 0x000fe200078e28ff */
[----:B------:R-:W-:Y:S06]  /*8bd0*/  @P1 BRA `(.L_x_148) ;  /* 0xfffffffc006c1947 */ /* 0x000fec000383ffff */
.L_x_147:
[----:B------:R-:W-:Y:S05]  /*8be0*/  BSYNC.RECONVERGENT B3 ;  /* 0x0000000000037941 */ /* 0x000fea0003800200 */
.L_x_146:
        /* <DEDUP_REMOVED lines=16> */
[----:B------:R-:W0:Y:S01]  /*8cf0*/  LDS R34, [R57+0x28] ;  /* 0x0000280039227984 */ /* 0x000e220000000800 */
[----:B------:R-:W-:Y:S02]  /*8d00*/  IMAD R59, R59, 0x20, R56 ;  /* 0x000000203b3b7824 */ /* 0x000fe400078e0238 */
[----:B-1----:R-:W-:-:S05]  /*8d10*/  IMAD R60, R60, R61, RZ ;  /* 0x0000003d3c3c7224 */ /* 0x002fca00078e02ff */
[----:B------:R-:W-:Y:S01]  /*8d20*/  LEA R59, R60, R59, 0x5 ;  /* 0x0000003b3c3b7211 */ /* 0x000fe200078e28ff */
[----:B--2---:R-:W-:Y:S02]  /*8d30*/  IMAD R49, R49, R58, RZ ;  /* 0x0000003a31317224 */ /* 0x004fe400078e02ff */
[----:B0-----:R-:W-:-:S04]  /*8d40*/  IMAD R34, R55, R34, RZ ;  /* 0x0000002237227224 */ /* 0x001fc800078e02ff */
[----:B------:R-:W-:-:S04]  /*8d50*/  IMAD R34, R34, 0x20, R59 ;  /* 0x0000002022227824 */ /* 0x000fc800078e023b */
[----:B------:R-:W-:-:S07]  /*8d60*/  IMAD R56, R49, 0x20, R34 ;  /* 0x0000002031387824 */ /* 0x000fce00078e0222 */
.L_x_150:
[----:B------:R-:W-:Y:S05]  /*8d70*/  BSYNC.RECONVERGENT B3 ;  /* 0x0000000000037941 */ /* 0x000fea0003800200 */
.L_x_149:
        /* <DEDUP_REMOVED lines=17> */
.L_x_152:
[----:B------:R-:W-:Y:S05]  /*8e90*/  BSYNC.RECONVERGENT B3 ;  /* 0x0000000000037941 */ /* 0x000fea0003800200 */
.L_x_151:
[----:B------:R-:W-:-:S05]  /*8ea0*/  @!P2 IMAD R34, R35, 0x10, R26 ;  /* 0x000000102322a824 */ /* 0x000fca00078e021a */
[----:B------:R-:W-:Y:S04]  /*8eb0*/  @!P2 LDS R35, [R34] ;  /* 0x000000002223a984 */ /* 0x000fe80000000800 */
[----:B------:R-:W0:Y:S02]  /*8ec0*/  @!P2 LDS R58, [R34+0x8] ;  /* 0x00000800223aa984 */ /* 0x000e240000000800 */
[----:B0-----:R-:W-:-:S05]  /*8ed0*/  @!P2 IMAD R35, R35, R58, RZ ;  /* 0x0000003a2323a224 */ /* 0x001fca00078e02ff */
[----:B------:R-:W-:-:S07]  /*8ee0*/  @!P2 LEA R56, R35, R56, 0x5 ;  /* 0x000000382338a211 */ /* 0x000fce00078e28ff */
.L_x_145:
[----:B------:R-:W-:Y:S05]  /*8ef0*/  BSYNC.RECONVERGENT B1 ;  /* 0x0000000000017941 */ /* 0x000fea0003800200 */
.L_x_144:
[----:B------:R-:W-:-:S05]  /*8f00*/  IMAD R35, R54, 0x20, R7 ;  /* 0x0000002036237824 */ /* 0x000fca00078e0207 */
[----:B------:R-:W-:-:S04]  /*8f10*/  IADD3 R35, PT, PT, R35, R56, RZ ;  /* 0x0000003823237210 */ /* 0x000fc80007ffe0ff */
[----:B------:R-:W-:-:S13]  /*8f20*/  ISETP.GE.AND P1, PT, R35, R6, PT ;  /* 0x000000062300720c */ /* 0x000fda0003f26270 */
[----:B------:R-:W-:Y:S05]  /*8f30*/  @!P1 BRA `(.L_x_153) ;  /* 0x0000000000189947 */ /* 0x000fea0003800000 */
.L_x_136:
[----:B------:R-:W0:Y:S01]  /*8f40*/  LDC.64 R34, c[0x0][0x380] ;  /* 0x0000e000ff227b82 */ /* 0x000e220000000a00 */
[----:B------:R-:W-:-:S05]  /*8f50*/  IMAD.IADD R54, R32, 0x1, R54 ;  /* 0x0000000120367824 */ /* 0x000fca00078e0236 */
[----:B------:R-:W-:-:S05]  /*8f60*/  LEA R49, R54, R7, 0x5 ;  /* 0x0000000736317211 */ /* 0x000fca00078e28ff */
[----:B0-----:R-:W-:-:S05]  /*8f70*/  IMAD.WIDE R34, R49, 0x2, R34 ;  /* 0x0000000231227825 */ /* 0x001fca00078e0222 */
[----:B------:R0:W5:Y:S01]  /*8f80*/  LDG.E.U16 R55, desc[UR8][R34.64] ;  /* 0x0000000822377981 */ /* 0x000162000c1e1500 */
[----:B------:R-:W-:Y:S05]  /*8f90*/  BRA `(.L_x_143) ;  /* 0x0000000000147947 */ /* 0x000fea0003800000 */
.L_x_153:
[----:B------:R-:W-:-:S05]  /*8fa0*/  VIADD R49, R41, 0x60 ;  /* 0x0000006029317836 */ /* 0x000fca0000000000 */
[----:B------:R-:W-:-:S04]  /*8fb0*/  LEA R34, R2, R49, 0x18 ;  /* 0x0000003102227211 */ /* 0x000fc800078ec0ff */
[----:B------:R-:W-:-:S06]  /*8fc0*/  LEA R34, R35, R34, 0x1 ;  /* 0x0000002223227211 */ /* 0x000fcc00078e08ff */
[----:B------:R-:W0:Y:S02]  /*8fd0*/  LDS.U16 R34, [R34] ;  /* 0x0000000022227984 */ /* 0x000e240000000400 */
[----:B0-----:R-:W-:-:S07]  /*8fe0*/  PRMT R55, R34, 0x7610, R55 ;  /* 0x0000761022377816 */ /* 0x001fce0000000037 */
.L_x_143:
[----:B------:R-:W-:Y:S05]  /*8ff0*/  BSYNC.RECONVERGENT B2 ;  /* 0x0000000000027941 */ /* 0x000fea0003800200 */
.L_x_135:
        /* <DEDUP_REMOVED lines=31> */
[----:B------:R-:W-:-:S05]  /*91f0*/  @P1 IADD3 R49, PT, PT, R49, 0x1, RZ ;  /* 0x0000000131311810 */ /* 0x000fca0007ffe0ff */
[----:B------:R-:W-:-:S05]  /*9200*/  IMAD.MOV.U32 R45, RZ, RZ, R49 ;  /* 0x000000ffff2d7224 */ /* 0x000fca00078e0031 */
        /* <DEDUP_REMOVED lines=17> */
[----:B------:R-:W-:Y:S01]  /*9320*/  LOP3.LUT R55, R34, 0xfffffff8, RZ, 0xc0, !PT ;  /* 0xfffffff822377812 */ /* 0x000fe200078ec0ff */
[----:B------:R-:W-:Y:S01]  /*9330*/  UMOV UR4, URZ ;  /* 0x000000ff00047c82 */ /* 0x000fe20008000000 */
[----:B------:R-:W-:-:S07]  /*9340*/  MOV R49, RZ ;  /* 0x000000ff00317202 */ /* 0x000fce0000000f00 */
.L_x_159:
        /* <DEDUP_REMOVED lines=8> */
[----:B------:R-:W-:Y:S04]  /*93d0*/  LDS R59, [R47+0x28] ;  /* 0x000028002f3b7984 */ /* 0x000fe80000000800 */
[----:B------:R-:W-:Y:S04]  /*93e0*/  LDS R58, [R47+0x38] ;  /* 0x000038002f3a7984 */ /* 0x000fe80000000800 */
[----:B------:R-:W-:Y:S01]  /*93f0*/  LDS R61, [R47+0x78] ;  /* 0x000078002f3d7984 */ /* 0x000fe20000000800 */
[----:B0-----:R-:W-:-:S05]  /*9400*/  IMAD R56, R51, R56, RZ ;  /* 0x0000003833387224 */ /* 0x001fca00078e02ff */
[----:B------:R-:W-:Y:S02]  /*9410*/  LEA R60, R56, R49, 0x5 ;  /* 0x00000031383c7211 */ /* 0x000fe400078e28ff */
[----:B------:R-:W0:Y:S01]  /*9420*/  LDS R49, [R47+0x30] ;  /* 0x000030002f317984 */ /* 0x000e220000000800 */
[----:B-1----:R-:W-:-:S03]  /*9430*/  IMAD R51, R53, R54, RZ ;  /* 0x0000003635337224 */ /* 0x002fc600078e02ff */
[----:B------:R-:W1:Y:S01]  /*9440*/  LDS R54, [R47+0x20] ;  /* 0x000020002f367984 */ /* 0x000e620000000800 */
[----:B------:R-:W-:-:S03]  /*9450*/  IMAD R51, R51, 0x20, R60 ;  /* 0x0000002033337824 */ /* 0x000fc600078e023c */
[----:B------:R-:W-:Y:S04]  /*9460*/  LDS R56, [R47+0x40] ;  /* 0x000040002f387984 */ /* 0x000fe80000000800 */
[----:B------:R-:W2:Y:S01]  /*9470*/  LDS R53, [R47+0x48] ;  /* 0x000048002f357984 */ /* 0x000ea20000000800 */
[----:B0-----:R-:W-:-:S03]  /*9480*/  IMAD R49, R49, R58, RZ ;  /* 0x0000003a31317224 */ /* 0x001fc600078e02ff */
[----:B------:R-:W-:Y:S01]  /*9490*/  LDS R58, [R47+0x50] ;  /* 0x000050002f3a7984 */ /* 0x000fe20000000800 */
[----:B-1----:R-:W-:-:S03]  /*94a0*/  IMAD R54, R54, R59, RZ ;  /* 0x0000003b36367224 */ /* 0x002fc600078e02ff */
[----:B------:R-:W-:Y:S02]  /*94b0*/  LDS R59, [R47+0x60] ;  /* 0x000060002f3b7984 */ /* 0x000fe40000000800 */
[----:B------:R-:W-:Y:S02]  /*94c0*/  LEA R60, R54, R51, 0x5 ;  /* 0x00000033363c7211 */ /* 0x000fe400078e28ff */
[----:B------:R-:W0:Y:S01]  /*94d0*/  LDS R51, [R47+0x58] ;  /* 0x000058002f337984 */ /* 0x000e220000000800 */
[----:B--2---:R-:W-:Y:S02]  /*94e0*/  IMAD R53, R56, R53, RZ ;  /* 0x0000003538357224 */ /* 0x004fe400078e02ff */
[----:B------:R-:W-:Y:S01]  /*94f0*/  IMAD R60, R49, 0x20, R60 ;  /* 0x00000020313c7824 */ /* 0x000fe200078e023c */
[----:B------:R-:W1:Y:S04]  /*9500*/  LDS R56, [R47+0x68] ;  /* 0x000068002f387984 */ /* 0x000e680000000800 */
[----:B------:R-:W2:Y:S01]  /*9510*/  LDS R54, [R47+0x70] ;  /* 0x000070002f367984 */ /* 0x000ea20000000800 */
[----:B------:R-:W-:Y:S01]  /*9520*/  LEA R53, R53, R60, 0x5 ;  /* 0x0000003c35357211 */ /* 0x000fe200078e28ff */
[----:B0-----:R-:W-:-:S02]  /*9530*/  IMAD R58, R58, R51, RZ ;  /* 0x000000333a3a7224 */ /* 0x001fc400078e02ff */
[----:B-1----:R-:W-:Y:S02]  /*9540*/  IMAD R56, R59, R56, RZ ;  /* 0x000000383b387224 */ /* 0x002fe400078e02ff */
[----:B------:R-:W-:Y:S02]  /*9550*/  IMAD R53, R58, 0x20, R53 ;  /* 0x000000203a357824 */ /* 0x000fe400078e0235 */
[----:B--2---:R-:W-:-:S03]  /*9560*/  IMAD R54, R54, R61, RZ ;  /* 0x0000003d36367224 */ /* 0x004fc600078e02ff */
[----:B------:R-:W-:-:S04]  /*9570*/  LEA R53, R56, R53, 0x5 ;  /* 0x0000003538357211 */ /* 0x000fc800078e28ff */
[----:B------:R-:W-:Y:S01]  /*9580*/  LEA R49, R54, R53, 0x5 ;  /* 0x0000003536317211 */ /* 0x000fe200078e28ff */
[----:B------:R-:W-:Y:S06]  /*9590*/  @P0 BRA `(.L_x_159) ;  /* 0xfffffffc006c0947 */ /* 0x000fec000383ffff */
.L_x_158:
[----:B------:R-:W-:Y:S05]  /*95a0*/  @!P1 BRA `(.L_x_157) ;  /* 0x0000000000a89947 */ /* 0x000fea0003800000 */
[----:B------:R-:W-:Y:S02]  /*95b0*/  ISETP.GE.U32.AND P0, PT, R57, 0x4, PT ;  /* 0x000000043900780c */ /* 0x000fe40003f06070 */
[----:B------:R-:W-:-:S04]  /*95c0*/  LOP3.LUT R59, R34, 0x3, RZ, 0xc0, !PT ;  /* 0x00000003223b7812 */ /* 0x000fc800078ec0ff */
[----:B------:R-:W-:-:S07]  /*95d0*/  ISETP.NE.AND P1, PT, R59, RZ, PT ;  /* 0x000000ff3b00720c */ /* 0x000fce0003f25270 */
[----:B------:R-:W-:Y:S06]  /*95e0*/  @!P0 BRA `(.L_x_160) ;  /* 0x0000000000488947 */ /* 0x000fec0003800000 */
        /* <DEDUP_REMOVED lines=18> */
.L_x_160:
        /* <DEDUP_REMOVED lines=15> */
.L_x_161:
[----:B------:R-:W-:-:S05]  /*9800*/  @!P1 IMAD R35, R35, 0x10, R26 ;  /* 0x0000001023239824 */ /* 0x000fca00078e021a */
[----:B------:R-:W-:Y:S04]  /*9810*/  @!P1 LDS R34, [R35] ;  /* 0x0000000023229984 */ /* 0x000fe80000000800 */
[----:B------:R-:W0:Y:S02]  /*9820*/  @!P1 LDS R47, [R35+0x8] ;  /* 0x00000800232f9984 */ /* 0x000e240000000800 */
[----:B0-----:R-:W-:-:S05]  /*9830*/  @!P1 IMAD R34, R34, R47, RZ ;  /* 0x0000002f22229224 */ /* 0x001fca00078e02ff */
[----:B------:R-:W-:-:S07]  /*9840*/  @!P1 LEA R49, R34, R49, 0x5 ;  /* 0x0000003122319211 */ /* 0x000fce00078e28ff */
.L_x_157:
        /* <DEDUP_REMOVED lines=12> */
.L_x_156:
[----:B------:R-:W-:Y:S01]  /*9910*/  ISETP.GT.AND P0, PT, R9, R4, PT ;  /* 0x000000040900720c */ /* 0x000fe20003f04270 */
[----:B------:R-:W-:Y:S01]  /*9920*/  BSSY.RECONVERGENT B1, `(.L_x_163) ;  /* 0x0000064000017945 */ /* 0x000fe20003800200 */
[----:B------:R-:W-:-:S11]  /*9930*/  HFMA2 R47, -RZ, RZ, 0, 0 ;  /* 0x00000000ff2f7431 */ /* 0x000fd600000001ff */
[----:B------:R-:W-:Y:S05]  /*9940*/  @!P0 BRA `(.L_x_164) ;  /* 0x0000000400848947 */ /* 0x000fea0003800000 */
[----:B------:R-:W-:Y:S01]  /*9950*/  IMAD.IADD R34, R8, 0x1, R9 ;  /* 0x0000000108227824 */ /* 0x000fe200078e0209 */
[----:B------:R-:W-:Y:S01]  /*9960*/  BSSY.RECONVERGENT B3, `(.L_x_165) ;  /* 0x000002f000037945 */ /* 0x000fe20003800200 */
[----:B------:R-:W-:Y:S01]  /*9970*/  LOP3.LUT P1, RZ, R36, 0x7, RZ, 0xc0, !PT ;  /* 0x0000000724ff7812 */ /* 0x000fe2000782c0ff */
[----:B------:R-:W-:Y:S01]  /*9980*/  IMAD.MOV.U32 R35, RZ, RZ, R4 ;  /* 0x000000ffff237224 */ /* 0x000fe200078e0004 */
[----:B------:R-:W-:Y:S02]  /*9990*/  MOV R47, RZ ;  /* 0x000000ff002f7202 */ /* 0x000fe40000000f00 */
[----:B------:R-:W-:-:S13]  /*99a0*/  ISETP.GE.U32.AND P0, PT, R34, 0x7, PT ;  /* 0x000000072200780c */ /* 0x000fda0003f06070 */
[----:B------:R-:W-:Y:S05]  /*99b0*/  @!P0 BRA `(.L_x_166) ;  /* 0x0000000000a48947 */ /* 0x000fea0003800000 */
[----:B------:R-:W-:Y:S01]  /*99c0*/  HFMA2 R34, -RZ, RZ, 0, 0 ;  /* 0x00000000ff227431 */ /* 0x000fe200000001ff */
[----:B------:R-:W-:Y:S01]  /*99d0*/  LOP3.LUT R45, R36, 0xfffffff8, RZ, 0xc0, !PT ;  /* 0xfffffff8242d7812 */ /* 0x000fe200078ec0ff */
[----:B------:R-:W-:Y:S01]  /*99e0*/  IMAD.MOV.U32 R35, RZ, RZ, R4 ;  /* 0x000000ffff237224 */ /* 0x000fe200078e0004 */
[----:B------:R-:W-:-:S07]  /*99f0*/  MOV R47, RZ ;  /* 0x000000ff002f7202 */ /* 0x000fce0000000f00 */
.L_x_167:
[C---:B------:R-:W-:Y:S01]  /*9a00*/  IMAD R49, R35.reuse, 0x10, R26 ;  /* 0x0000001023317824 */ /* 0x040fe200078e021a */
[----:B------:R-:W-:Y:S01]  /*9a10*/  IADD3 R35, PT, PT, R35, 0x8, RZ ;  /* 0x0000000823237810 */ /* 0x000fe20007ffe0ff */
[----:B------:R-:W-:-:S03]  /*9a20*/  VIADD R34, R34, 0x8 ;  /* 0x0000000822227836 */ /* 0x000fc60000000000 */
[----:B------:R-:W-:Y:S02]  /*9a30*/  LDS R51, [R49] ;  /* 0x0000000031337984 */ /* 0x000fe40000000800 */
[----:B------:R-:W-:Y:S02]  /*9a40*/  ISETP.NE.AND P0, PT, R34, R45, PT ;  /* 0x0000002d2200720c */ /* 0x000fe40003f05270 */
        /* <DEDUP_REMOVED lines=9> */
[----:B------:R-:W-:Y:S02]  /*9ae0*/  LDS R51, [R49+0x48] ;  /* 0x0000480031337984 */ /* 0x000fe40000000800 */
[----:B------:R-:W-:Y:S02]  /*9af0*/  LEA R47, R54, R47, 0x5 ;  /* 0x0000002f362f7211 */ /* 0x000fe400078e28ff */
[----:B------:R-:W0:Y:S01]  /*9b00*/  LDS R54, [R49+0x40] ;  /* 0x0000400031367984 */ /* 0x000e220000000800 */
[----:B-1----:R-:W-:-:S03]  /*9b10*/  IMAD R60, R57, R60, RZ ;  /* 0x0000003c393c7224 */ /* 0x002fc600078e02ff */
[----:B------:R-:W-:Y:S01]  /*9b20*/  LDS R57, [R49+0x58] ;  /* 0x0000580031397984 */ /* 0x000fe20000000800 */
[----:B------:R-:W-:-:S03]  /*9b30*/  IMAD R47, R60, 0x20, R47 ;  /* 0x000000203c2f7824 */ /* 0x000fc600078e022f */
[----:B------:R-:W1:Y:S01]  /*9b40*/  LDS R60, [R49+0x50] ;  /* 0x00005000313c7984 */ /* 0x000e620000000800 */
[----:B--2---:R-:W-:-:S03]  /*9b50*/  IMAD R59, R58, R53, RZ ;  /* 0x000000353a3b7224 */ /* 0x004fc600078e02ff */
[----:B------:R-:W-:Y:S04]  /*9b60*/  LDS R58, [R49+0x60] ;  /* 0x00006000313a7984 */ /* 0x000fe80000000800 */
[----:B------:R-:W2:Y:S01]  /*9b70*/  LDS R53, [R49+0x68] ;  /* 0x0000680031357984 */ /* 0x000ea20000000800 */
[----:B---3--:R-:W-:-:S03]  /*9b80*/  IMAD R56, R56, R55, RZ ;  /* 0x0000003738387224 */ /* 0x008fc600078e02ff */
[----:B------:R-:W3:Y:S02]  /*9b90*/  LDS R55, [R49+0x70] ;  /* 0x0000700031377984 */ /* 0x000ee40000000800 */
[----:B------:R-:W-:-:S05]  /*9ba0*/  LEA R56, R56, R47, 0x5 ;  /* 0x0000002f38387211 */ /* 0x000fca00078e28ff */
[----:B------:R-:W-:Y:S02]  /*9bb0*/  IMAD R56, R59, 0x20, R56 ;  /* 0x000000203b387824 */ /* 0x000fe400078e0238 */
[----:B0-----:R-:W-:-:S05]  /*9bc0*/  IMAD R51, R54, R51, RZ ;  /* 0x0000003336337224 */ /* 0x001fca00078e02ff */
[----:B------:R-:W-:Y:S01]  /*9bd0*/  LEA R51, R51, R56, 0x5 ;  /* 0x0000003833337211 */ /* 0x000fe200078e28ff */
[----:B-1----:R-:W-:-:S05]  /*9be0*/  IMAD R60, R60, R57, RZ ;  /* 0x000000393c3c7224 */ /* 0x002fca00078e02ff */
[----:B------:R-:W-:Y:S01]  /*9bf0*/  LEA R51, R60, R51, 0x5 ;  /* 0x000000333c337211 */ /* 0x000fe200078e28ff */
[----:B--2---:R-:W-:Y:S02]  /*9c00*/  IMAD R58, R58, R53, RZ ;  /* 0x000000353a3a7224 */ /* 0x004fe400078e02ff */
[----:B---3--:R-:W-:Y:S02]  /*9c10*/  IMAD R54, R55, R61, RZ ;  /* 0x0000003d37367224 */ /* 0x008fe400078e02ff */
[----:B------:R-:W-:-:S04]  /*9c20*/  IMAD R51, R58, 0x20, R51 ;  /* 0x000000203a337824 */ /* 0x000fc800078e0233 */
[----:B------:R-:W-:Y:S01]  /*9c30*/  IMAD R47, R54, 0x20, R51 ;  /* 0x00000020362f7824 */ /* 0x000fe200078e0233 */
[----:B------:R-:W-:Y:S06]  /*9c40*/  @P0 BRA `(.L_x_167) ;  /* 0xfffffffc006c0947 */ /* 0x000fec000383ffff */
.L_x_166:
[----:B------:R-:W-:Y:S05]  /*9c50*/  BSYNC.RECONVERGENT B3 ;  /* 0x0000000000037941 */ /* 0x000fea0003800200 */
.L_x_165:
        /* <DEDUP_REMOVED lines=24> */
.L_x_169:
[----:B------:R-:W-:Y:S05]  /*9de0*/  BSYNC.RECONVERGENT B3 ;  /* 0x0000000000037941 */ /* 0x000fea0003800200 */
.L_x_168:
        /* <DEDUP_REMOVED lines=17> */
.L_x_171:
[----:B------:R-:W-:Y:S05]  /*9f00*/  BSYNC.RECONVERGENT B3 ;  /* 0x0000000000037941 */ /* 0x000fea0003800200 */
.L_x_170:
[----:B------:R-:W-:-:S05]  /*9f10*/  @!P1 LEA R34, R35, R26, 0x4 ;  /* 0x0000001a23229211 */ /* 0x000fca00078e20ff */
[----:B------:R-:W-:Y:S04]  /*9f20*/  @!P1 LDS R35, [R34] ;  /* 0x0000000022239984 */ /* 0x000fe80000000800 */
[----:B------:R-:W0:Y:S02]  /*9f30*/  @!P1 LDS R54, [R34+0x8] ;  /* 0x0000080022369984 */ /* 0x000e240000000800 */
[----:B0-----:R-:W-:-:S04]  /*9f40*/  @!P1 IMAD R54, R35, R54, RZ ;  /* 0x0000003623369224 */ /* 0x001fc800078e02ff */
[----:B------:R-:W-:-:S07]  /*9f50*/  @!P1 IMAD R47, R54, 0x20, R47 ;  /* 0x00000020362f9824 */ /* 0x000fce00078e022f */
.L_x_164:
[----:B------:R-:W-:Y:S05]  /*9f60*/  BSYNC.RECONVERGENT B1 ;  /* 0x0000000000017941 */ /* 0x000fea0003800200 */
.L_x_163:
[----:B------:R-:W-:-:S05]  /*9f70*/  LEA R34, R50, R7, 0x5 ;  /* 0x0000000732227211 */ /* 0x000fca00078e28ff */
[----:B------:R-:W-:-:S05]  /*9f80*/  IMAD.IADD R47, R34, 0x1, R47 ;  /* 0x00000001222f7824 */ /* 0x000fca00078e022f */
[----:B------:R-:W-:-:S13]  /*9f90*/  ISETP.GE.AND P0, PT, R47, R6, PT ;  /* 0x000000062f00720c */ /* 0x000fda0003f06270 */
[----:B------:R-:W-:Y:S05]  /*9fa0*/  @!P0 BRA `(.L_x_172) ;  /* 0x0000000000188947 */ /* 0x000fea0003800000 */
.L_x_155:
[----:B------:R-:W0:Y:S01]  /*9fb0*/  LDC.64 R34, c[0x0][0x380] ;  /* 0x0000e000ff227b82 */ /* 0x000e220000000a00 */
[----:B------:R-:W-:-:S05]  /*9fc0*/  IADD3 R50, PT, PT, R32, R50, RZ ;  /* 0x0000003220327210 */ /* 0x000fca0007ffe0ff */
[----:B------:R-:W-:-:S04]  /*9fd0*/  IMAD R45, R50, 0x20, R7 ;  /* 0x00000020322d7824 */ /* 0x000fc800078e0207 */
[----:B0-----:R-:W-:-:S06]  /*9fe0*/  IMAD.WIDE R34, R45, 0x2, R34 ;  /* 0x000000022d227825 */ /* 0x001fcc00078e0222 */
[----:B------:R1:W5:Y:S01]  /*9ff0*/  LDG.E.U16 R35, desc[UR8][R34.64] ;  /* 0x0000000822237981 */ /* 0x000362000c1e1500 */
[----:B------:R-:W-:Y:S05]  /*a000*/  BRA `(.L_x_162) ;  /* 0x0000000000147947 */ /* 0x000fea0003800000 */
.L_x_172:
[----:B------:R-:W-:-:S04]  /*a010*/  IADD3 R35, PT, PT, R41, 0x60, RZ ;  /* 0x0000006029237810 */ /* 0x000fc80007ffe0ff */
[----:B------:R-:W-:-:S05]  /*a020*/  LEA R34, R2, R35, 0x18 ;  /* 0x0000002302227211 */ /* 0x000fca00078ec0ff */
[----:B------:R-:W-:-:S06]  /*a030*/  IMAD R34, R47, 0x2, R34 ;  /* 0x000000022f227824 */ /* 0x000fcc00078e0222 */
[----:B------:R-:W0:Y:S02]  /*a040*/  LDS.U16 R34, [R34] ;  /* 0x0000000022227984 */ /* 0x000e240000000400 */
[----:B0-----:R-:W-:-:S07]  /*a050*/  PRMT R35, R34, 0x7610, R35 ;  /* 0x0000761022237816 */ /* 0x001fce0000000023 */
.L_x_162:
[----:B------:R-:W-:Y:S05]  /*a060*/  BSYNC.RECONVERGENT B2 ;  /* 0x0000000000027941 */ /* 0x000fea0003800200 */
.L_x_154:
[----:B------:R-:W-:-:S04]  /*a070*/  HMUL2 R46, R46.H0_H0, R48.H0_H0 ;  /* 0x200000302e2e7232 */ /* 0x000fc80000000800 */
[----:B-----5:R-:W-:-:S04]  /*a080*/  HFMA2 R35, R35.H0_H0, R46.H0_H0, R52.H0_H0 ;  /* 0x2000002e23237231 */ /* 0x020fc80000040834 */
[----:B------:R-:W-:-:S07]  /*a090*/  HFMA2 R12, R25.H0_H0, R35.H0_H0, R12.H0_H0 ;  /* 0x20000023190c7231 */ /* 0x000fce000004080c */
.L_x_96:
[----:B------:R-:W-:Y:S02]  /*a0a0*/  HADD2.F32 R14, -RZ, R14.H0_H0 ;  /* 0x2000000eff0e7230 */ /* 0x000fe40000004100 */
[----:B------:R-:W-:-:S03]  /*a0b0*/  HADD2.F32 R13, -RZ, R13.H0_H0 ;  /* 0x2000000dff0d7230 */ /* 0x000fc60000004100 */
        /* <DEDUP_REMOVED lines=9> */
[----:B------:R-:W-:-:S13]  /*a150*/  FSETP.GEU.OR P0, PT, R50, R42, P0 ;  /* 0x0000002a3200720b */ /* 0x000fda000070e400 */
[----:B------:R-:W-:Y:S05]  /*a160*/  @P0 BRA `(.L_x_173) ;  /* 0x0000004000a40947 */ /* 0x000fea0003800000 */
[----:B------:R-:W2:Y:S08]  /*a170*/  F2I.FLOOR.NTZ R25, R50 ;  /* 0x0000003200197305 */ /* 0x000eb00000207100 */
[----:B------:R-:W3:Y:S01]  /*a180*/  F2I.FLOOR.NTZ R13, R49 ;  /* 0x00000031000d7305 */ /* 0x000ee20000207100 */
[C---:B--2---:R-:W-:Y:S01]  /*a190*/  ISETP.GE.AND P0, PT, R25.reuse, R28, PT ;  /* 0x0000001c1900720c */ /* 0x044fe20003f06270 */
[----:B------:R-:W-:Y:S01]  /*a1a0*/  VIADD R51, R25, 0x1 ;  /* 0x0000000119337836 */ /* 0x000fe20000000000 */
[----:B------:R-:W-:-:S05]  /*a1b0*/  I2FP.F32.S32 R35, R25 ;  /* 0x0000001900237245 */ /* 0x000fca0000201400 */
[C-C-:B------:R-:W-:Y:S01]  /*a1c0*/  FADD R47, -R50.reuse, R35.reuse ;  /* 0x00000023322f7221 */ /* 0x140fe20000000100 */
[C---:B---3--:R-:W-:Y:S01]  /*a1d0*/  LOP3.LUT R48, R13.reuse, R25, RZ, 0xfc, !PT ;  /* 0x000000190d307212 */ /* 0x048fe200078efcff */
[----:B------:R-:W-:Y:S01]  /*a1e0*/  FADD R45, R50, -R35 ;  /* 0x80000023322d7221 */ /* 0x000fe20000000000 */
[----:B------:R-:W-:Y:S01]  /*a1f0*/  ISETP.GE.OR P0, PT, R13, R30, P0 ;  /* 0x0000001e0d00720c */ /* 0x000fe20000706670 */
[----:B------:R-:W-:Y:S01]  /*a200*/  FADD R47, R47, 1 ;  /* 0x3f8000002f2f7421 */ /* 0x000fe20000000000 */
[----:B------:R-:W-:Y:S02]  /*a210*/  I2FP.F32.S32 R14, R13 ;  /* 0x0000000d000e7245 */ /* 0x000fe40000201400 */
[----:B------:R-:W-:Y:S02]  /*a220*/  ISETP.LT.OR P0, PT, R48, RZ, P0 ;  /* 0x000000ff3000720c */ /* 0x000fe40000701670 */
[----:B------:R-:W-:Y:S01]  /*a230*/  F2FP.F16.F32.PACK_AB R45, RZ, R45 ;  /* 0x0000002dff2d723e */ /* 0x000fe200000000ff */
[C-C-:B01----:R-:W-:Y:S01]  /*a240*/  FADD R34, R49.reuse, -R14.reuse ;  /* 0x8000000e31227221 */ /* 0x143fe20000000000 */
[----:B------:R-:W-:Y:S01]  /*a250*/  FADD R14, -R49, R14 ;  /* 0x0000000e310e7221 */ /* 0x000fe20000000100 */
[----:B------:R-:W-:-:S02]  /*a260*/  F2FP.F16.F32.PACK_AB R47, RZ, R47 ;  /* 0x0000002fff2f723e */ /* 0x000fc400000000ff */
[----:B------:R-:W-:Y:S01]  /*a270*/  PRMT R35, RZ, 0x7610, R35 ;  /* 0x00007610ff237816 */ /* 0x000fe20000000023 */
[----:B------:R-:W-:Y:S01]  /*a280*/  FADD R46, R14, 1 ;  /* 0x3f8000000e2e7421 */ /* 0x000fe20000000000 */
[----:B------:R-:W-:Y:S02]  /*a290*/  F2FP.F16.F32.PACK_AB R14, RZ, R34 ;  /* 0x00000022ff0e723e */ /* 0x000fe400000000ff */
[----:B------:R-:W-:Y:S02]  /*a2a0*/  IADD3 R49, PT, PT, R13, 0x1, RZ ;  /* 0x000000010d317810 */ /* 0x000fe40007ffe0ff */
        /* <DEDUP_REMOVED lines=8> */
[----:B0-----:R-:W-:-:S06]  /*a330*/  IADD3 R34, PT, PT, R50, 0xffffffe, RZ ;  /* 0x0ffffffe32227810 */ /* 0x001fcc0007ffe0ff */
        /* <DEDUP_REMOVED lines=36> */
.L_x_179:
[C---:B------:R-:W-:Y:S01]  /*a580*/  LEA R50, R35.reuse, R26, 0x4 ;  /* 0x0000001a23327211 */ /* 0x040fe200078e20ff */
[----:B------:R-:W-:Y:S01]  /*a590*/  UIADD3 UR4, UPT, UPT, UR4, 0x8, URZ ;  /* 0x0000000804047890 */ /* 0x000fe2000fffe0ff */
[----:B------:R-:W-:-:S03]  /*a5a0*/  IADD3 R35, PT, PT, R35, 0x8, RZ ;  /* 0x0000000823237810 */ /* 0x000fc60007ffe0ff */
[----:B------:R-:W-:Y:S02]  /*a5b0*/  LDS R59, [R50] ;  /* 0x00000000323b7984 */ /* 0x000fe40000000800 */
[----:B------:R-:W-:Y:S02]  /*a5c0*/  ISETP.NE.AND P0, PT, R56, UR4, PT ;  /* 0x0000000438007c0c */ /* 0x000fe4000bf05270 */
[----:B------:R-:W0:Y:S04]  /*a5d0*/  LDS R60, [R50+0x8] ;  /* 0x00000800323c7984 */ /* 0x000e280000000800 */
[----:B------:R-:W-:Y:S04]  /*a5e0*/  LDS R57, [R50+0x10] ;  /* 0x0000100032397984 */ /* 0x000fe80000000800 */
[----:B------:R-:W1:Y:S04]  /*a5f0*/  LDS R58, [R50+0x18] ;  /* 0x00001800323a7984 */ /* 0x000e680000000800 */
[----:B------:R-:W-:Y:S04]  /*a600*/  LDS R55, [R50+0x20] ;  /* 0x0000200032377984 */ /* 0x000fe80000000800 */
[----:B------:R-:W2:Y:S01]  /*a610*/  LDS R54, [R50+0x28] ;  /* 0x0000280032367984 */ /* 0x000ea20000000800 */
[----:B0-----:R-:W-:-:S03]  /*a620*/  IMAD R59, R59, R60, RZ ;  /* 0x0000003c3b3b7224 */ /* 0x001fc600078e02ff */
[----:B------:R-:W-:Y:S01]  /*a630*/  LDS R60, [R50+0x38] ;  /* 0x00003800323c7984 */ /* 0x000fe20000000800 */
[----:B------:R-:W-:-:S03]  /*a640*/  IMAD R52, R59, 0x20, R52 ;  /* 0x000000203b347824 */ /* 0x000fc600078e0234 */
[----:B------:R-:W0:Y:S01]  /*a650*/  LDS R59, [R50+0x30] ;  /* 0x00003000323b7984 */ /* 0x000e220000000800 */
[----:B-1----:R-:W-:-:S05]  /*a660*/  IMAD R57, R57, R58, RZ ;  /* 0x0000003a39397224 */ /* 0x002fca00078e02ff */
[----:B------:R-:W-:Y:S01]  /*a670*/  LEA R57, R57, R52, 0x5 ;  /* 0x0000003439397211 */ /* 0x000fe200078e28ff */
[----:B--2---:R-:W-:Y:S02]  /*a680*/  IMAD R58, R55, R54, RZ ;  /* 0x00000036373a7224 */ /* 0x004fe400078e02ff */
[----:B------:R-:W-:Y:S02]  /*a690*/  LDS R55, [R50+0x40] ;  /* 0x0000400032377984 */ /* 0x000fe40000000800 */
[----:B------:R-:W-:Y:S02]  /*a6a0*/  IMAD R57, R58, 0x20, R57 ;  /* 0x000000203a397824 */ /* 0x000fe400078e0239 */
[----:B------:R-:W1:Y:S04]  /*a6b0*/  LDS R54, [R50+0x48] ;  /* 0x0000480032367984 */ /* 0x000e680000000800 */
[----:B------:R-:W-:Y:S01]  /*a6c0*/  LDS R58, [R50+0x60] ;  /* 0x00006000323a7984 */ /* 0x000fe20000000800 */
[----:B0-----:R-:W-:-:S03]  /*a6d0*/  IMAD R52, R59, R60, RZ ;  /* 0x0000003c3b347224 */ /* 0x001fc600078e02ff */
[----:B------:R-:W-:Y:S02]  /*a6e0*/  LDS R60, [R50+0x58] ;  /* 0x00005800323c7984 */ /* 0x000fe40000000800 */
[----:B------:R-:W-:Y:S02]  /*a6f0*/  LEA R61, R52, R57, 0x5 ;  /* 0x00000039343d7211 */ /* 0x000fe400078e28ff */
[----:B------:R-:W-:Y:S04]  /*a700*/  LDS R59, [R50+0x78] ;  /* 0x00007800323b7984 */ /* 0x000fe80000000800 */
[----:B------:R-:W0:Y:S04]  /*a710*/  LDS R57, [R50+0x50] ;  /* 0x0000500032397984 */ /* 0x000e280000000800 */
[----:B------:R-:W2:Y:S01]  /*a720*/  LDS R52, [R50+0x70] ;  /* 0x0000700032347984 */ /* 0x000ea20000000800 */
[----:B-1----:R-:W-:-:S03]  /*a730*/  IMAD R54, R55, R54, RZ ;  /* 0x0000003637367224 */ /* 0x002fc600078e02ff */
[----:B------:R-:W1:Y:S01]  /*a740*/  LDS R55, [R50+0x68] ;  /* 0x0000680032377984 */ /* 0x000e620000000800 */
[----:B------:R-:W-:Y:S02]  /*a750*/  IMAD R54, R54, 0x20, R61 ;  /* 0x0000002036367824 */ /* 0x000fe400078e023d */
[----:B0-----:R-:W-:Y:S02]  /*a760*/  IMAD R57, R57, R60, RZ ;  /* 0x0000003c39397224 */ /* 0x001fe400078e02ff */
[----:B--2---:R-:W-:-:S03]  /*a770*/  IMAD R59, R52, R59, RZ ;  /* 0x0000003b343b7224 */ /* 0x004fc600078e02ff */
[----:B------:R-:W-:Y:S01]  /*a780*/  LEA R54, R57, R54, 0x5 ;  /* 0x0000003639367211 */ /* 0x000fe200078e28ff */
[----:B-1----:R-:W-:-:S04]  /*a790*/  IMAD R55, R58, R55, RZ ;  /* 0x000000373a377224 */ /* 0x002fc800078e02ff */
[----:B------:R-:W-:-:S04]  /*a7a0*/  IMAD R54, R55, 0x20, R54 ;  /* 0x0000002037367824 */ /* 0x000fc800078e0236 */
[----:B------:R-:W-:Y:S01]  /*a7b0*/  IMAD R52, R59, 0x20, R54 ;  /* 0x000000203b347824 */ /* 0x000fe200078e0236 */
[----:B------:R-:W-:Y:S06]  /*a7c0*/  @P0 BRA `(.L_x_179) ;  /* 0xfffffffc006c0947 */ /* 0x000fec000383ffff */
.L_x_178:
[----:B------:R-:W-:-:S13]  /*a7d0*/  LOP3.LUT P0, R50, R34, 0x7, RZ, 0xc0, !PT ;  /* 0x0000000722327812 */ /* 0x000fda000780c0ff */
[----:B------:R-:W-:Y:S05]  /*a7e0*/  @!P0 BRA `(.L_x_177) ;  /* 0x0000000000a48947 */ /* 0x000fea0003800000 */
[----:B------:R-:W-:Y:S02]  /*a7f0*/  ISETP.GE.U32.AND P0, PT, R50, 0x4, PT ;  /* 0x000000043200780c */ /* 0x000fe40003f06070 */
[----:B------:R-:W-:-:S11]  /*a800*/  LOP3.LUT P1, R58, R34, 0x3, RZ, 0xc0, !PT ;  /* 0x00000003223a7812 */ /* 0x000fd6000782c0ff */
        /* <DEDUP_REMOVED lines=19> */
.L_x_180:
        /* <DEDUP_REMOVED lines=15> */
.L_x_181:
[----:B------:R-:W-:-:S05]  /*aa30*/  @!P1 LEA R35, R35, R26, 0x4 ;  /* 0x0000001a23239211 */ /* 0x000fca00078e20ff */
[----:B------:R-:W-:Y:S04]  /*aa40*/  @!P1 LDS R34, [R35] ;  /* 0x0000000023229984 */ /* 0x000fe80000000800 */
[----:B------:R-:W0:Y:S02]  /*aa50*/  @!P1 LDS R55, [R35+0x8] ;  /* 0x0000080023379984 */ /* 0x000e240000000800 */
[----:B0-----:R-:W-:-:S04]  /*aa60*/  @!P1 IMAD R55, R34, R55, RZ ;  /* 0x0000003722379224 */ /* 0x001fc800078e02ff */
[----:B------:R-:W-:-:S07]  /*aa70*/  @!P1 IMAD R52, R55, 0x20, R52 ;  /* 0x0000002037349824 */ /* 0x000fce00078e0234 */
.L_x_177:
        /* <DEDUP_REMOVED lines=12> */
.L_x_176:
[----:B------:R-:W-:Y:S01]  /*ab40*/  ISETP.GT.AND P0, PT, R9, R4, PT ;  /* 0x000000040900720c */ /* 0x000fe20003f04270 */
[----:B------:R-:W-:Y:S01]  /*ab50*/  BSSY.RECONVERGENT B1, `(.L_x_183) ;  /* 0x0000064000017945 */ /* 0x000fe20003800200 */
[----:B------:R-:W-:-:S11]  /*ab60*/  IMAD.MOV.U32 R34, RZ, RZ, RZ ;  /* 0x000000ffff227224 */ /* 0x000fd600078e00ff */
[----:B------:R-:W-:Y:S05]  /*ab70*/  @!P0 BRA `(.L_x_184) ;  /* 0x0000000400848947 */ /* 0x000fea0003800000 */
[----:B------:R-:W-:Y:S01]  /*ab80*/  IADD3 R34, PT, PT, R8, R9, RZ ;  /* 0x0000000908227210 */ /* 0x000fe20007ffe0ff */
[----:B------:R-:W-:Y:S01]  /*ab90*/  BSSY.RECONVERGENT B3, `(.L_x_185) ;  /* 0x000002f000037945 */ /* 0x000fe20003800200 */
[----:B------:R-:W-:Y:S02]  /*aba0*/  LOP3.LUT P1, RZ, R36, 0x7, RZ, 0xc0, !PT ;  /* 0x0000000724ff7812 */ /* 0x000fe4000782c0ff */
[----:B------:R-:W-:Y:S01]  /*abb0*/  ISETP.GE.U32.AND P0, PT, R34, 0x7, PT ;  /* 0x000000072200780c */ /* 0x000fe20003f06070 */
[----:B------:R-:W-:Y:S01]  /*abc0*/  IMAD.MOV.U32 R34, RZ, RZ, RZ ;  /* 0x000000ffff227224 */ /* 0x000fe200078e00ff */
[----:B------:R-:W-:-:S11]  /*abd0*/  MOV R35, R4 ;  /* 0x0000000400237202 */ /* 0x000fd60000000f00 */
[----:B------:R-:W-:Y:S05]  /*abe0*/  @!P0 BRA `(.L_x_186) ;  /* 0x0000000000a48947 */ /* 0x000fea0003800000 */
[----:B------:R-:W-:Y:S01]  /*abf0*/  LOP3.LUT R50, R36, 0xfffffff8, RZ, 0xc0, !PT ;  /* 0xfffffff824327812 */ /* 0x000fe200078ec0ff */
[----:B------:R-:W-:Y:S01]  /*ac00*/  IMAD.MOV.U32 R34, RZ, RZ, RZ ;  /* 0x000000ffff227224 */ /* 0x000fe200078e00ff */
[----:B------:R-:W-:Y:S01]  /*ac10*/  MOV R35, R4 ;  /* 0x0000000400237202 */ /* 0x000fe20000000f00 */
[----:B------:R-:W-:-:S07]  /*ac20*/  IMAD.MOV.U32 R53, RZ, RZ, RZ ;  /* 0x000000ffff357224 */ /* 0x000fce00078e00ff */
.L_x_187:
        /* <DEDUP_REMOVED lines=10> */
[----:B------:R-:W-:Y:S01]  /*acd0*/  LDS R57, [R52+0x38] ;  /* 0x0000380034397984 */ /* 0x000fe20000000800 */
[----:B0-----:R-:W-:-:S03]  /*ace0*/  IMAD R61, R56, R61, RZ ;  /* 0x0000003d383d7224 */ /* 0x001fc600078e02ff */
[----:B------:R-:W0:Y:S01]  /*acf0*/  LDS R56, [R52+0x30] ;  /* 0x0000300034387984 */ /* 0x000e220000000800 */
[----:B------:R-:W-:-:S03]  /*ad00*/  IMAD R60, R61, 0x20, R34 ;  /* 0x000000203d3c7824 */ /* 0x000fc600078e0222 */
[----:B------:R-:W-:Y:S01]  /*ad10*/  LDS R34, [R52+0x48] ;  /* 0x0000480034227984 */ /* 0x000fe20000000800 */
[----:B-1----:R-:W-:-:S03]  /*ad20*/  IMAD R61, R58, R55, RZ ;  /* 0x000000373a3d7224 */ /* 0x002fc600078e02ff */
[----:B------:R-:W1:Y:S04]  /*ad30*/  LDS R55, [R52+0x40] ;  /* 0x0000400034377984 */ /* 0x000e680000000800 */
[----:B------:R-:W-:Y:S01]  /*ad40*/  LDS R58, [R52+0x50] ;  /* 0x00005000343a7984 */ /* 0x000fe20000000800 */
[----:B--2---:R-:W-:Y:S01]  /*ad50*/  IMAD R59, R59, R54, RZ ;  /* 0x000000363b3b7224 */ /* 0x004fe200078e02ff */
[----:B------:R-:W-:Y:S02]  /*ad60*/  LEA R54, R61, R60, 0x5 ;  /* 0x0000003c3d367211 */ /* 0x000fe400078e28ff */
[----:B------:R-:W-:Y:S03]  /*ad70*/  LDS R60, [R52+0x78] ;  /* 0x00007800343c7984 */ /* 0x000fe60000000800 */
[----:B------:R-:W-:-:S02]  /*ad80*/  IMAD R54, R59, 0x20, R54 ;  /* 0x000000203b367824 */ /* 0x000fc400078e0236 */
[----:B------:R-:W-:Y:S01]  /*ad90*/  LDS R59, [R52+0x60] ;  /* 0x00006000343b7984 */ /* 0x000fe20000000800 */
[----:B0-----:R-:W-:-:S03]  /*ada0*/  IMAD R61, R56, R57, RZ ;  /* 0x00000039383d7224 */ /* 0x001fc600078e02ff */
[----:B------:R-:W0:Y:S02]  /*adb0*/  LDS R57, [R52+0x58] ;  /* 0x0000580034397984 */ /* 0x000e240000000800 */
[----:B------:R-:W-:Y:S02]  /*adc0*/  LEA R54, R61, R54, 0x5 ;  /* 0x000000363d367211 */ /* 0x000fe400078e28ff */
[----:B------:R-:W2:Y:S01]  /*add0*/  LDS R56, [R52+0x68] ;  /* 0x0000680034387984 */ /* 0x000ea20000000800 */
[----:B-1----:R-:W-:-:S03]  /*ade0*/  IMAD R55, R55, R34, RZ ;  /* 0x0000002237377224 */ /* 0x002fc600078e02ff */
[----:B------:R-:W1:Y:S01]  /*adf0*/  LDS R34, [R52+0x70] ;  /* 0x0000700034227984 */ /* 0x000e620000000800 */
[----:B------:R-:W-:Y:S02]  /*ae00*/  IMAD R54, R55, 0x20, R54 ;  /* 0x0000002037367824 */ /* 0x000fe400078e0236 */
[----:B0-----:R-:W-:Y:S02]  /*ae10*/  IMAD R57, R58, R57, RZ ;  /* 0x000000393a397224 */ /* 0x001fe400078e02ff */
[----:B--2---:R-:W-:Y:S02]  /*ae20*/  IMAD R59, R59, R56, RZ ;  /* 0x000000383b3b7224 */ /* 0x004fe400078e02ff */
[----:B------:R-:W-:Y:S02]  /*ae30*/  IMAD R54, R57, 0x20, R54 ;  /* 0x0000002039367824 */ /* 0x000fe400078e0236 */
[----:B-1----:R-:W-:-:S03]  /*ae40*/  IMAD R55, R34, R60, RZ ;  /* 0x0000003c22377224 */ /* 0x002fc600078e02ff */
[----:B------:R-:W-:-:S04]  /*ae50*/  LEA R54, R59, R54, 0x5 ;  /* 0x000000363b367211 */ /* 0x000fc800078e28ff */
[----:B------:R-:W-:Y:S01]  /*ae60*/  LEA R34, R55, R54, 0x5 ;  /* 0x0000003637227211 */ /* 0x000fe200078e28ff */
[----:B------:R-:W-:Y:S06]  /*ae70*/  @P0 BRA `(.L_x_187) ;  /* 0xfffffffc006c0947 */ /* 0x000fec000383ffff */
.L_x_186:
[----:B------:R-:W-:Y:S05]  /*ae80*/  BSYNC.RECONVERGENT B3 ;  /* 0x0000000000037941 */ /* 0x000fea0003800200 */
.L_x_185:
        /* <DEDUP_REMOVED lines=24> */
.L_x_189:
[----:B------:R-:W-:Y:S05]  /*b010*/  BSYNC.RECONVERGENT B3 ;  /* 0x0000000000037941 */ /* 0x000fea0003800200 */
.L_x_188:
        /* <DEDUP_REMOVED lines=17> */
.L_x_191:
[----:B------:R-:W-:Y:S05]  /*b130*/  BSYNC.RECONVERGENT B3 ;  /* 0x0000000000037941 */ /* 0x000fea0003800200 */
.L_x_190:
[----:B------:R-:W-:-:S05]  /*b140*/  @!P1 IMAD R35, R35, 0x10, R26 ;  /* 0x0000001023239824 */ /* 0x000fca00078e021a */
[----:B------:R-:W-:Y:S04]  /*b150*/  @!P1 LDS R50, [R35] ;  /* 0x0000000023329984 */ /* 0x000fe80000000800 */
[----:B------:R-:W0:Y:S02]  /*b160*/  @!P1 LDS R53, [R35+0x8] ;  /* 0x0000080023359984 */ /* 0x000e240000000800 */
[----:B0-----:R-:W-:-:S05]  /*b170*/  @!P1 IMAD R53, R50, R53, RZ ;  /* 0x0000003532359224 */ /* 0x001fca00078e02ff */
[----:B------:R-:W-:-:S07]  /*b180*/  @!P1 LEA R34, R53, R34, 0x5 ;  /* 0x0000002235229211 */ /* 0x000fce00078e28ff */
.L_x_184:
[----:B------:R-:W-:Y:S05]  /*b190*/  BSYNC.RECONVERGENT B1 ;  /* 0x0000000000017941 */ /* 0x000fea0003800200 */
.L_x_183:
[----:B------:R-:W-:-:S05]  /*b1a0*/  IMAD R35, R48, 0x20, R7 ;  /* 0x0000002030237824 */ /* 0x000fca00078e0207 */
[----:B------:R-:W-:-:S04]  /*b1b0*/  IADD3 R35, PT, PT, R35, R34, RZ ;  /* 0x0000002223237210 */ /* 0x000fc80007ffe0ff */
[----:B------:R-:W-:-:S13]  /*b1c0*/  ISETP.GE.AND P0, PT, R35, R6, PT ;  /* 0x000000062300720c */ /* 0x000fda0003f06270 */
[----:B------:R-:W-:Y:S05]  /*b1d0*/  @!P0 BRA `(.L_x_192) ;  /* 0x0000000000188947 */ /* 0x000fea0003800000 */
.L_x_175:
[----:B------:R-:W0:Y:S01]  /*b1e0*/  LDC.64 R34, c[0x0][0x380] ;  /* 0x0000e000ff227b82 */ /* 0x000e220000000a00 */
[----:B------:R-:W-:-:S05]  /*b1f0*/  IMAD.IADD R48, R32, 0x1, R48 ;  /* 0x0000000120307824 */ /* 0x000fca00078e0230 */
[----:B------:R-:W-:-:S05]  /*b200*/  LEA R53, R48, R7, 0x5 ;  /* 0x0000000730357211 */ /* 0x000fca00078e28ff */
[----:B0-----:R-:W-:-:S06]  /*b210*/  IMAD.WIDE R34, R53, 0x2, R34 ;  /* 0x0000000235227825 */ /* 0x001fcc00078e0222 */
[----:B------:R0:W5:Y:S01]  /*b220*/  LDG.E.U16 R35, desc[UR8][R34.64] ;  /* 0x0000000822237981 */ /* 0x000162000c1e1500 */
[----:B------:R-:W-:Y:S05]  /*b230*/  BRA `(.L_x_182) ;  /* 0x0000000000147947 */ /* 0x000fea0003800000 */
.L_x_192:
[----:B------:R-:W-:-:S05]  /*b240*/  VIADD R53, R41, 0x60 ;  /* 0x0000006029357836 */ /* 0x000fca0000000000 */
[----:B------:R-:W-:-:S04]  /*b250*/  LEA R34, R2, R53, 0x18 ;  /* 0x0000003502227211 */ /* 0x000fc800078ec0ff */
[----:B------:R-:W-:-:S06]  /*b260*/  LEA R34, R35, R34, 0x1 ;  /* 0x0000002223227211 */ /* 0x000fcc00078e08ff */
[----:B------:R-:W0:Y:S02]  /*b270*/  LDS.U16 R34, [R34] ;  /* 0x0000000022227984 */ /* 0x000e240000000400 */
[----:B0-----:R-:W-:-:S07]  /*b280*/  PRMT R35, R34, 0x7610, R35 ;  /* 0x0000761022237816 */ /* 0x001fce0000000023 */
.L_x_182:
[----:B------:R-:W-:Y:S05]  /*b290*/  BSYNC.RECONVERGENT B2 ;  /* 0x0000000000027941 */ /* 0x000fea0003800200 */
.L_x_174:
        /* <DEDUP_REMOVED lines=52> */
.L_x_198:
        /* <DEDUP_REMOVED lines=11> */
[----:B------:R-:W-:Y:S02]  /*b690*/  LDS R61, [R52+0x38] ;  /* 0x00003800343d7984 */ /* 0x000fe40000000800 */
[----:B------:R-:W-:Y:S02]  /*b6a0*/  LEA R54, R59, R54, 0x5 ;  /* 0x000000363b367211 */ /* 0x000fe400078e28ff */
[----:B------:R-:W0:Y:S01]  /*b6b0*/  LDS R59, [R52+0x30] ;  /* 0x00003000343b7984 */ /* 0x000e220000000800 */
[----:B-1----:R-:W-:-:S03]  /*b6c0*/  IMAD R55, R58, R55, RZ ;  /* 0x000000373a377224 */ /* 0x002fc600078e02ff */
[----:B------:R-:W-:Y:S01]  /*b6d0*/  LDS R58, [R52+0x48] ;  /* 0x00004800343a7984 */ /* 0x000fe20000000800 */
[----:B------:R-:W-:Y:S02]  /*b6e0*/  IMAD R55, R55, 0x20, R54 ;  /* 0x0000002037377824 */ /* 0x000fe400078e0236 */
[----:B--2---:R-:W-:Y:S02]  /*b6f0*/  IMAD R56, R56, R57, RZ ;  /* 0x0000003938387224 */ /* 0x004fe400078e02ff */
[----:B------:R-:W1:Y:S03]  /*b700*/  LDS R57, [R52+0x40] ;  /* 0x0000400034397984 */ /* 0x000e660000000800 */
[----:B------:R-:W-:Y:S02]  /*b710*/  LEA R55, R56, R55, 0x5 ;  /* 0x0000003738377211 */ /* 0x000fe400078e28ff */
[----:B------:R-:W-:Y:S01]  /*b720*/  LDS R56, [R52+0x68] ;  /* 0x0000680034387984 */ /* 0x000fe20000000800 */
[----:B0-----:R-:W-:-:S03]  /*b730*/  IMAD R54, R59, R61, RZ ;  /* 0x0000003d3b367224 */ /* 0x001fc600078e02ff */
[----:B------:R-:W-:Y:S01]  /*b740*/  LDS R59, [R52+0x50] ;  /* 0x00005000343b7984 */ /* 0x000fe20000000800 */
[----:B------:R-:W-:-:S03]  /*b750*/  IMAD R61, R54, 0x20, R55 ;  /* 0x00000020363d7824 */ /* 0x000fc600078e0237 */
[----:B------:R-:W0:Y:S04]  /*b760*/  LDS R54, [R52+0x58] ;  /* 0x0000580034367984 */ /* 0x000e280000000800 */
[----:B------:R-:W-:Y:S01]  /*b770*/  LDS R55, [R52+0x70] ;  /* 0x0000700034377984 */ /* 0x000fe20000000800 */
[----:B-1----:R-:W-:-:S03]  /*b780*/  IMAD R58, R57, R58, RZ ;  /* 0x0000003a393a7224 */ /* 0x002fc600078e02ff */
[----:B------:R-:W1:Y:S02]  /*b790*/  LDS R57, [R52+0x60] ;  /* 0x0000600034397984 */ /* 0x000e640000000800 */
[----:B------:R-:W-:Y:S02]  /*b7a0*/  LEA R58, R58, R61, 0x5 ;  /* 0x0000003d3a3a7211 */ /* 0x000fe400078e28ff */
[----:B------:R-:W2:Y:S01]  /*b7b0*/  LDS R52, [R52+0x78] ;  /* 0x0000780034347984 */ /* 0x000ea20000000800 */
[----:B0-----:R-:W-:-:S04]  /*b7c0*/  IMAD R59, R59, R54, RZ ;  /* 0x000000363b3b7224 */ /* 0x001fc800078e02ff */
[----:B------:R-:W-:Y:S02]  /*b7d0*/  IMAD R58, R59, 0x20, R58 ;  /* 0x000000203b3a7824 */ /* 0x000fe400078e023a */
[----:B-1----:R-:W-:Y:S02]  /*b7e0*/  IMAD R57, R57, R56, RZ ;  /* 0x0000003839397224 */ /* 0x002fe400078e02ff */
[----:B--2---:R-:W-:-:S03]  /*b7f0*/  IMAD R54, R55, R52, RZ ;  /* 0x0000003437367224 */ /* 0x004fc600078e02ff */
[----:B------:R-:W-:-:S04]  /*b800*/  LEA R57, R57, R58, 0x5 ;  /* 0x0000003a39397211 */ /* 0x000fc800078e28ff */
[----:B------:R-:W-:Y:S01]  /*b810*/  LEA R54, R54, R57, 0x5 ;  /* 0x0000003936367211 */ /* 0x000fe200078e28ff */
[----:B------:R-:W-:Y:S06]  /*b820*/  @P1 BRA `(.L_x_198) ;  /* 0xfffffffc006c1947 */ /* 0x000fec000383ffff */
.L_x_197:
[----:B------:R-:W-:-:S13]  /*b830*/  LOP3.LUT P1, R52, R34, 0x7, RZ, 0xc0, !PT ;  /* 0x0000000722347812 */ /* 0x000fda000782c0ff */
        /* <DEDUP_REMOVED lines=9> */
[----:B------:R-:W-:Y:S04]  /*b8d0*/  LDS R56, [R61+0x20] ;  /* 0x000020003d387984 */ /* 0x000fe80000000800 */
[----:B------:R-:W1:Y:S04]  /*b8e0*/  LDS R59, [R61+0x28] ;  /* 0x000028003d3b7984 */ /* 0x000e680000000800 */
[----:B------:R-:W-:Y:S01]  /*b8f0*/  LDS R58, [R61+0x30] ;  /* 0x000030003d3a7984 */ /* 0x000fe20000000800 */
[----:B0-----:R-:W-:-:S03]  /*b900*/  IMAD R55, R55, R52, RZ ;  /* 0x0000003437377224 */ /* 0x001fc600078e02ff */
[----:B------:R-:W0:Y:S02]  /*b910*/  LDS R52, [R61+0x10] ;  /* 0x000010003d347984 */ /* 0x000e240000000800 */
[----:B------:R-:W-:Y:S02]  /*b920*/  LEA R55, R55, R54, 0x5 ;  /* 0x0000003637377211 */ /* 0x000fe400078e28ff */
[----:B------:R-:W2:Y:S01]  /*b930*/  LDS R61, [R61+0x38] ;  /* 0x000038003d3d7984 */ /* 0x000ea20000000800 */
[----:B-1----:R-:W-:Y:S02]  /*b940*/  IMAD R59, R56, R59, RZ ;  /* 0x0000003b383b7224 */ /* 0x002fe400078e02ff */
[----:B0-----:R-:W-:-:S04]  /*b950*/  IMAD R52, R52, R57, RZ ;  /* 0x0000003934347224 */ /* 0x001fc800078e02ff */
[----:B------:R-:W-:Y:S02]  /*b960*/  IMAD R52, R52, 0x20, R55 ;  /* 0x0000002034347824 */ /* 0x000fe400078e0237 */
[----:B--2---:R-:W-:-:S03]  /*b970*/  IMAD R55, R58, R61, RZ ;  /* 0x0000003d3a377224 */ /* 0x004fc600078e02ff */
[----:B------:R-:W-:-:S04]  /*b980*/  LEA R52, R59, R52, 0x5 ;  /* 0x000000343b347211 */ /* 0x000fc800078e28ff */
[----:B------:R-:W-:-:S07]  /*b990*/  LEA R54, R55, R52, 0x5 ;  /* 0x0000003437367211 */ /* 0x000fce00078e28ff */
.L_x_199:
        /* <DEDUP_REMOVED lines=15> */
.L_x_200:
[----:B------:R-:W-:-:S05]  /*ba90*/  @!P2 IMAD R35, R35, 0x10, R26 ;  /* 0x000000102323a824 */ /* 0x000fca00078e021a */
[----:B------:R-:W-:Y:S04]  /*baa0*/  @!P2 LDS R34, [R35] ;  /* 0x000000002322a984 */ /* 0x000fe80000000800 */
[----:B------:R-:W0:Y:S02]  /*bab0*/  @!P2 LDS R55, [R35+0x8] ;  /* 0x000008002337a984 */ /* 0x000e240000000800 */
[----:B0-----:R-:W-:-:S05]  /*bac0*/  @!P2 IMAD R55, R34, R55, RZ ;  /* 0x000000372237a224 */ /* 0x001fca00078e02ff */
[----:B------:R-:W-:-:S07]  /*bad0*/  @!P2 LEA R54, R55, R54, 0x5 ;  /* 0x000000363736a211 */ /* 0x000fce00078e28ff */
.L_x_196:
        /* <DEDUP_REMOVED lines=12> */
.L_x_195:
        /* <DEDUP_REMOVED lines=15> */
.L_x_206:
        /* <DEDUP_REMOVED lines=15> */
[----:B------:R-:W-:Y:S04]  /*bd80*/  LDS R54, [R52+0x40] ;  /* 0x0000400034367984 */ /* 0x000fe80000000800 */
[----:B------:R-:W1:Y:S01]  /*bd90*/  LDS R55, [R52+0x48] ;  /* 0x0000480034377984 */ /* 0x000e620000000800 */
[----:B--2---:R-:W-:Y:S02]  /*bda0*/  IMAD R57, R56, R57, RZ ;  /* 0x0000003938397224 */ /* 0x004fe400078e02ff */
[----:B------:R-:W-:Y:S02]  /*bdb0*/  IMAD R56, R60, 0x20, R59 ;  /* 0x000000203c387824 */ /* 0x000fe400078e023b */
[----:B------:R-:W-:Y:S03]  /*bdc0*/  LDS R59, [R52+0x50] ;  /* 0x00005000343b7984 */ /* 0x000fe60000000800 */
[----:B------:R-:W-:Y:S01]  /*bdd0*/  LEA R56, R57, R56, 0x5 ;  /* 0x0000003839387211 */ /* 0x000fe200078e28ff */
[----:B------:R-:W-:Y:S04]  /*bde0*/  LDS R60, [R52+0x60] ;  /* 0x00006000343c7984 */ /* 0x000fe80000000800 */
[----:B------:R-:W2:Y:S01]  /*bdf0*/  LDS R57, [R52+0x68] ;  /* 0x0000680034397984 */ /* 0x000ea20000000800 */
[----:B0-----:R-:W-:-:S03]  /*be00*/  IMAD R61, R61, R58, RZ ;  /* 0x0000003a3d3d7224 */ /* 0x001fc600078e02ff */
[----:B------:R-:W0:Y:S01]  /*be10*/  LDS R58, [R52+0x58] ;  /* 0x00005800343a7984 */ /* 0x000e220000000800 */
[----:B------:R-:W-:Y:S02]  /*be20*/  IMAD R56, R61, 0x20, R56 ;  /* 0x000000203d387824 */ /* 0x000fe400078e0238 */
[----:B-1----:R-:W-:Y:S02]  /*be30*/  IMAD R55, R54, R55, RZ ;  /* 0x0000003736377224 */ /* 0x002fe400078e02ff */
[----:B------:R-:W-:Y:S03]  /*be40*/  LDS R54, [R52+0x70] ;  /* 0x0000700034367984 */ /* 0x000fe60000000800 */
[----:B------:R-:W-:Y:S01]  /*be50*/  LEA R55, R55, R56, 0x5 ;  /* 0x0000003837377211 */ /* 0x000fe200078e28ff */
[----:B------:R-:W1:Y:S01]  /*be60*/  LDS R52, [R52+0x78] ;  /* 0x0000780034347984 */ /* 0x000e620000000800 */
[----:B--2---:R-:W-:-:S02]  /*be70*/  IMAD R60, R60, R57, RZ ;  /* 0x000000393c3c7224 */ /* 0x004fc400078e02ff */
[----:B0-----:R-:W-:-:S05]  /*be80*/  IMAD R58, R59, R58, RZ ;  /* 0x0000003a3b3a7224 */ /* 0x001fca00078e02ff */
[----:B------:R-:W-:-:S05]  /*be90*/  LEA R55, R58, R55, 0x5 ;  /* 0x000000373a377211 */ /* 0x000fca00078e28ff */
[----:B------:R-:W-:Y:S02]  /*bea0*/  IMAD R55, R60, 0x20, R55 ;  /* 0x000000203c377824 */ /* 0x000fe400078e0237 */
[----:B-1----:R-:W-:-:S04]  /*beb0*/  IMAD R54, R54, R52, RZ ;  /* 0x0000003436367224 */ /* 0x002fc800078e02ff */
[----:B------:R-:W-:Y:S01]  /*bec0*/  IMAD R59, R54, 0x20, R55 ;  /* 0x00000020363b7824 */ /* 0x000fe200078e0237 */
[----:B------:R-:W-:Y:S06]  /*bed0*/  @P1 BRA `(.L_x_206) ;  /* 0xfffffffc006c1947 */ /* 0x000fec000383ffff */
.L_x_205:
[----:B------:R-:W-:Y:S05]  /*bee0*/  BSYNC.RECONVERGENT B3 ;  /* 0x0000000000037941 */ /* 0x000fea0003800200 */
.L_x_204:
        /* <DEDUP_REMOVED lines=24> */
.L_x_208:
[----:B------:R-:W-:Y:S05]  /*c070*/  BSYNC.RECONVERGENT B3 ;  /* 0x0000000000037941 */ /* 0x000fea0003800200 */
.L_x_207:
        /* <DEDUP_REMOVED lines=17> */
.L_x_210:
[----:B------:R-:W-:Y:S05]  /*c190*/  BSYNC.RECONVERGENT B3 ;  /* 0x0000000000037941 */ /* 0x000fea0003800200 */
.L_x_209:
[----:B------:R-:W-:-:S05]  /*c1a0*/  @!P2 LEA R34, R35, R26, 0x4 ;  /* 0x0000001a2322a211 */ /* 0x000fca00078e20ff */
[----:B------:R-:W-:Y:S04]  /*c1b0*/  @!P2 LDS R35, [R34] ;  /* 0x000000002223a984 */ /* 0x000fe80000000800 */
[----:B------:R-:W0:Y:S02]  /*c1c0*/  @!P2 LDS R52, [R34+0x8] ;  /* 0x000008002234a984 */ /* 0x000e240000000800 */
[----:B0-----:R-:W-:-:S04]  /*c1d0*/  @!P2 IMAD R52, R35, R52, RZ ;  /* 0x000000342334a224 */ /* 0x001fc800078e02ff */
[----:B------:R-:W-:-:S07]  /*c1e0*/  @!P2 IMAD R59, R52, 0x20, R59 ;  /* 0x00000020343ba824 */ /* 0x000fce00078e023b */
.L_x_203:
[----:B------:R-:W-:Y:S05]  /*c1f0*/  BSYNC.RECONVERGENT B1 ;  /* 0x0000000000017941 */ /* 0x000fea0003800200 */
.L_x_202:
[----:B------:R-:W-:-:S05]  /*c200*/  LEA R34, R50, R7, 0x5 ;  /* 0x0000000732227211 */ /* 0x000fca00078e28ff */
[----:B------:R-:W-:-:S05]  /*c210*/  IMAD.IADD R59, R34, 0x1, R59 ;  /* 0x00000001223b7824 */ /* 0x000fca00078e023b */
[----:B------:R-:W-:-:S13]  /*c220*/  ISETP.GE.AND P1, PT, R59, R6, PT ;  /* 0x000000063b00720c */ /* 0x000fda0003f26270 */
[----:B------:R-:W-:Y:S05]  /*c230*/  @!P1 BRA `(.L_x_211) ;  /* 0x0000000000189947 */ /* 0x000fea0003800000 */
.L_x_194:
[----:B------:R-:W0:Y:S01]  /*c240*/  LDC.64 R34, c[0x0][0x380] ;  /* 0x0000e000ff227b82 */ /* 0x000e220000000a00 */
[----:B------:R-:W-:-:S05]  /*c250*/  IADD3 R50, PT, PT, R32, R50, RZ ;  /* 0x0000003220327210 */ /* 0x000fca0007ffe0ff */
[----:B------:R-:W-:-:S04]  /*c260*/  IMAD R53, R50, 0x20, R7 ;  /* 0x0000002032357824 */ /* 0x000fc800078e0207 */
[----:B0-----:R-:W-:-:S06]  /*c270*/  IMAD.WIDE R34, R53, 0x2, R34 ;  /* 0x0000000235227825 */ /* 0x001fcc00078e0222 */
[----:B------:R0:W5:Y:S01]  /*c280*/  LDG.E.U16 R35, desc[UR8][R34.64] ;  /* 0x0000000822237981 */ /* 0x000162000c1e1500 */
[----:B------:R-:W-:Y:S05]  /*c290*/  BRA `(.L_x_201) ;  /* 0x0000000000147947 */ /* 0x000fea0003800000 */
.L_x_211:
[----:B------:R-:W-:-:S04]  /*c2a0*/  IADD3 R35, PT, PT, R41, 0x60, RZ ;  /* 0x0000006029237810 */ /* 0x000fc80007ffe0ff */
[----:B------:R-:W-:-:S05]  /*c2b0*/  LEA R34, R2, R35, 0x18 ;  /* 0x0000002302227211 */ /* 0x000fca00078ec0ff */
[----:B------:R-:W-:-:S06]  /*c2c0*/  IMAD R34, R59, 0x2, R34 ;  /* 0x000000023b227824 */ /* 0x000fcc00078e0222 */
[----:B------:R-:W0:Y:S02]  /*c2d0*/  LDS.U16 R34, [R34] ;  /* 0x0000000022227984 */ /* 0x000e240000000400 */
[----:B0-----:R-:W-:-:S07]  /*c2e0*/  PRMT R35, R34, 0x7610, R35 ;  /* 0x0000761022237816 */ /* 0x001fce0000000023 */
.L_x_201:
[----:B------:R-:W-:Y:S05]  /*c2f0*/  BSYNC.RECONVERGENT B2 ;  /* 0x0000000000027941 */ /* 0x000fea0003800200 */
.L_x_193:
        /* <DEDUP_REMOVED lines=51> */
.L_x_217:
        /* <DEDUP_REMOVED lines=37> */
.L_x_216:
        /* <DEDUP_REMOVED lines=23> */
.L_x_218:
        /* <DEDUP_REMOVED lines=15> */
.L_x_219:
[----:B------:R-:W-:-:S05]  /*cae0*/  @!P2 LEA R35, R35, R26, 0x4 ;  /* 0x0000001a2323a211 */ /* 0x000fca00078e20ff */
[----:B------:R-:W-:Y:S04]  /*caf0*/  @!P2 LDS R34, [R35] ;  /* 0x000000002322a984 */ /* 0x000fe80000000800 */
[----:B------:R-:W0:Y:S02]  /*cb00*/  @!P2 LDS R55, [R35+0x8] ;  /* 0x000008002337a984 */ /* 0x000e240000000800 */
[----:B0-----:R-:W-:-:S04]  /*cb10*/  @!P2 IMAD R55, R34, R55, RZ ;  /* 0x000000372237a224 */ /* 0x001fc800078e02ff */
[----:B------:R-:W-:-:S07]  /*cb20*/  @!P2 IMAD R52, R55, 0x20, R52 ;  /* 0x000000203734a824 */ /* 0x000fce00078e0234 */
.L_x_215:
        /* <DEDUP_REMOVED lines=12> */
.L_x_214:
        /* <DEDUP_REMOVED lines=15> */
.L_x_225:
        /* <DEDUP_REMOVED lines=37> */
.L_x_224:
[----:B------:R-:W-:Y:S05]  /*cf30*/  BSYNC.RECONVERGENT B3 ;  /* 0x0000000000037941 */ /* 0x000fea0003800200 */
.L_x_223:
        /* <DEDUP_REMOVED lines=24> */
.L_x_227:
[----:B------:R-:W-:Y:S05]  /*d0c0*/  BSYNC.RECONVERGENT B3 ;  /* 0x0000000000037941 */ /* 0x000fea0003800200 */
.L_x_226:
        /* <DEDUP_REMOVED lines=17> */
.L_x_229:
[----:B------:R-:W-:Y:S05]  /*d1e0*/  BSYNC.RECONVERGENT B3 ;  /* 0x0000000000037941 */ /* 0x000fea0003800200 */
.L_x_228:
[----:B------:R-:W-:-:S05]  /*d1f0*/  @!P2 IMAD R35, R35, 0x10, R26 ;  /* 0x000000102323a824 */ /* 0x000fca00078e021a */
[----:B------:R-:W-:Y:S04]  /*d200*/  @!P2 LDS R50, [R35] ;  /* 0x000000002332a984 */ /* 0x000fe80000000800 */
[----:B------:R-:W0:Y:S02]  /*d210*/  @!P2 LDS R53, [R35+0x8] ;  /* 0x000008002335a984 */ /* 0x000e240000000800 */
[----:B0-----:R-:W-:-:S05]  /*d220*/  @!P2 IMAD R53, R50, R53, RZ ;  /* 0x000000353235a224 */ /* 0x001fca00078e02ff */
[----:B------:R-:W-:-:S07]  /*d230*/  @!P2 LEA R34, R53, R34, 0x5 ;  /* 0x000000223522a211 */ /* 0x000fce00078e28ff */
.L_x_222:
[----:B------:R-:W-:Y:S05]  /*d240*/  BSYNC.RECONVERGENT B1 ;  /* 0x0000000000017941 */ /* 0x000fea0003800200 */
.L_x_221:
[----:B------:R-:W-:-:S05]  /*d250*/  IMAD R35, R46, 0x20, R7 ;  /* 0x000000202e237824 */ /* 0x000fca00078e0207 */
[----:B------:R-:W-:-:S04]  /*d260*/  IADD3 R35, PT, PT, R35, R34, RZ ;  /* 0x0000002223237210 */ /* 0x000fc80007ffe0ff */
[----:B------:R-:W-:-:S13]  /*d270*/  ISETP.GE.AND P1, PT, R35, R6, PT ;  /* 0x000000062300720c */ /* 0x000fda0003f26270 */
[----:B------:R-:W-:Y:S05]  /*d280*/  @!P1 BRA `(.L_x_230) ;  /* 0x0000000000189947 */ /* 0x000fea0003800000 */
.L_x_213:
[----:B------:R-:W0:Y:S01]  /*d290*/  LDC.64 R34, c[0x0][0x380] ;  /* 0x0000e000ff227b82 */ /* 0x000e220000000a00 */
[----:B------:R-:W-:-:S05]  /*d2a0*/  IMAD.IADD R46, R32, 0x1, R46 ;  /* 0x00000001202e7824 */ /* 0x000fca00078e022e */
[----:B------:R-:W-:-:S05]  /*d2b0*/  LEA R53, R46, R7, 0x5 ;  /* 0x000000072e357211 */ /* 0x000fca00078e28ff */
[----:B0-----:R-:W-:-:S05]  /*d2c0*/  IMAD.WIDE R34, R53, 0x2, R34 ;  /* 0x0000000235227825 */ /* 0x001fca00078e0222 */
[----:B------:R1:W5:Y:S01]  /*d2d0*/  LDG.E.U16 R53, desc[UR8][R34.64] ;  /* 0x0000000822357981 */ /* 0x000362000c1e1500 */
[----:B------:R-:W-:Y:S05]  /*d2e0*/  BRA `(.L_x_220) ;  /* 0x0000000000147947 */ /* 0x000fea0003800000 */
.L_x_230:
[----:B------:R-:W-:-:S05]  /*d2f0*/  VIADD R53, R41, 0x60 ;  /* 0x0000006029357836 */ /* 0x000fca0000000000 */
[----:B------:R-:W-:-:S04]  /*d300*/  LEA R34, R2, R53, 0x18 ;  /* 0x0000003502227211 */ /* 0x000fc800078ec0ff */
[----:B------:R-:W-:-:S06]  /*d310*/  LEA R34, R35, R34, 0x1 ;  /* 0x0000002223227211 */ /* 0x000fcc00078e08ff */
[----:B------:R-:W0:Y:S02]  /*d320*/  LDS.U16 R34, [R34] ;  /* 0x0000000022227984 */ /* 0x000e240000000400 */
[----:B0-----:R-:W-:-:S07]  /*d330*/  PRMT R53, R34, 0x7610, R53 ;  /* 0x0000761022357816 */ /* 0x001fce0000000035 */
.L_x_220:
[----:B------:R-:W-:Y:S05]  /*d340*/  BSYNC.RECONVERGENT B2 ;  /* 0x0000000000027941 */ /* 0x000fea0003800200 */
.L_x_212:
        /* <DEDUP_REMOVED lines=14> */
[----:B------:R-:W-:-:S04]  /*d430*/  IMAD.MOV R25, RZ, RZ, -R52 ;  /* 0x000000ffff197224 */ /* 0x000fc800078e0a34 */
[----:B------:R0:W1:Y:S02]  /*d440*/  F2I.FTZ.U32.TRUNC.NTZ R35, R34 ;  /* 0x0000002200237305 */ /* 0x000064000021f000 */
[----:B0-----:R-:W-:Y:S01]  /*d450*/  HFMA2 R34, -RZ, RZ, 0, 0 ;  /* 0x00000000ff227431 */ /* 0x001fe200000001ff */
[----:B-1----:R-:W-:-:S05]  /*d460*/  IADD3 R46, PT, PT, RZ, -R35, RZ ;  /* 0x80000023ff2e7210 */ /* 0x002fca0007ffe0ff */
[----:B------:R-:W-:Y:S02]  /*d470*/  IMAD R47, R46, R13, RZ ;  /* 0x0000000d2e2f7224 */ /* 0x000fe400078e02ff */
[----:B------:R-:W-:Y:S02]  /*d480*/  IMAD.MOV.U32 R46, RZ, RZ, R50 ;  /* 0x000000ffff2e7224 */ /* 0x000fe400078e0032 */
[----:B------:R-:W-:-:S06]  /*d490*/  IMAD.HI.U32 R47, R35, R47, R34 ;  /* 0x0000002f232f7227 */ /* 0x000fcc00078e0022 */
[----:B------:R-:W-:-:S04]  /*d4a0*/  IMAD.HI.U32 R47, R47, R46, RZ ;  /* 0x0000002e2f2f7227 */ /* 0x000fc800078e00ff */
[----:B------:R-:W-:-:S05]  /*d4b0*/  IMAD R46, R47, R25, R46 ;  /* 0x000000192f2e7224 */ /* 0x000fca00078e022e */
[----:B------:R-:W-:-:S13]  /*d4c0*/  ISETP.GT.U32.AND P0, PT, R13, R46, PT ;  /* 0x0000002e0d00720c */ /* 0x000fda0003f04070 */
[-C--:B------:R-:W-:Y:S01]  /*d4d0*/  @!P0 IADD3 R46, PT, PT, R46, -R13.reuse, RZ ;  /* 0x8000000d2e2e8210 */ /* 0x080fe20007ffe0ff */
[----:B------:R-:W-:Y:S01]  /*d4e0*/  @!P0 VIADD R47, R47, 0x1 ;  /* 0x000000012f2f8836 */ /* 0x000fe20000000000 */
[----:B------:R-:W-:Y:S02]  /*d4f0*/  ISETP.NE.AND P0, PT, R5, RZ, PT ;  /* 0x000000ff0500720c */ /* 0x000fe40003f05270 */
[----:B------:R-:W-:Y:S01]  /*d500*/  ISETP.GE.U32.AND P1, PT, R46, R13, PT ;  /* 0x0000000d2e00720c */ /* 0x000fe20003f26070 */
[----:B------:R-:W-:Y:S01]  /*d510*/  IMAD R46, R28, R49, R51 ;  /* 0x000000311c2e7224 */ /* 0x000fe200078e0233 */
[----:B------:R-:W-:-:S04]  /*d520*/  LOP3.LUT R13, R9, R5, RZ, 0x3c, !PT ;  /* 0x00000005090d7212 */ /* 0x000fc800078e3cff */
[----:B------:R-:W-:-:S07]  /*d530*/  ISETP.GE.AND P2, PT, R13, RZ, PT ;  /* 0x000000ff0d00720c */ /* 0x000fce0003f46270 */
        /* <DEDUP_REMOVED lines=12> */
[C---:B------:R-:W-:Y:S01]  /*d600*/  IADD3 R50, PT, PT, R9.reuse, -0x1, RZ ;  /* 0xffffffff09327810 */ /* 0x040fe20007ffe0ff */
[----:B------:R-:W-:Y:S02]  /*d610*/  IMAD.IADD R34, R9, 0x1, -R25 ;  /* 0x0000000109227824 */ /* 0x000fe400078e0a19 */
[----:B------:R-:W-:Y:S01]  /*d620*/  IMAD.MOV.U32 R47, RZ, RZ, RZ ;  /* 0x000000ffff2f7224 */ /* 0x000fe200078e00ff */
[----:B------:R-:W-:Y:S02]  /*d630*/  IADD3 R35, PT, PT, R50, -R25, RZ ;  /* 0x8000001932237210 */ /* 0x000fe40007ffe0ff */
[----:B------:R-:W-:Y:S02]  /*d640*/  LOP3.LUT R59, R34, 0x7, RZ, 0xc0, !PT ;  /* 0x00000007223b7812 */ /* 0x000fe400078ec0ff */
[----:B------:R-:W-:Y:S02]  /*d650*/  ISETP.GE.U32.AND P0, PT, R35, 0x7, PT ;  /* 0x000000072300780c */ /* 0x000fe40003f06070 */
[----:B------:R-:W-:-:S11]  /*d660*/  ISETP.NE.AND P1, PT, R59, RZ, PT ;  /* 0x000000ff3b00720c */ /* 0x000fd60003f25270 */
[----:B------:R-:W-:Y:S05]  /*d670*/  @!P0 BRA `(.L_x_235) ;  /* 0x0000000000a08947 */ /* 0x000fea0003800000 */
[----:B------:R-:W-:Y:S01]  /*d680*/  LOP3.LUT R57, R34, 0xfffffff8, RZ, 0xc0, !PT ;  /* 0xfffffff822397812 */ /* 0x000fe200078ec0ff */
[----:B------:R-:W-:Y:S01]  /*d690*/  UMOV UR4, URZ ;  /* 0x000000ff00047c82 */ /* 0x000fe20008000000 */
[----:B------:R-:W-:-:S07]  /*d6a0*/  MOV R47, RZ ;  /* 0x000000ff002f7202 */ /* 0x000fce0000000f00 */
.L_x_236:
        /* <DEDUP_REMOVED lines=9> */
[----:B------:R-:W2:Y:S04]  /*d740*/  LDS R53, [R51+0x28] ;  /* 0x0000280033357984 */ /* 0x000ea80000000800 */
[----:B------:R-:W-:Y:S04]  /*d750*/  LDS R49, [R51+0x30] ;  /* 0x0000300033317984 */ /* 0x000fe80000000800 */
[----:B------:R-:W3:Y:S04]  /*d760*/  LDS R52, [R51+0x38] ;  /* 0x0000380033347984 */ /* 0x000ee80000000800 */
[----:B------:R-:W-:Y:S04]  /*d770*/  LDS R58, [R51+0x50] ;  /* 0x00005000333a7984 */ /* 0x000fe80000000800 */
        /* <DEDUP_REMOVED lines=10> */
[----:B------:R-:W2:Y:S02]  /*d820*/  LDS R53, [R51+0x58] ;  /* 0x0000580033357984 */ /* 0x000ea40000000800 */
[----:B------:R-:W-:Y:S02]  /*d830*/  LEA R47, R60, R47, 0x5 ;  /* 0x0000002f3c2f7211 */ /* 0x000fe400078e28ff */
[----:B------:R-:W4:Y:S01]  /*d840*/  LDS R54, [R51+0x70] ;  /* 0x0000700033367984 */ /* 0x000f220000000800 */
[----:B---3--:R-:W-:-:S04]  /*d850*/  IMAD R52, R49, R52, RZ ;  /* 0x0000003431347224 */ /* 0x008fc800078e02ff */
[----:B------:R-:W-:Y:S02]  /*d860*/  IMAD R47, R52, 0x20, R47 ;  /* 0x00000020342f7824 */ /* 0x000fe400078e022f */
[----:B0-----:R-:W-:-:S05]  /*d870*/  IMAD R50, R50, R35, RZ ;  /* 0x0000002332327224 */ /* 0x001fca00078e02ff */
[----:B------:R-:W-:Y:S01]  /*d880*/  LEA R47, R50, R47, 0x5 ;  /* 0x0000002f322f7211 */ /* 0x000fe200078e28ff */
[----:B-1----:R-:W-:Y:S02]  /*d890*/  IMAD R56, R56, R55, RZ ;  /* 0x0000003738387224 */ /* 0x002fe400078e02ff */
[----:B--2---:R-:W-:-:S04]  /*d8a0*/  IMAD R58, R58, R53, RZ ;  /* 0x000000353a3a7224 */ /* 0x004fc800078e02ff */
[----:B------:R-:W-:Y:S02]  /*d8b0*/  IMAD R47, R58, 0x20, R47 ;  /* 0x000000203a2f7824 */ /* 0x000fe400078e022f */
[----:B----4-:R-:W-:-:S03]  /*d8c0*/  IMAD R54, R54, R61, RZ ;  /* 0x0000003d36367224 */ /* 0x010fc600078e02ff */
[----:B------:R-:W-:-:S04]  /*d8d0*/  LEA R47, R56, R47, 0x5 ;  /* 0x0000002f382f7211 */ /* 0x000fc800078e28ff */
[----:B------:R-:W-:Y:S01]  /*d8e0*/  LEA R47, R54, R47, 0x5 ;  /* 0x0000002f362f7211 */ /* 0x000fe200078e28ff */
[----:B------:R-:W-:Y:S06]  /*d8f0*/  @P0 BRA `(.L_x_236) ;  /* 0xfffffffc006c0947 */ /* 0x000fec000383ffff */
.L_x_235:
        /* <DEDUP_REMOVED lines=23> */
.L_x_237:
        /* <DEDUP_REMOVED lines=15> */
.L_x_238:
[----:B------:R-:W-:-:S05]  /*db60*/  @!P1 IMAD R25, R25, 0x10, R26 ;  /* 0x0000001019199824 */ /* 0x000fca00078e021a */
[----:B------:R-:W-:Y:S04]  /*db70*/  @!P1 LDS R34, [R25] ;  /* 0x0000000019229984 */ /* 0x000fe80000000800 */
[----:B------:R-:W0:Y:S02]  /*db80*/  @!P1 LDS R35, [R25+0x8] ;  /* 0x0000080019239984 */ /* 0x000e240000000800 */
[----:B0-----:R-:W-:-:S05]  /*db90*/  @!P1 IMAD R34, R34, R35, RZ ;  /* 0x0000002322229224 */ /* 0x001fca00078e02ff */
[----:B------:R-:W-:-:S07]  /*dba0*/  @!P1 LEA R47, R34, R47, 0x5 ;  /* 0x0000002f222f9211 */ /* 0x000fce00078e28ff */
.L_x_234:
        /* <DEDUP_REMOVED lines=12> */
.L_x_233:
[----:B------:R-:W-:Y:S01]  /*dc70*/  ISETP.GT.AND P0, PT, R9, R4, PT ;  /* 0x000000040900720c */ /* 0x000fe20003f04270 */
[----:B------:R-:W-:Y:S01]  /*dc80*/  BSSY.RECONVERGENT B1, `(.L_x_240) ;  /* 0x0000064000017945 */ /* 0x000fe20003800200 */
[----:B------:R-:W-:-:S11]  /*dc90*/  HFMA2 R51, -RZ, RZ, 0, 0 ;  /* 0x00000000ff337431 */ /* 0x000fd600000001ff */
[----:B------:R-:W-:Y:S05]  /*dca0*/  @!P0 BRA `(.L_x_241) ;  /* 0x0000000400848947 */ /* 0x000fea0003800000 */
[----:B------:R-:W-:Y:S01]  /*dcb0*/  IMAD.IADD R13, R8, 0x1, R9 ;  /* 0x00000001080d7824 */ /* 0x000fe200078e0209 */
[----:B------:R-:W-:Y:S01]  /*dcc0*/  BSSY.RECONVERGENT B3, `(.L_x_242) ;  /* 0x000002f000037945 */ /* 0x000fe20003800200 */
[----:B------:R-:W-:Y:S02]  /*dcd0*/  LOP3.LUT P1, RZ, R36, 0x7, RZ, 0xc0, !PT ;  /* 0x0000000724ff7812 */ /* 0x000fe4000782c0ff */
[----:B------:R-:W-:Y:S02]  /*dce0*/  MOV R51, RZ ;  /* 0x000000ff00337202 */ /* 0x000fe40000000f00 */
[----:B------:R-:W-:Y:S01]  /*dcf0*/  ISETP.GE.U32.AND P0, PT, R13, 0x7, PT ;  /* 0x000000070d00780c */ /* 0x000fe20003f06070 */
[----:B------:R-:W-:-:S12]  /*dd00*/  IMAD.MOV.U32 R13, RZ, RZ, R4 ;  /* 0x000000ffff0d7224 */ /* 0x000fd800078e0004 */
[----:B------:R-:W-:Y:S05]  /*dd10*/  @!P0 BRA `(.L_x_243) ;  /* 0x0000000000a48947 */ /* 0x000fea0003800000 */
[----:B------:R-:W-:Y:S01]  /*dd20*/  HFMA2 R34, -RZ, RZ, 0, 0 ;  /* 0x00000000ff227431 */ /* 0x000fe200000001ff */
[----:B------:R-:W-:Y:S01]  /*dd30*/  LOP3.LUT R25, R36, 0xfffffff8, RZ, 0xc0, !PT ;  /* 0xfffffff824197812 */ /* 0x000fe200078ec0ff */
[----:B------:R-:W-:Y:S01]  /*dd40*/  IMAD.MOV.U32 R13, RZ, RZ, R4 ;  /* 0x000000ffff0d7224 */ /* 0x000fe200078e0004 */
[----:B------:R-:W-:-:S07]  /*dd50*/  MOV R51, RZ ;  /* 0x000000ff00337202 */ /* 0x000fce0000000f00 */
.L_x_244:
        /* <DEDUP_REMOVED lines=11> */
[----:B------:R-:W-:Y:S04]  /*de10*/  LDS R53, [R49+0x40] ;  /* 0x0000400031357984 */ /* 0x000fe80000000800 */
[----:B------:R-:W-:Y:S04]  /*de20*/  LDS R60, [R49+0x50] ;  /* 0x00005000313c7984 */ /* 0x000fe80000000800 */
[----:B------:R-:W3:Y:S04]  /*de30*/  LDS R57, [R49+0x58] ;  /* 0x0000580031397984 */ /* 0x000ee80000000800 */
[----:B------:R-:W-:Y:S01]  /*de40*/  LDS R58, [R49+0x60] ;  /* 0x00006000313a7984 */ /* 0x000fe20000000800 */
[----:B0-----:R-:W-:-:S03]  /*de50*/  IMAD R54, R47, R54, RZ ;  /* 0x000000362f367224 */ /* 0x001fc600078e02ff */
[----:B------:R-:W0:Y:S04]  /*de60*/  LDS R55, [R49+0x68] ;  /* 0x0000680031377984 */ /* 0x000e280000000800 */
[----:B------:R-:W4:Y:S01]  /*de70*/  LDS R47, [R49+0x30] ;  /* 0x00003000312f7984 */ /* 0x000f220000000800 */
[----:B------:R-:W-:Y:S01]  /*de80*/  LEA R51, R54, R51, 0x5 ;  /* 0x0000003336337211 */ /* 0x000fe200078e28ff */
[----:B-1----:R-:W-:Y:S02]  /*de90*/  IMAD R61, R61, R56, RZ ;  /* 0x000000383d3d7224 */ /* 0x002fe400078e02ff */
[----:B------:R-:W1:Y:S02]  /*dea0*/  LDS R54, [R49+0x48] ;  /* 0x0000480031367984 */ /* 0x000e640000000800 */
[----:B------:R-:W-:-:S02]  /*deb0*/  IMAD R51, R61, 0x20, R51 ;  /* 0x000000203d337824 */ /* 0x000fc400078e0233 */
[----:B------:R-:W-:Y:S01]  /*dec0*/  LDS R56, [R49+0x70] ;  /* 0x0000700031387984 */ /* 0x000fe20000000800 */
[----:B--2---:R-:W-:-:S03]  /*ded0*/  IMAD R50, R35, R50, RZ ;  /* 0x0000003223327224 */ /* 0x004fc600078e02ff */
[----:B------:R-:W2:Y:S02]  /*dee0*/  LDS R59, [R49+0x78] ;  /* 0x00007800313b7984 */ /* 0x000ea40000000800 */
[----:B------:R-:W-:Y:S01]  /*def0*/  LEA R50, R50, R51, 0x5 ;  /* 0x0000003332327211 */ /* 0x000fe200078e28ff */
[----:B---3--:R-:W-:Y:S02]  /*df00*/  IMAD R60, R60, R57, RZ ;  /* 0x000000393c3c7224 */ /* 0x008fe400078e02ff */
[----:B0-----:R-:W-:Y:S02]  /*df10*/  IMAD R58, R58, R55, RZ ;  /* 0x000000373a3a7224 */ /* 0x001fe400078e02ff */
[----:B----4-:R-:W-:Y:S02]  /*df20*/  IMAD R47, R47, R52, RZ ;  /* 0x000000342f2f7224 */ /* 0x010fe400078e02ff */
[----:B-1----:R-:W-:Y:S02]  /*df30*/  IMAD R54, R53, R54, RZ ;  /* 0x0000003635367224 */ /* 0x002fe400078e02ff */
[----:B------:R-:W-:-:S05]  /*df40*/  IMAD R47, R47, 0x20, R50 ;  /* 0x000000202f2f7824 */ /* 0x000fca00078e0232 */
[----:B------:R-:W-:Y:S01]  /*df50*/  LEA R47, R54, R47, 0x5 ;  /* 0x0000002f362f7211 */ /* 0x000fe200078e28ff */
[----:B--2---:R-:W-:-:S03]  /*df60*/  IMAD R56, R56, R59, RZ ;  /* 0x0000003b38387224 */ /* 0x004fc600078e02ff */
[----:B------:R-:W-:-:S05]  /*df70*/  LEA R47, R60, R47, 0x5 ;  /* 0x0000002f3c2f7211 */ /* 0x000fca00078e28ff */
[----:B------:R-:W-:-:S04]  /*df80*/  IMAD R47, R58, 0x20, R47 ;  /* 0x000000203a2f7824 */ /* 0x000fc800078e022f */
[----:B------:R-:W-:Y:S01]  /*df90*/  IMAD R51, R56, 0x20, R47 ;  /* 0x0000002038337824 */ /* 0x000fe200078e022f */
[----:B------:R-:W-:Y:S06]  /*dfa0*/  @P0 BRA `(.L_x_244) ;  /* 0xfffffffc006c0947 */ /* 0x000fec000383ffff */
.L_x_243:
[----:B------:R-:W-:Y:S05]  /*dfb0*/  BSYNC.RECONVERGENT B3 ;  /* 0x0000000000037941 */ /* 0x000fea0003800200 */
.L_x_242:
        /* <DEDUP_REMOVED lines=24> */
.L_x_246:
[----:B------:R-:W-:Y:S05]  /*e140*/  BSYNC.RECONVERGENT B3 ;  /* 0x0000000000037941 */ /* 0x000fea0003800200 */
.L_x_245:
        /* <DEDUP_REMOVED lines=17> */
.L_x_248:
[----:B------:R-:W-:Y:S05]  /*e260*/  BSYNC.RECONVERGENT B3 ;  /* 0x0000000000037941 */ /* 0x000fea0003800200 */
.L_x_247:
[----:B------:R-:W-:-:S05]  /*e270*/  @!P1 LEA R13, R13, R26, 0x4 ;  /* 0x0000001a0d0d9211 */ /* 0x000fca00078e20ff */
[----:B------:R-:W-:Y:S04]  /*e280*/  @!P1 LDS R25, [R13] ;  /* 0x000000000d199984 */ /* 0x000fe80000000800 */
[----:B------:R-:W0:Y:S02]  /*e290*/  @!P1 LDS R34, [R13+0x8] ;  /* 0x000008000d229984 */ /* 0x000e240000000800 */
[----:B0-----:R-:W-:-:S04]  /*e2a0*/  @!P1 IMAD R34, R25, R34, RZ ;  /* 0x0000002219229224 */ /* 0x001fc800078e02ff */
[----:B------:R-:W-:-:S07]  /*e2b0*/  @!P1 IMAD R51, R34, 0x20, R51 ;  /* 0x0000002022339824 */ /* 0x000fce00078e0233 */
.L_x_241:
[----:B------:R-:W-:Y:S05]  /*e2c0*/  BSYNC.RECONVERGENT B1 ;  /* 0x0000000000017941 */ /* 0x000fea0003800200 */
.L_x_240:
[----:B------:R-:W-:-:S05]  /*e2d0*/  LEA R34, R46, R7, 0x5 ;  /* 0x000000072e227211 */ /* 0x000fca00078e28ff */
[----:B------:R-:W-:-:S05]  /*e2e0*/  IMAD.IADD R13, R34, 0x1, R51 ;  /* 0x00000001220d7824 */ /* 0x000fca00078e0233 */
[----:B------:R-:W-:-:S13]  /*e2f0*/  ISETP.GE.AND P0, PT, R13, R6, PT ;  /* 0x000000060d00720c */ /* 0x000fda0003f06270 */
[----:B------:R-:W-:Y:S05]  /*e300*/  @!P0 BRA `(.L_x_249) ;  /* 0x0000000000188947 */ /* 0x000fea0003800000 */
.L_x_232:
[----:B------:R-:W0:Y:S01]  /*e310*/  LDC.64 R34, c[0x0][0x380] ;  /* 0x0000e000ff227b82 */ /* 0x000e220000000a00 */
[----:B------:R-:W-:-:S05]  /*e320*/  IADD3 R46, PT, PT, R32, R46, RZ ;  /* 0x0000002e202e7210 */ /* 0x000fca0007ffe0ff */
[----:B------:R-:W-:-:S04]  /*e330*/  IMAD R13, R46, 0x20, R7 ;  /* 0x000000202e0d7824 */ /* 0x000fc800078e0207 */
[----:B0-----:R-:W-:-:S06]  /*e340*/  IMAD.WIDE R34, R13, 0x2, R34 ;  /* 0x000000020d227825 */ /* 0x001fcc00078e0222 */
[----:B------:R1:W5:Y:S01]  /*e350*/  LDG.E.U16 R35, desc[UR8][R34.64] ;  /* 0x0000000822237981 */ /* 0x000362000c1e1500 */
[----:B------:R-:W-:Y:S05]  /*e360*/  BRA `(.L_x_239) ;  /* 0x0000000000147947 */ /* 0x000fea0003800000 */
.L_x_249:
[----:B------:R-:W-:-:S04]  /*e370*/  IADD3 R25, PT, PT, R41, 0x60, RZ ;  /* 0x0000006029197810 */ /* 0x000fc80007ffe0ff */
[----:B------:R-:W-:-:S05]  /*e380*/  LEA R34, R2, R25, 0x18 ;  /* 0x0000001902227211 */ /* 0x000fca00078ec0ff */
[----:B------:R-:W-:-:S06]  /*e390*/  IMAD R13, R13, 0x2, R34 ;  /* 0x000000020d0d7824 */ /* 0x000fcc00078e0222 */
[----:B------:R-:W0:Y:S02]  /*e3a0*/  LDS.U16 R13, [R13] ;  /* 0x000000000d0d7984 */ /* 0x000e240000000400 */
[----:B0-----:R-:W-:-:S07]  /*e3b0*/  PRMT R35, R13, 0x7610, R35 ;  /* 0x000076100d237816 */ /* 0x001fce0000000023 */
.L_x_239:
[----:B------:R-:W-:Y:S05]  /*e3c0*/  BSYNC.RECONVERGENT B2 ;  /* 0x0000000000027941 */ /* 0x000fea0003800200 */
.L_x_231:
[----:B------:R-:W-:-:S04]  /*e3d0*/  HMUL2 R14, R14.H0_H0, R45.H0_H0 ;  /* 0x2000002d0e0e7232 */ /* 0x000fc80000000800 */
[----:B-----5:R-:W-:-:S04]  /*e3e0*/  HFMA2 R14, R35.H0_H0, R14.H0_H0, R48.H0_H0 ;  /* 0x2000000e230e7231 */ /* 0x020fc80000040830 */
[----:B------:R-:W-:-:S07]  /*e3f0*/  HFMA2 R12, R27.H0_H0, R14.H0_H0, R12.H0_H0 ;  /* 0x2000000e1b0c7231 */ /* 0x000fce000004080c */
.L_x_173:
[----:B------:R-:W-:Y:S01]  /*e400*/  HADD2.F32 R16, -RZ, R16.H0_H0 ;  /* 0x20000010ff107230 */ /* 0x000fe20000004100 */
[----:B------:R-:W-:Y:S01]  /*e410*/  IADD3 R25, PT, PT, R8, R9, RZ ;  /* 0x0000000908197210 */ /* 0x000fe20007ffe0ff */
[----:B------:R-:W-:Y:S02]  /*e420*/  HADD2.F32 R15, -RZ, R15.H0_H0 ;  /* 0x2000000fff0f7230 */ /* 0x000fe40000004100 */
[----:B------:R-:W-:Y:S02]  /*e430*/  VIADD R27, R38, 0xffffffff ;  /* 0xffffffff261b7836 */ /* 0x000fe40000000000 */
[----:B------:R-:W-:Y:S01]  /*e440*/  FADD R13, R16, 1 ;  /* 0x3f800000100d7421 */ /* 0x000fe20000000000 */
[----:B------:R-:W-:Y:S02]  /*e450*/  VIADD R16, R40, 0xffffffff ;  /* 0xffffffff28107836 */ /* 0x000fe40000000000 */
[----:B------:R-:W-:Y:S01]  /*e460*/  FADD R14, R15, 1 ;  /* 0x3f8000000f0e7421 */ /* 0x000fe20000000000 */
[----:B------:R-:W-:-:S03]  /*e470*/  FMUL R15, R42, R13 ;  /* 0x0000000d2a0f7220 */ /* 0x000fc60000400000 */
[----:B------:R-:W-:Y:S01]  /*e480*/  FMUL R13, R43, R14 ;  /* 0x0000000e2b0d7220 */ /* 0x000fe20000400000 */
[----:B------:R-:W-:-:S03]  /*e490*/  FFMA R50, R15, R44, -0.5 ;  /* 0xbf0000000f327423 */ /* 0x000fc6000000002c */
[----:B------:R-:W-:Y:S01]  /*e4a0*/  FFMA R47, R13, R44, -0.5 ;  /* 0xbf0000000d2f7423 */ /* 0x000fe2000000002c */
[----:B------:R-:W-:Y:S02]  /*e4b0*/  IADD3 R13, PT, PT, R9, -0x1, RZ ;  /* 0xffffffff090d7810 */ /* 0x000fe40007ffe0ff */
        /* <DEDUP_REMOVED lines=61> */
[----:B------:R-:W-:Y:S01]  /*e890*/  IADD3 R52, PT, PT, R13, -R15, RZ ;  /* 0x8000000f0d347210 */ /* 0x000fe20007ffe0ff */
[----:B------:R-:W-:-:S03]  /*e8a0*/  IMAD.IADD R14, R9, 0x1, -R15 ;  /* 0x00000001090e7824 */ /* 0x000fc600078e0a0f */
[----:B------:R-:W-:Y:S01]  /*e8b0*/  ISETP.GE.U32.AND P0, PT, R52, 0x7, PT ;  /* 0x000000073400780c */ /* 0x000fe20003f06070 */
[----:B------:R-:W-:Y:S01]  /*e8c0*/  IMAD.MOV.U32 R52, RZ, RZ, RZ ;  /* 0x000000ffff347224 */ /* 0x000fe200078e00ff */
[----:B------:R-:W-:-:S04]  /*e8d0*/  LOP3.LUT R57, R14, 0x7, RZ, 0xc0, !PT ;  /* 0x000000070e397812 */ /* 0x000fc800078ec0ff */
[----:B------:R-:W-:-:S07]  /*e8e0*/  ISETP.NE.AND P1, PT, R57, RZ, PT ;  /* 0x000000ff3900720c */ /* 0x000fce0003f25270 */
[----:B------:R-:W-:Y:S06]  /*e8f0*/  @!P0 BRA `(.L_x_255) ;  /* 0x0000000000a08947 */ /* 0x000fec0003800000 */
[----:B------:R-:W-:Y:S01]  /*e900*/  LOP3.LUT R58, R14, 0xfffffff8, RZ, 0xc0, !PT ;  /* 0xfffffff80e3a7812 */ /* 0x000fe200078ec0ff */
[----:B------:R-:W-:Y:S01]  /*e910*/  UMOV UR4, URZ ;  /* 0x000000ff00047c82 */ /* 0x000fe20008000000 */
[----:B------:R-:W-:-:S07]  /*e920*/  MOV R52, RZ ;  /* 0x000000ff00347202 */ /* 0x000fce0000000f00 */
.L_x_256:
        /* <DEDUP_REMOVED lines=25> */
[----:B------:R-:W-:-:S05]  /*eac0*/  IMAD R52, R59, 0x20, R52 ;  /* 0x000000203b347824 */ /* 0x000fca00078e0234 */
[----:B------:R-:W-:Y:S02]  /*ead0*/  LEA R52, R61, R52, 0x5 ;  /* 0x000000343d347211 */ /* 0x000fe400078e28ff */
[----:B------:R-:W1:Y:S01]  /*eae0*/  LDS R61, [R54+0x68] ;  /* 0x00006800363d7984 */ /* 0x000e620000000800 */
[----:B0-----:R-:W-:-:S03]  /*eaf0*/  IMAD R59, R55, R56, RZ ;  /* 0x00000038373b7224 */ /* 0x001fc600078e02ff */
[----:B------:R-:W-:Y:S01]  /*eb00*/  LDS R55, [R54+0x70] ;  /* 0x0000700036377984 */ /* 0x000fe20000000800 */
[----:B------:R-:W-:-:S03]  /*eb10*/  IMAD R52, R59, 0x20, R52 ;  /* 0x000000203b347824 */ /* 0x000fc600078e0234 */
[----:B------:R-:W0:Y:S01]  /*eb20*/  LDS R56, [R54+0x78] ;  /* 0x0000780036387984 */ /* 0x000e220000000800 */
[----:B-1----:R-:W-:-:S05]  /*eb30*/  IMAD R61, R60, R61, RZ ;  /* 0x0000003d3c3d7224 */ /* 0x002fca00078e02ff */
[----:B------:R-:W-:Y:S01]  /*eb40*/  LEA R52, R61, R52, 0x5 ;  /* 0x000000343d347211 */ /* 0x000fe200078e28ff */
[----:B0-----:R-:W-:-:S05]  /*eb50*/  IMAD R55, R55, R56, RZ ;  /* 0x0000003837377224 */ /* 0x001fca00078e02ff */
[----:B------:R-:W-:Y:S01]  /*eb60*/  LEA R52, R55, R52, 0x5 ;  /* 0x0000003437347211 */ /* 0x000fe200078e28ff */
[----:B------:R-:W-:Y:S06]  /*eb70*/  @P0 BRA `(.L_x_256) ;  /* 0xfffffffc006c0947 */ /* 0x000fec000383ffff */
.L_x_255:
[----:B------:R-:W-:Y:S05]  /*eb80*/  @!P1 BRA `(.L_x_254) ;  /* 0x0000000000a89947 */ /* 0x000fea0003800000 */
[----:B------:R-:W-:Y:S02]  /*eb90*/  ISETP.GE.U32.AND P0, PT, R57, 0x4, PT ;  /* 0x000000043900780c */ /* 0x000fe40003f06070 */
[----:B------:R-:W-:-:S04]  /*eba0*/  LOP3.LUT R60, R14, 0x3, RZ, 0xc0, !PT ;  /* 0x000000030e3c7812 */ /* 0x000fc800078ec0ff */
[----:B------:R-:W-:-:S07]  /*ebb0*/  ISETP.NE.AND P1, PT, R60, RZ, PT ;  /* 0x000000ff3c00720c */ /* 0x000fce0003f25270 */
[----:B------:R-:W-:Y:S06]  /*ebc0*/  @!P0 BRA `(.L_x_257) ;  /* 0x0000000000488947 */ /* 0x000fec0003800000 */
        /* <DEDUP_REMOVED lines=11> */
[----:B------:R-:W1:Y:S02]  /*ec80*/  LDS R54, [R58+0x30] ;  /* 0x000030003a367984 */ /* 0x000e640000000800 */
[----:B------:R-:W-:-:S05]  /*ec90*/  LEA R52, R59, R52, 0x5 ;  /* 0x000000343b347211 */ /* 0x000fca00078e28ff */
[----:B------:R-:W-:Y:S02]  /*eca0*/  IMAD R52, R55, 0x20, R52 ;  /* 0x0000002037347824 */ /* 0x000fe400078e0234 */
[----:B0-----:R-:W-:-:S05]  /*ecb0*/  IMAD R57, R56, R57, RZ ;  /* 0x0000003938397224 */ /* 0x001fca00078e02ff */
[----:B------:R-:W-:Y:S01]  /*ecc0*/  LEA R52, R57, R52, 0x5 ;  /* 0x0000003439347211 */ /* 0x000fe200078e28ff */
[----:B-1----:R-:W-:-:S05]  /*ecd0*/  IMAD R61, R54, R61, RZ ;  /* 0x0000003d363d7224 */ /* 0x002fca00078e02ff */
[----:B------:R-:W-:-:S07]  /*ece0*/  LEA R52, R61, R52, 0x5 ;  /* 0x000000343d347211 */ /* 0x000fce00078e28ff */
.L_x_257:
        /* <DEDUP_REMOVED lines=15> */
.L_x_258:
[----:B------:R-:W-:-:S05]  /*ede0*/  @!P1 IMAD R15, R15, 0x10, R26 ;  /* 0x000000100f0f9824 */ /* 0x000fca00078e021a */
[----:B------:R-:W-:Y:S04]  /*edf0*/  @!P1 LDS R14, [R15] ;  /* 0x000000000f0e9984 */ /* 0x000fe80000000800 */
[----:B------:R-:W0:Y:S02]  /*ee00*/  @!P1 LDS R55, [R15+0x8] ;  /* 0x000008000f379984 */ /* 0x000e240000000800 */
[----:B0-----:R-:W-:-:S05]  /*ee10*/  @!P1 IMAD R55, R14, R55, RZ ;  /* 0x000000370e379224 */ /* 0x001fca00078e02ff */
[----:B------:R-:W-:-:S07]  /*ee20*/  @!P1 LEA R52, R55, R52, 0x5 ;  /* 0x0000003437349211 */ /* 0x000fce00078e28ff */
.L_x_254:
        /* <DEDUP_REMOVED lines=12> */
.L_x_253:
[----:B------:R-:W-:Y:S01]  /*eef0*/  ISETP.GT.AND P0, PT, R9, R4, PT ;  /* 0x000000040900720c */ /* 0x000fe20003f04270 */
[----:B------:R-:W-:Y:S01]  /*ef00*/  BSSY.RECONVERGENT B1, `(.L_x_260) ;  /* 0x0000061000017945 */ /* 0x000fe20003800200 */
[----:B------:R-:W-:-:S11]  /*ef10*/  HFMA2 R56, -RZ, RZ, 0, 0 ;  /* 0x00000000ff387431 */ /* 0x000fd600000001ff */
[----:B------:R-:W-:Y:S05]  /*ef20*/  @!P0 BRA `(.L_x_261) ;  /* 0x0000000400788947 */ /* 0x000fea0003800000 */
[----:B------:R-:W-:Y:S01]  /*ef30*/  ISETP.GE.U32.AND P0, PT, R25, 0x7, PT ;  /* 0x000000071900780c */ /* 0x000fe20003f06070 */
[----:B------:R-:W-:Y:S01]  /*ef40*/  BSSY.RECONVERGENT B3, `(.L_x_262) ;  /* 0x000002e000037945 */ /* 0x000fe20003800200 */
[----:B------:R-:W-:Y:S01]  /*ef50*/  LOP3.LUT P1, RZ, R36, 0x7, RZ, 0xc0, !PT ;  /* 0x0000000724ff7812 */ /* 0x000fe2000782c0ff */
[----:B------:R-:W-:Y:S01]  /*ef60*/  IMAD.MOV.U32 R56, RZ, RZ, RZ ;  /* 0x000000ffff387224 */ /* 0x000fe200078e00ff */
[----:B------:R-:W-:-:S09]  /*ef70*/  MOV R15, R4 ;  /* 0x00000004000f7202 */ /* 0x000fd20000000f00 */
[----:B------:R-:W-:Y:S05]  /*ef80*/  @!P0 BRA `(.L_x_263) ;  /* 0x0000000000a48947 */ /* 0x000fea0003800000 */
[----:B------:R-:W-:Y:S01]  /*ef90*/  LOP3.LUT R14, R36, 0xfffffff8, RZ, 0xc0, !PT ;  /* 0xfffffff8240e7812 */ /* 0x000fe200078ec0ff */
[----:B------:R-:W-:Y:S01]  /*efa0*/  IMAD.MOV.U32 R56, RZ, RZ, RZ ;  /* 0x000000ffff387224 */ /* 0x000fe200078e00ff */
[----:B------:R-:W-:Y:S01]  /*efb0*/  MOV R15, R4 ;  /* 0x00000004000f7202 */ /* 0x000fe20000000f00 */
[----:B------:R-:W-:-:S07]  /*efc0*/  IMAD.MOV.U32 R53, RZ, RZ, RZ ;  /* 0x000000ffff357224 */ /* 0x000fce00078e00ff */
.L_x_264:
        /* <DEDUP_REMOVED lines=12> */
[----:B------:R-:W-:Y:S01]  /*f090*/  LDS R58, [R52+0x38] ;  /* 0x00003800343a7984 */ /* 0x000fe20000000800 */
[----:B------:R-:W-:-:S03]  /*f0a0*/  IMAD R56, R57, 0x20, R56 ;  /* 0x0000002039387824 */ /* 0x000fc600078e0238 */
[----:B------:R-:W0:Y:S01]  /*f0b0*/  LDS R57, [R52+0x30] ;  /* 0x0000300034397984 */ /* 0x000e220000000800 */
[----:B-1----:R-:W-:-:S05]  /*f0c0*/  IMAD R59, R59, R60, RZ ;  /* 0x0000003c3b3b7224 */ /* 0x002fca00078e02ff */
[----:B------:R-:W-:Y:S02]  /*f0d0*/  LEA R59, R59, R56, 0x5 ;  /* 0x000000383b3b7211 */ /* 0x000fe400078e28ff */
[----:B------:R-:W-:Y:S01]  /*f0e0*/  LDS R56, [R52+0x68] ;  /* 0x0000680034387984 */ /* 0x000fe20000000800 */
[----:B--2---:R-:W-:-:S03]  /*f0f0*/  IMAD R60, R54, R55, RZ ;  /* 0x00000037363c7224 */ /* 0x004fc600078e02ff */
[----:B------:R-:W-:Y:S04]  /*f100*/  LDS R55, [R52+0x40] ;  /* 0x0000400034377984 */ /* 0x000fe80000000800 */
[----:B------:R-:W1:Y:S01]  /*f110*/  LDS R54, [R52+0x48] ;  /* 0x0000480034367984 */ /* 0x000e620000000800 */
[----:B0-----:R-:W-:Y:S02]  /*f120*/  IMAD R58, R57, R58, RZ ;  /* 0x0000003a393a7224 */ /* 0x001fe400078e02ff */
[----:B------:R-:W-:Y:S02]  /*f130*/  IMAD R57, R60, 0x20, R59 ;  /* 0x000000203c397824 */ /* 0x000fe400078e023b */
[----:B------:R-:W0:Y:S03]  /*f140*/  LDS R59, [R52+0x60] ;  /* 0x00006000343b7984 */ /* 0x000e260000000800 */
[----:B------:R-:W-:-:S02]  /*f150*/  LEA R57, R58, R57, 0x5 ;  /* 0x000000393a397211 */ /* 0x000fc400078e28ff */
[----:B------:R-:W2:Y:S01]  /*f160*/  LDS R58, [R52+0x50] ;  /* 0x00005000343a7984 */ /* 0x000ea20000000800 */
[----:B-1----:R-:W-:-:S03]  /*f170*/  IMAD R60, R55, R54, RZ ;  /* 0x00000036373c7224 */ /* 0x002fc600078e02ff */
[----:B------:R-:W-:Y:S01]  /*f180*/  LDS R54, [R52+0x70] ;  /* 0x0000700034367984 */ /* 0x000fe20000000800 */
[----:B------:R-:W-:-:S03]  /*f190*/  IMAD R57, R60, 0x20, R57 ;  /* 0x000000203c397824 */ /* 0x000fc600078e0239 */
[----:B------:R-:W1:Y:S01]  /*f1a0*/  LDS R55, [R52+0x78] ;  /* 0x0000780034377984 */ /* 0x000e620000000800 */
[----:B0-----:R-:W-:Y:S02]  /*f1b0*/  IMAD R56, R59, R56, RZ ;  /* 0x000000383b387224 */ /* 0x001fe400078e02ff */
[----:B--2---:R-:W-:-:S04]  /*f1c0*/  IMAD R58, R58, R61, RZ ;  /* 0x0000003d3a3a7224 */ /* 0x004fc800078e02ff */
[----:B------:R-:W-:-:S05]  /*f1d0*/  IMAD R57, R58, 0x20, R57 ;  /* 0x000000203a397824 */ /* 0x000fca00078e0239 */
[----:B------:R-:W-:Y:S01]  /*f1e0*/  LEA R56, R56, R57, 0x5 ;  /* 0x0000003938387211 */ /* 0x000fe200078e28ff */
[----:B-1----:R-:W-:-:S05]  /*f1f0*/  IMAD R55, R54, R55, RZ ;  /* 0x0000003736377224 */ /* 0x002fca00078e02ff */
[----:B------:R-:W-:Y:S01]  /*f200*/  LEA R56, R55, R56, 0x5 ;  /* 0x0000003837387211 */ /* 0x000fe200078e28ff */
[----:B------:R-:W-:Y:S06]  /*f210*/  @P0 BRA `(.L_x_264) ;  /* 0xfffffffc006c0947 */ /* 0x000fec000383ffff */
.L_x_263:
[----:B------:R-:W-:Y:S05]  /*f220*/  BSYNC.RECONVERGENT B3 ;  /* 0x0000000000037941 */ /* 0x000fea0003800200 */
.L_x_262:
[----:B------:R-:W-:Y:S05]  /*f230*/  @!P1 BRA `(.L_x_261) ;  /* 0x0000000000b49947 */ /* 0x000fea0003800000 */
[----:B------:R-:W-:Y:S01]  /*f240*/  ISETP.GE.U32.AND P0, PT, R16, 0x3, PT ;  /* 0x000000031000780c */ /* 0x000fe20003f06070 */
[----:B------:R-:W-:Y:S01]  /*f250*/  BSSY.RECONVERGENT B3, `(.L_x_265) ;  /* 0x0000015000037945 */ /* 0x000fe20003800200 */
[----:B------:R-:W-:-:S11]  /*f260*/  LOP3.LUT P1, RZ, R40, 0x3, RZ, 0xc0, !PT ;  /* 0x0000000328ff7812 */ /* 0x000fd6000782c0ff */
        /* <DEDUP_REMOVED lines=19> */
.L_x_266:
[----:B------:R-:W-:Y:S05]  /*f3a0*/  BSYNC.RECONVERGENT B3 ;  /* 0x0000000000037941 */ /* 0x000fea0003800200 */
.L_x_265:
[----:B------:R-:W-:Y:S05]  /*f3b0*/  @!P1 BRA `(.L_x_261) ;  /* 0x0000000000549947 */ /* 0x000fea0003800000 */
[----:B------:R-:W-:Y:S01]  /*f3c0*/  ISETP.NE.AND P0, PT, R27, RZ, PT ;  /* 0x000000ff1b00720c */ /* 0x000fe20003f05270 */
[----:B------:R-:W-:Y:S01]  /*f3d0*/  BSSY.RECONVERGENT B3, `(.L_x_267) ;  /* 0x000000e000037945 */ /* 0x000fe20003800200 */
        /* <DEDUP_REMOVED lines=13> */
.L_x_268:
[----:B------:R-:W-:Y:S05]  /*f4b0*/  BSYNC.RECONVERGENT B3 ;  /* 0x0000000000037941 */ /* 0x000fea0003800200 */
.L_x_267:
[----:B------:R-:W-:-:S05]  /*f4c0*/  @!P1 IMAD R14, R15, 0x10, R26 ;  /* 0x000000100f0e9824 */ /* 0x000fca00078e021a */
[----:B------:R-:W-:Y:S04]  /*f4d0*/  @!P1 LDS R15, [R14] ;  /* 0x000000000e0f9984 */ /* 0x000fe80000000800 */
[----:B------:R-:W0:Y:S02]  /*f4e0*/  @!P1 LDS R52, [R14+0x8] ;  /* 0x000008000e349984 */ /* 0x000e240000000800 */
[----:B0-----:R-:W-:-:S05]  /*f4f0*/  @!P1 IMAD R15, R15, R52, RZ ;  /* 0x000000340f0f9224 */ /* 0x001fca00078e02ff */
[----:B------:R-:W-:-:S07]  /*f500*/  @!P1 LEA R56, R15, R56, 0x5 ;  /* 0x000000380f389211 */ /* 0x000fce00078e28ff */
.L_x_261:
[----:B------:R-:W-:Y:S05]  /*f510*/  BSYNC.RECONVERGENT B1 ;  /* 0x0000000000017941 */ /* 0x000fea0003800200 */
.L_x_260:
[----:B------:R-:W-:-:S05]  /*f520*/  IMAD R15, R50, 0x20, R7 ;  /* 0x00000020320f7824 */ /* 0x000fca00078e0207 */
[----:B------:R-:W-:-:S04]  /*f530*/  IADD3 R15, PT, PT, R15, R56, RZ ;  /* 0x000000380f0f7210 */ /* 0x000fc80007ffe0ff */
[----:B------:R-:W-:-:S13]  /*f540*/  ISETP.GE.AND P0, PT, R15, R6, PT ;  /* 0x000000060f00720c */ /* 0x000fda0003f06270 */
[----:B------:R-:W-:Y:S05]  /*f550*/  @!P0 BRA `(.L_x_269) ;  /* 0x0000000000188947 */ /* 0x000fea0003800000 */
.L_x_252:
[----:B------:R-:W0:Y:S01]  /*f560*/  LDC.64 R14, c[0x0][0x380] ;  /* 0x0000e000ff0e7b82 */ /* 0x000e220000000a00 */
[----:B------:R-:W-:-:S05]  /*f570*/  IMAD.IADD R50, R32, 0x1, R50 ;  /* 0x0000000120327824 */ /* 0x000fca00078e0232 */
[----:B------:R-:W-:-:S05]  /*f580*/  LEA R53, R50, R7, 0x5 ;  /* 0x0000000732357211 */ /* 0x000fca00078e28ff */
[----:B0-----:R-:W-:-:S06]  /*f590*/  IMAD.WIDE R14, R53, 0x2, R14 ;  /* 0x00000002350e7825 */ /* 0x001fcc00078e020e */
[----:B------:R0:W5:Y:S01]  /*f5a0*/  LDG.E.U16 R15, desc[UR8][R14.64] ;  /* 0x000000080e0f7981 */ /* 0x000162000c1e1500 */
[----:B------:R-:W-:Y:S05]  /*f5b0*/  BRA `(.L_x_259) ;  /* 0x0000000000147947 */ /* 0x000fea0003800000 */
.L_x_269:
[----:B------:R-:W-:-:S05]  /*f5c0*/  VIADD R53, R41, 0x60 ;  /* 0x0000006029357836 */ /* 0x000fca0000000000 */
[----:B------:R-:W-:-:S04]  /*f5d0*/  LEA R14, R2, R53, 0x18 ;  /* 0x00000035020e7211 */ /* 0x000fc800078ec0ff */
[----:B------:R-:W-:-:S06]  /*f5e0*/  LEA R14, R15, R14, 0x1 ;  /* 0x0000000e0f0e7211 */ /* 0x000fcc00078e08ff */
[----:B------:R-:W0:Y:S02]  /*f5f0*/  LDS.U16 R14, [R14] ;  /* 0x000000000e0e7984 */ /* 0x000e240000000400 */
[----:B0-----:R-:W-:-:S07]  /*f600*/  PRMT R15, R14, 0x7610, R15 ;  /* 0x000076100e0f7816 */ /* 0x001fce000000000f */
.L_x_259:
[----:B------:R-:W-:Y:S05]  /*f610*/  BSYNC.RECONVERGENT B2 ;  /* 0x0000000000027941 */ /* 0x000fea0003800200 */
.L_x_251:
[----:B------:R-:W-:Y:S01]  /*f620*/  ISETP.GE.AND P0, PT, R45, -0x1, PT ;  /* 0xffffffff2d00780c */ /* 0x000fe20003f06270 */
[----:B------:R-:W-:Y:S01]  /*f630*/  HMUL2 R50, R47.H0_H0, R48.H0_H0 ;  /* 0x200000302f327232 */ /* 0x000fe20000000800 */
[----:B------:R-:W-:Y:S02]  /*f640*/  PRMT R53, RZ, 0x7610, R53 ;  /* 0x00007610ff357816 */ /* 0x000fe40000000035 */
[----:B------:R-:W-:Y:S01]  /*f650*/  ISETP.LT.OR P0, PT, R35, RZ, !P0 ;  /* 0x000000ff2300720c */ /* 0x000fe20004701670 */
[----:B-----5:R-:W-:-:S03]  /*f660*/  HFMA2 R50, R15.H0_H0, R50.H0_H0, RZ.H0_H0 ;  /* 0x200000320f327231 */ /* 0x020fc600000408ff */
        /* <DEDUP_REMOVED lines=37> */
[----:B------:R-:W-:Y:S01]  /*f8c0*/  IADD3 R14, PT, PT, R13, -R15, RZ ;  /* 0x8000000f0d0e7210 */ /* 0x000fe20007ffe0ff */
[----:B------:R-:W-:-:S03]  /*f8d0*/  IMAD.MOV.U32 R55, RZ, RZ, RZ ;  /* 0x000000ffff377224 */ /* 0x000fc600078e00ff */
[----:B------:R-:W-:Y:S02]  /*f8e0*/  ISETP.GE.U32.AND P0, PT, R14, 0x7, PT ;  /* 0x000000070e00780c */ /* 0x000fe40003f06070 */
[----:B------:R-:W-:-:S11]  /*f8f0*/  IADD3 R14, PT, PT, -R15, R9, RZ ;  /* 0x000000090f0e7210 */ /* 0x000fd60007ffe1ff */
[----:B------:R-:W-:Y:S05]  /*f900*/  @!P0 BRA `(.L_x_274) ;  /* 0x0000000000a08947 */ /* 0x000fea0003800000 */
[----:B------:R-:W-:Y:S01]  /*f910*/  LOP3.LUT R58, R14, 0xfffffff8, RZ, 0xc0, !PT ;  /* 0xfffffff80e3a7812 */ /* 0x000fe200078ec0ff */
[----:B------:R-:W-:Y:S01]  /*f920*/  IMAD.MOV.U32 R55, RZ, RZ, RZ ;  /* 0x000000ffff377224 */ /* 0x000fe200078e00ff */
[----:B------:R-:W-:-:S06]  /*f930*/  UMOV UR4, URZ ;  /* 0x000000ff00047c82 */ /* 0x000fcc0008000000 */
.L_x_275:
        /* <DEDUP_REMOVED lines=8> */
[----:B------:R-:W-:Y:S01]  /*f9c0*/  LDS R57, [R54+0x28] ;  /* 0x0000280036397984 */ /* 0x000fe20000000800 */
[----:B0-----:R-:W-:-:S03]  /*f9d0*/  IMAD R61, R61, R56, RZ ;  /* 0x000000383d3d7224 */ /* 0x001fc600078e02ff */
[----:B------:R-:W0:Y:S01]  /*f9e0*/  LDS R56, [R54+0x20] ;  /* 0x0000200036387984 */ /* 0x000e220000000800 */
[----:B------:R-:W-:-:S03]  /*f9f0*/  IMAD R55, R61, 0x20, R55 ;  /* 0x000000203d377824 */ /* 0x000fc600078e0237 */
[----:B------:R-:W-:Y:S01]  /*fa00*/  LDS R61, [R54+0x38] ;  /* 0x00003800363d7984 */ /* 0x000fe20000000800 */
[----:B-1----:R-:W-:-:S03]  /*fa10*/  IMAD R60, R59, R60, RZ ;  /* 0x0000003c3b3c7224 */ /* 0x002fc600078e02ff */
[----:B------:R-:W1:Y:S02]  /*fa20*/  LDS R59, [R54+0x30] ;  /* 0x00003000363b7984 */ /* 0x000e640000000800 */
[----:B------:R-:W-:Y:S01]  /*fa30*/  LEA R55, R60, R55, 0x5 ;  /* 0x000000373c377211 */ /* 0x000fe200078e28ff */
[----:B0-----:R-:W-:Y:S02]  /*fa40*/  IMAD R60, R56, R57, RZ ;  /* 0x00000039383c7224 */ /* 0x001fe400078e02ff */
[----:B------:R-:W-:Y:S02]  /*fa50*/  LDS R56, [R54+0x40] ;  /* 0x0000400036387984 */ /* 0x000fe40000000800 */
[----:B------:R-:W-:Y:S02]  /*fa60*/  IMAD R60, R60, 0x20, R55 ;  /* 0x000000203c3c7824 */ /* 0x000fe400078e0237 */
[----:B------:R-:W0:Y:S01]  /*fa70*/  LDS R57, [R54+0x48] ;  /* 0x0000480036397984 */ /* 0x000e220000000800 */
[----:B-1----:R-:W-:-:S03]  /*fa80*/  IMAD R59, R59, R61, RZ ;  /* 0x0000003d3b3b7224 */ /* 0x002fc600078e02ff */
[----:B------:R-:W-:Y:S02]  /*fa90*/  LDS R61, [R54+0x58] ;  /* 0x00005800363d7984 */ /* 0x000fe40000000800 */
[----:B------:R-:W-:Y:S02]  /*faa0*/  LEA R55, R59, R60, 0x5 ;  /* 0x0000003c3b377211 */ /* 0x000fe400078e28ff */
        /* <DEDUP_REMOVED lines=9> */
[----:B0-----:R-:W-:-:S04]  /*fb40*/  IMAD R60, R60, R57, RZ ;  /* 0x000000393c3c7224 */ /* 0x001fc800078e02ff */
[----:B------:R-:W-:Y:S02]  /*fb50*/  IMAD R55, R60, 0x20, R55 ;  /* 0x000000203c377824 */ /* 0x000fe400078e0237 */
[----:B-1----:R-:W-:-:S04]  /*fb60*/  IMAD R56, R56, R54, RZ ;  /* 0x0000003638387224 */ /* 0x002fc800078e02ff */
[----:B------:R-:W-:Y:S01]  /*fb70*/  IMAD R55, R56, 0x20, R55 ;  /* 0x0000002038377824 */ /* 0x000fe200078e0237 */
[----:B------:R-:W-:Y:S06]  /*fb80*/  @P0 BRA `(.L_x_275) ;  /* 0xfffffffc006c0947 */ /* 0x000fec000383ffff */
.L_x_274:
[----:B------:R-:W-:-:S13]  /*fb90*/  LOP3.LUT P0, R54, R14, 0x7, RZ, 0xc0, !PT ;  /* 0x000000070e367812 */ /* 0x000fda000780c0ff */
[----:B------:R-:W-:Y:S05]  /*fba0*/  @!P0 BRA `(.L_x_273) ;  /* 0x0000000000a88947 */ /* 0x000fea0003800000 */
[----:B------:R-:W-:Y:S02]  /*fbb0*/  ISETP.GE.U32.AND P0, PT, R54, 0x4, PT ;  /* 0x000000043600780c */ /* 0x000fe40003f06070 */
[----:B------:R-:W-:-:S04]  /*fbc0*/  LOP3.LUT R61, R14, 0x3, RZ, 0xc0, !PT ;  /* 0x000000030e3d7812 */ /* 0x000fc800078ec0ff */
[----:B------:R-:W-:-:S07]  /*fbd0*/  ISETP.NE.AND P1, PT, R61, RZ, PT ;  /* 0x000000ff3d00720c */ /* 0x000fce0003f25270 */
[----:B------:R-:W-:Y:S06]  /*fbe0*/  @!P0 BRA `(.L_x_276) ;  /* 0x0000000000488947 */ /* 0x000fec0003800000 */
        /* <DEDUP_REMOVED lines=8> */
[----:B------:R-:W-:Y:S01]  /*fc70*/  LDS R59, [R60+0x20] ;  /* 0x000020003c3b7984 */ /* 0x000fe20000000800 */
[----:B------:R-:W-:Y:S02]  /*fc80*/  IMAD R58, R58, 0x20, R55 ;  /* 0x000000203a3a7824 */ /* 0x000fe400078e0237 */
[----:B-1----:R-:W-:Y:S02]  /*fc90*/  IMAD R57, R57, R54, RZ ;  /* 0x0000003639397224 */ /* 0x002fe400078e02ff */
[----:B------:R-:W0:Y:S03]  /*fca0*/  LDS R54, [R60+0x28] ;  /* 0x000028003c367984 */ /* 0x000e260000000800 */
[----:B------:R-:W-:Y:S01]  /*fcb0*/  LEA R57, R57, R58, 0x5 ;  /* 0x0000003a39397211 */ /* 0x000fe200078e28ff */
[----:B------:R-:W1:Y:S01]  /*fcc0*/  LDS R60, [R60+0x38] ;  /* 0x000038003c3c7984 */ /* 0x000e620000000800 */
[----:B0-----:R-:W-:-:S02]  /*fcd0*/  IMAD R54, R59, R54, RZ ;  /* 0x000000363b367224 */ /* 0x001fc400078e02ff */
[----:B-1----:R-:W-:Y:S02]  /*fce0*/  IMAD R55, R56, R60, RZ ;  /* 0x0000003c38377224 */ /* 0x002fe400078e02ff */
[----:B------:R-:W-:-:S04]  /*fcf0*/  IMAD R54, R54, 0x20, R57 ;  /* 0x0000002036367824 */ /* 0x000fc800078e0239 */
[----:B------:R-:W-:-:S07]  /*fd00*/  IMAD R55, R55, 0x20, R54 ;  /* 0x0000002037377824 */ /* 0x000fce00078e0236 */
.L_x_276:
        /* <DEDUP_REMOVED lines=15> */
.L_x_277:
[----:B------:R-:W-:-:S05]  /*fe00*/  @!P1 LEA R15, R15, R26, 0x4 ;  /* 0x0000001a0f0f9211 */ /* 0x000fca00078e20ff */
[----:B------:R-:W-:Y:S04]  /*fe10*/  @!P1 LDS R14, [R15] ;  /* 0x000000000f0e9984 */ /* 0x000fe80000000800 */
[----:B------:R-:W0:Y:S02]  /*fe20*/  @!P1 LDS R57, [R15+0x8] ;  /* 0x000008000f399984 */ /* 0x000e240000000800 */
[----:B0-----:R-:W-:-:S04]  /*fe30*/  @!P1 IMAD R14, R14, R57, RZ ;  /* 0x000000390e0e9224 */ /* 0x001fc800078e02ff */
[----:B------:R-:W-:-:S07]  /*fe40*/  @!P1 IMAD R55, R14, 0x20, R55 ;  /* 0x000000200e379824 */ /* 0x000fce00078e0237 */
.L_x_273:
        /* <DEDUP_REMOVED lines=12> */
.L_x_272:
[----:B------:R-:W-:Y:S01]  /*ff10*/  ISETP.GT.AND P0, PT, R9, R4, PT ;  /* 0x000000040900720c */ /* 0x000fe20003f04270 */
[----:B------:R-:W-:Y:S01]  /*ff20*/  BSSY.RECONVERGENT B1, `(.L_x_279) ;  /* 0x0000061000017945 */ /* 0x000fe20003800200 */
[----:B------:R-:W-:-:S11]  /*ff30*/  IMAD.MOV.U32 R56, RZ, RZ, RZ ;  /* 0x000000ffff387224 */ /* 0x000fd600078e00ff */
[----:B------:R-:W-:Y:S05]  /*ff40*/  @!P0 BRA `(.L_x_280) ;  /* 0x0000000400788947 */ /* 0x000fea0003800000 */
[----:B------:R-:W-:Y:S01]  /*ff50*/  ISETP.GE.U32.AND P0, PT, R25, 0x7, PT ;  /* 0x000000071900780c */ /* 0x000fe20003f06070 */
[----:B------:R-:W-:Y:S01]  /*ff60*/  BSSY.RECONVERGENT B3, `(.L_x_281) ;  /* 0x000002e000037945 */ /* 0x000fe20003800200 */
[----:B------:R-:W-:Y:S01]  /*ff70*/  HFMA2 R56, -RZ, RZ, 0, 0 ;  /* 0x00000000ff387431 */ /* 0x000fe200000001ff */
[----:B------:R-:W-:Y:S01]  /*ff80*/  LOP3.LUT P1, RZ, R36, 0x7, RZ, 0xc0, !PT ;  /* 0x0000000724ff7812 */ /* 0x000fe2000782c0ff */
[----:B------:R-:W-:-:S09]  /*ff90*/  IMAD.MOV.U32 R15, RZ, RZ, R4 ;  /* 0x000000ffff0f7224 */ /* 0x000fd200078e0004 */
[----:B------:R-:W-:Y:S05]  /*ffa0*/  @!P0 BRA `(.L_x_282) ;  /* 0x0000000000a48947 */ /* 0x000fea0003800000 */
[----:B------:R-:W-:Y:S01]  /*ffb0*/  LOP3.LUT R53, R36, 0xfffffff8, RZ, 0xc0, !PT ;  /* 0xfffffff824357812 */ /* 0x000fe200078ec0ff */
[----:B------:R-:W-:Y:S01]  /*ffc0*/  IMAD.MOV.U32 R15, RZ, RZ, R4 ;  /* 0x000000ffff0f7224 */ /* 0x000fe200078e0004 */
[----:B------:R-:W-:Y:S02]  /*ffd0*/  MOV R56, RZ ;  /* 0x000000ff00387202 */ /* 0x000fe40000000f00 */
[----:B------:R-:W-:-:S07]  /*ffe0*/  MOV R54, RZ ;  /* 0x000000ff00367202 */ /* 0x000fce0000000f00 */
.L_x_283:
        /* <DEDUP_REMOVED lines=14> */
[----:B-1----:R-:W-:-:S04]  /*100d0*/  IMAD R61, R61, R60, RZ ;  /* 0x0000003c3d3d7224 */ /* 0x002fc800078e02ff */
[----:B------:R-:W-:Y:S02]  /*100e0*/  IMAD R61, R61, 0x20, R56 ;  /* 0x000000203d3d7824 */ /* 0x000fe400078e0238 */
[----:B------:R-:W-:Y:S01]  /*100f0*/  LDS R56, [R55+0x68] ;  /* 0x0000680037387984 */ /* 0x000fe20000000800 */
[----:B--2---:R-:W-:-:S03]  /*10100*/  IMAD R60, R14, R57, RZ ;  /* 0x000000390e3c7224 */ /* 0x004fc600078e02ff */
[----:B------:R-:W-:Y:S04]  /*10110*/  LDS R57, [R55+0x40] ;  /* 0x0000400037397984 */ /* 0x000fe80000000800 */
[----:B------:R-:W1:Y:S01]  /*10120*/  LDS R14, [R55+0x48] ;  /* 0x00004800370e7984 */ /* 0x000e620000000800 */
[----:B0-----:R-:W-:Y:S01]  /*10130*/  IMAD R58, R58, R59, RZ ;  /* 0x0000003b3a3a7224 */ /* 0x001fe200078e02ff */
[----:B------:R-:W-:Y:S02]  /*10140*/  LEA R59, R60, R61, 0x5 ;  /* 0x0000003d3c3b7211 */ /* 0x000fe400078e28ff */
[----:B------:R-:W-:Y:S03]  /*10150*/  LDS R60, [R55+0x50] ;  /* 0x00005000373c7984 */ /* 0x000fe60000000800 */
[----:B------:R-:W-:Y:S01]  /*10160*/  IMAD R59, R58, 0x20, R59 ;  /* 0x000000203a3b7824 */ /* 0x000fe200078e023b */
[----:B------:R-:W0:Y:S04]  /*10170*/  LDS R61, [R55+0x60] ;  /* 0x00006000373d7984 */ /* 0x000e280000000800 */
[----:B------:R-:W2:Y:S01]  /*10180*/  LDS R58, [R55+0x58] ;  /* 0x00005800373a7984 */ /* 0x000ea20000000800 */
[----:B-1----:R-:W-:-:S03]  /*10190*/  IMAD R57, R57, R14, RZ ;  /* 0x0000000e39397224 */ /* 0x002fc600078e02ff */
[----:B------:R-:W-:Y:S02]  /*101a0*/  LDS R14, [R55+0x70] ;  /* 0x00007000370e7984 */ /* 0x000fe40000000800 */
[----:B------:R-:W-:Y:S02]  /*101b0*/  LEA R57, R57, R59, 0x5 ;  /* 0x0000003b39397211 */ /* 0x000fe400078e28ff */
[----:B------:R-:W1:Y:S01]  /*101c0*/  LDS R55, [R55+0x78] ;  /* 0x0000780037377984 */ /* 0x000e620000000800 */
[----:B0-----:R-:W-:Y:S02]  /*101d0*/  IMAD R56, R61, R56, RZ ;  /* 0x000000383d387224 */ /* 0x001fe400078e02ff */
[----:B--2---:R-:W-:-:S05]  /*101e0*/  IMAD R58, R60, R58, RZ ;  /* 0x0000003a3c3a7224 */ /* 0x004fca00078e02ff */
[----:B------:R-:W-:Y:S01]  /*101f0*/  LEA R57, R58, R57, 0x5 ;  /* 0x000000393a397211 */ /* 0x000fe200078e28ff */
[----:B-1----:R-:W-:-:S04]  /*10200*/  IMAD R59, R14, R55, RZ ;  /* 0x000000370e3b7224 */ /* 0x002fc800078e02ff */
[----:B------:R-:W-:-:S04]  /*10210*/  IMAD R56, R56, 0x20, R57 ;  /* 0x0000002038387824 */ /* 0x000fc800078e0239 */
[----:B------:R-:W-:Y:S01]  /*10220*/  IMAD R56, R59, 0x20, R56 ;  /* 0x000000203b387824 */ /* 0x000fe200078e0238 */
[----:B------:R-:W-:Y:S06]  /*10230*/  @P0 BRA `(.L_x_283) ;  /* 0xfffffffc006c0947 */ /* 0x000fec000383ffff */
.L_x_282:
[----:B------:R-:W-:Y:S05]  /*10240*/  BSYNC.RECONVERGENT B3 ;  /* 0x0000000000037941 */ /* 0x000fea0003800200 */
.L_x_281:
[----:B------:R-:W-:Y:S05]  /*10250*/  @!P1 BRA `(.L_x_280) ;  /* 0x0000000000b49947 */ /* 0x000fea0003800000 */
[----:B------:R-:W-:Y:S01]  /*10260*/  ISETP.GE.U32.AND P0, PT, R16, 0x3, PT ;  /* 0x000000031000780c */ /* 0x000fe20003f06070 */
[----:B------:R-:W-:Y:S01]  /*10270*/  BSSY.RECONVERGENT B3, `(.L_x_284) ;  /* 0x0000015000037945 */ /* 0x000fe20003800200 */
[----:B------:R-:W-:-:S11]  /*10280*/  LOP3.LUT P1, RZ, R40, 0x3, RZ, 0xc0, !PT ;  /* 0x0000000328ff7812 */ /* 0x000fd6000782c0ff */
        /* <DEDUP_REMOVED lines=19> */
.L_x_285:
[----:B------:R-:W-:Y:S05]  /*103c0*/  BSYNC.RECONVERGENT B3 ;  /* 0x0000000000037941 */ /* 0x000fea0003800200 */
.L_x_284:
[----:B------:R-:W-:Y:S05]  /*103d0*/  @!P1 BRA `(.L_x_280) ;  /* 0x0000000000549947 */ /* 0x000fea0003800000 */
[----:B------:R-:W-:Y:S01]  /*103e0*/  ISETP.NE.AND P0, PT, R27, RZ, PT ;  /* 0x000000ff1b00720c */ /* 0x000fe20003f05270 */
[----:B------:R-:W-:Y:S01]  /*103f0*/  BSSY.RECONVERGENT B3, `(.L_x_286) ;  /* 0x000000e000037945 */ /* 0x000fe20003800200 */
        /* <DEDUP_REMOVED lines=13> */
.L_x_287:
[----:B------:R-:W-:Y:S05]  /*104d0*/  BSYNC.RECONVERGENT B3 ;  /* 0x0000000000037941 */ /* 0x000fea0003800200 */
.L_x_286:
[----:B------:R-:W-:-:S05]  /*104e0*/  @!P1 LEA R14, R15, R26, 0x4 ;  /* 0x0000001a0f0e9211 */ /* 0x000fca00078e20ff */
[----:B------:R-:W-:Y:S04]  /*104f0*/  @!P1 LDS R15, [R14] ;  /* 0x000000000e0f9984 */ /* 0x000fe80000000800 */
[----:B------:R-:W0:Y:S02]  /*10500*/  @!P1 LDS R54, [R14+0x8] ;  /* 0x000008000e369984 */ /* 0x000e240000000800 */
[----:B0-----:R-:W-:-:S04]  /*10510*/  @!P1 IMAD R15, R15, R54, RZ ;  /* 0x000000360f0f9224 */ /* 0x001fc800078e02ff */
[----:B------:R-:W-:-:S07]  /*10520*/  @!P1 IMAD R56, R15, 0x20, R56 ;  /* 0x000000200f389824 */ /* 0x000fce00078e0238 */
.L_x_280:
[----:B------:R-:W-:Y:S05]  /*10530*/  BSYNC.RECONVERGENT B1 ;  /* 0x0000000000017941 */ /* 0x000fea0003800200 */
.L_x_279:
[----:B------:R-:W-:-:S05]  /*10540*/  LEA R15, R52, R7, 0x5 ;  /* 0x00000007340f7211 */ /* 0x000fca00078e28ff */
[----:B------:R-:W-:-:S05]  /*10550*/  IMAD.IADD R15, R15, 0x1, R56 ;  /* 0x000000010f0f7824 */ /* 0x000fca00078e0238 */
[----:B------:R-:W-:-:S13]  /*10560*/  ISETP.GE.AND P0, PT, R15, R6, PT ;  /* 0x000000060f00720c */ /* 0x000fda0003f06270 */
[----:B------:R-:W-:Y:S05]  /*10570*/  @!P0 BRA `(.L_x_288) ;  /* 0x0000000000188947 */ /* 0x000fea0003800000 */
.L_x_271:
[----:B------:R-:W0:Y:S01]  /*10580*/  LDC.64 R14, c[0x0][0x380] ;  /* 0x0000e000ff0e7b82 */ /* 0x000e220000000a00 */
[----:B------:R-:W-:-:S05]  /*10590*/  IADD3 R52, PT, PT, R32, R52, RZ ;  /* 0x0000003420347210 */ /* 0x000fca0007ffe0ff */
[----:B------:R-:W-:-:S04]  /*105a0*/  IMAD R53, R52, 0x20, R7 ;  /* 0x0000002034357824 */ /* 0x000fc800078e0207 */
[----:B0-----:R-:W-:-:S05]  /*105b0*/  IMAD.WIDE R14, R53, 0x2, R14 ;  /* 0x00000002350e7825 */ /* 0x001fca00078e020e */
[----:B------:R1:W5:Y:S01]  /*105c0*/  LDG.E.U16 R53, desc[UR8][R14.64] ;  /* 0x000000080e357981 */ /* 0x000362000c1e1500 */
[----:B------:R-:W-:Y:S05]  /*105d0*/  BRA `(.L_x_278) ;  /* 0x0000000000147947 */ /* 0x000fea0003800000 */
.L_x_288:
[----:B------:R-:W-:-:S04]  /*105e0*/  IADD3 R53, PT, PT, R41, 0x60, RZ ;  /* 0x0000006029357810 */ /* 0x000fc80007ffe0ff */
[----:B------:R-:W-:-:S05]  /*105f0*/  LEA R14, R2, R53, 0x18 ;  /* 0x00000035020e7211 */ /* 0x000fca00078ec0ff */
[----:B------:R-:W-:-:S06]  /*10600*/  IMAD R14, R15, 0x2, R14 ;  /* 0x000000020f0e7824 */ /* 0x000fcc00078e020e */
[----:B------:R-:W0:Y:S02]  /*10610*/  LDS.U16 R14, [R14] ;  /* 0x000000000e0e7984 */ /* 0x000e240000000400 */
[----:B0-----:R-:W-:-:S07]  /*10620*/  PRMT R53, R14, 0x7610, R53 ;  /* 0x000076100e357816 */ /* 0x001fce0000000035 */
.L_x_278:
[----:B------:R-:W-:Y:S05]  /*10630*/  BSYNC.RECONVERGENT B2 ;  /* 0x0000000000027941 */ /* 0x000fea0003800200 */
.L_x_270:
[----:B------:R-:W-:Y:S01]  /*10640*/  ISETP.GE.AND P0, PT, R45, RZ, PT ;  /* 0x000000ff2d00720c */ /* 0x000fe20003f06270 */
[----:B------:R-:W-:Y:S01]  /*10650*/  HMUL2 R47, R47.H0_H0, R46.H0_H0 ;  /* 0x2000002e2f2f7232 */ /* 0x000fe20000000800 */
[----:B01----:R-:W-:Y:S02]  /*10660*/  PRMT R15, RZ, 0x7610, R15 ;  /* 0x00007610ff0f7816 */ /* 0x003fe4000000000f */
        /* <DEDUP_REMOVED lines=8> */
[----:B------:R-:W0:Y:S01]  /*106f0*/  I2F.RP R52, R47 ;  /* 0x0000002f00347306 */ /* 0x000e220000209400 */
[----:B------:R-:W-:-:S07]  /*10700*/  IABS R56, R5 ;  /* 0x0000000500387213 */ /* 0x000fce0000000000 */
[----:B0-----:R-:W0:Y:S02]  /*10710*/  MUFU.RCP R52, R52 ;  /* 0x0000003400347308 */ /* 0x001e240000001000 */
[----:B0-----:R-:W-:Y:S01]  /*10720*/  IADD3 R14, PT, PT, R52, 0xffffffe, RZ ;  /* 0x0ffffffe340e7810 */ /* 0x001fe20007ffe0ff */
[----:B------:R-:W-:-:S05]  /*10730*/  IMAD R52, R28, R49, R45 ;  /* 0x000000311c347224 */ /* 0x000fca00078e022d */
[----:B------:R0:W1:Y:S02]  /*10740*/  F2I.FTZ.U32.TRUNC.NTZ R15, R14 ;  /* 0x0000000e000f7305 */ /* 0x000064000021f000 */
[----:B0-----:R-:W-:Y:S02]  /*10750*/  IMAD.MOV.U32 R14, RZ, RZ, RZ ;  /* 0x000000ffff0e7224 */ /* 0x001fe400078e00ff */
[----:B-1----:R-:W-:-:S04]  /*10760*/  IMAD.MOV R54, RZ, RZ, -R15 ;  /* 0x000000ffff367224 */ /* 0x002fc800078e0a0f */
[----:B------:R-:W-:Y:S01]  /*10770*/  IMAD R53, R54, R47, RZ ;  /* 0x0000002f36357224 */ /* 0x000fe200078e02ff */
[----:B------:R-:W-:-:S03]  /*10780*/  MOV R54, R55 ;  /* 0x0000003700367202 */ /* 0x000fc60000000f00 */
        /* <DEDUP_REMOVED lines=33> */
.L_x_294:
        /* <DEDUP_REMOVED lines=11> */
[----:B------:R-:W-:Y:S01]  /*10a50*/  LEA R56, R56, R53, 0x5 ;  /* 0x0000003538387211 */ /* 0x000fe200078e28ff */
[----:B-1----:R-:W-:Y:S02]  /*10a60*/  IMAD R55, R55, R60, RZ ;  /* 0x0000003c37377224 */ /* 0x002fe400078e02ff */
[----:B------:R-:W0:Y:S02]  /*10a70*/  LDS R60, [R54+0x28] ;  /* 0x00002800363c7984 */ /* 0x000e240000000800 */
[----:B------:R-:W-:Y:S02]  /*10a80*/  IMAD R53, R55, 0x20, R56 ;  /* 0x0000002037357824 */ /* 0x000fe400078e0238 */
[----:B------:R-:W-:Y:S04]  /*10a90*/  LDS R55, [R54+0x40] ;  /* 0x0000400036377984 */ /* 0x000fe80000000800 */
[----:B------:R-:W-:Y:S01]  /*10aa0*/  LDS R56, [R54+0x48] ;  /* 0x0000480036387984 */ /* 0x000fe20000000800 */
[----:B0-----:R-:W-:-:S03]  /*10ab0*/  IMAD R60, R59, R60, RZ ;  /* 0x0000003c3b3c7224 */ /* 0x001fc600078e02ff */
[----:B------:R-:W-:Y:S02]  /*10ac0*/  LDS R59, [R54+0x38] ;  /* 0x00003800363b7984 */ /* 0x000fe40000000800 */
[----:B------:R-:W-:Y:S02]  /*10ad0*/  LEA R53, R60, R53, 0x5 ;  /* 0x000000353c357211 */ /* 0x000fe400078e28ff */
[----:B------:R-:W0:Y:S02]  /*10ae0*/  LDS R60, [R54+0x30] ;  /* 0x00003000363c7984 */ /* 0x000e240000000800 */
[----:B0-----:R-:W-:Y:S02]  /*10af0*/  IMAD R60, R60, R59, RZ ;  /* 0x0000003b3c3c7224 */ /* 0x001fe400078e02ff */
[----:B------:R-:W-:Y:S02]  /*10b00*/  IMAD R59, R55, R56, RZ ;  /* 0x00000038373b7224 */ /* 0x000fe400078e02ff */
[----:B------:R-:W-:Y:S01]  /*10b10*/  LDS R55, [R54+0x50] ;  /* 0x0000500036377984 */ /* 0x000fe20000000800 */
[----:B------:R-:W-:-:S03]  /*10b20*/  IMAD R53, R60, 0x20, R53 ;  /* 0x000000203c357824 */ /* 0x000fc600078e0235 */
[----:B------:R-:W0:Y:S02]  /*10b30*/  LDS R56, [R54+0x58] ;  /* 0x0000580036387984 */ /* 0x000e240000000800 */
[----:B------:R-:W-:Y:S02]  /*10b40*/  LEA R53, R59, R53, 0x5 ;  /* 0x000000353b357211 */ /* 0x000fe400078e28ff */
[----:B------:R-:W1:Y:S04]  /*10b50*/  LDS R59, [R54+0x60] ;  /* 0x00006000363b7984 */ /* 0x000e680000000800 */
[----:B------:R-:W-:Y:S01]  /*10b60*/  LDS R60, [R54+0x78] ;  /* 0x00007800363c7984 */ /* 0x000fe20000000800 */
[----:B0-----:R-:W-:-:S03]  /*10b70*/  IMAD R56, R55, R56, RZ ;  /* 0x0000003837387224 */ /* 0x001fc600078e02ff */
[----:B------:R-:W0:Y:S01]  /*10b80*/  LDS R55, [R54+0x70] ;  /* 0x0000700036377984 */ /* 0x000e220000000800 */
[----:B-1----:R-:W-:Y:S02]  /*10b90*/  IMAD R59, R59, R61, RZ ;  /* 0x0000003d3b3b7224 */ /* 0x002fe400078e02ff */
[----:B------:R-:W-:-:S05]  /*10ba0*/  IMAD R53, R56, 0x20, R53 ;  /* 0x0000002038357824 */ /* 0x000fca00078e0235 */
[----:B------:R-:W-:Y:S01]  /*10bb0*/  LEA R53, R59, R53, 0x5 ;  /* 0x000000353b357211 */ /* 0x000fe200078e28ff */
[----:B0-----:R-:W-:-:S05]  /*10bc0*/  IMAD R60, R55, R60, RZ ;  /* 0x0000003c373c7224 */ /* 0x001fca00078e02ff */
[----:B------:R-:W-:Y:S01]  /*10bd0*/  LEA R53, R60, R53, 0x5 ;  /* 0x000000353c357211 */ /* 0x000fe200078e28ff */
[----:B------:R-:W-:Y:S06]  /*10be0*/  @P0 BRA `(.L_x_294) ;  /* 0xfffffffc006c0947 */ /* 0x000fec000383ffff */
.L_x_293:
        /* <DEDUP_REMOVED lines=12> */
[----:B------:R-:W-:Y:S01]  /*10cb0*/  LDS R59, [R58+0x38] ;  /* 0x000038003a3b7984 */ /* 0x000fe20000000800 */
[----:B0-----:R-:W-:-:S03]  /*10cc0*/  IMAD R60, R60, R57, RZ ;  /* 0x000000393c3c7224 */ /* 0x001fc600078e02ff */
[----:B------:R-:W0:Y:S02]  /*10cd0*/  LDS R57, [R58+0x28] ;  /* 0x000028003a397984 */ /* 0x000e240000000800 */
[----:B------:R-:W-:Y:S01]  /*10ce0*/  LEA R60, R60, R53, 0x5 ;  /* 0x000000353c3c7211 */ /* 0x000fe200078e28ff */
[----:B-1----:R-:W-:Y:S02]  /*10cf0*/  IMAD R55, R55, R54, RZ ;  /* 0x0000003637377224 */ /* 0x002fe400078e02ff */
[----:B------:R-:W1:Y:S02]  /*10d00*/  LDS R54, [R58+0x30] ;  /* 0x000030003a367984 */ /* 0x000e640000000800 */
[----:B------:R-:W-:Y:S02]  /*10d10*/  IMAD R55, R55, 0x20, R60 ;  /* 0x0000002037377824 */ /* 0x000fe400078e023c */
[----:B0-----:R-:W-:-:S05]  /*10d20*/  IMAD R56, R56, R57, RZ ;  /* 0x0000003938387224 */ /* 0x001fca00078e02ff */
[----:B------:R-:W-:Y:S01]  /*10d30*/  LEA R55, R56, R55, 0x5 ;  /* 0x0000003738377211 */ /* 0x000fe200078e28ff */
[----:B-1----:R-:W-:-:S05]  /*10d40*/  IMAD R54, R54, R59, RZ ;  /* 0x0000003b36367224 */ /* 0x002fca00078e02ff */
[----:B------:R-:W-:-:S07]  /*10d50*/  LEA R53, R54, R55, 0x5 ;  /* 0x0000003736357211 */ /* 0x000fce00078e28ff */
.L_x_295:
        /* <DEDUP_REMOVED lines=15> */
.L_x_296:
[----:B------:R-:W-:-:S05]  /*10e50*/  @!P1 IMAD R15, R15, 0x10, R26 ;  /* 0x000000100f0f9824 */ /* 0x000fca00078e021a */
[----:B------:R-:W-:Y:S04]  /*10e60*/  @!P1 LDS R14, [R15] ;  /* 0x000000000f0e9984 */ /* 0x000fe80000000800 */
[----:B------:R-:W0:Y:S02]  /*10e70*/  @!P1 LDS R55, [R15+0x8] ;  /* 0x000008000f379984 */ /* 0x000e240000000800 */
[----:B0-----:R-:W-:-:S05]  /*10e80*/  @!P1 IMAD R14, R14, R55, RZ ;  /* 0x000000370e0e9224 */ /* 0x001fca00078e02ff */
[----:B------:R-:W-:-:S07]  /*10e90*/  @!P1 LEA R53, R14, R53, 0x5 ;  /* 0x000000350e359211 */ /* 0x000fce00078e28ff */
.L_x_292:
        /* <DEDUP_REMOVED lines=12> */
.L_x_291:
        /* <DEDUP_REMOVED lines=14> */
.L_x_302:
        /* <DEDUP_REMOVED lines=37> */
.L_x_301:
[----:B------:R-:W-:Y:S05]  /*11290*/  BSYNC.RECONVERGENT B3 ;  /* 0x0000000000037941 */ /* 0x000fea0003800200 */
.L_x_300:
        /* <DEDUP_REMOVED lines=23> */
.L_x_304:
[----:B------:R-:W-:Y:S05]  /*11410*/  BSYNC.RECONVERGENT B3 ;  /* 0x0000000000037941 */ /* 0x000fea0003800200 */
.L_x_303:
        /* <DEDUP_REMOVED lines=16> */
.L_x_306:
[----:B------:R-:W-:Y:S05]  /*11520*/  BSYNC.RECONVERGENT B3 ;  /* 0x0000000000037941 */ /* 0x000fea0003800200 */
.L_x_305:
[----:B------:R-:W-:-:S05]  /*11530*/  @!P1 IMAD R14, R15, 0x10, R26 ;  /* 0x000000100f0e9824 */ /* 0x000fca00078e021a */
[----:B------:R-:W-:Y:S04]  /*11540*/  @!P1 LDS R15, [R14] ;  /* 0x000000000e0f9984 */ /* 0x000fe80000000800 */
[----:B------:R-:W0:Y:S02]  /*11550*/  @!P1 LDS R54, [R14+0x8] ;  /* 0x000008000e369984 */ /* 0x000e240000000800 */
[----:B0-----:R-:W-:-:S05]  /*11560*/  @!P1 IMAD R15, R15, R54, RZ ;  /* 0x000000360f0f9224 */ /* 0x001fca00078e02ff */
[----:B------:R-:W-:-:S07]  /*11570*/  @!P1 LEA R56, R15, R56, 0x5 ;  /* 0x000000380f389211 */ /* 0x000fce00078e28ff */
.L_x_299:
[----:B------:R-:W-:Y:S05]  /*11580*/  BSYNC.RECONVERGENT B1 ;  /* 0x0000000000017941 */ /* 0x000fea0003800200 */
.L_x_298:
[----:B------:R-:W-:-:S05]  /*11590*/  IMAD R15, R52, 0x20, R7 ;  /* 0x00000020340f7824 */ /* 0x000fca00078e0207 */
[----:B------:R-:W-:-:S04]  /*115a0*/  IADD3 R15, PT, PT, R15, R56, RZ ;  /* 0x000000380f0f7210 */ /* 0x000fc80007ffe0ff */
[----:B------:R-:W-:-:S13]  /*115b0*/  ISETP.GE.AND P0, PT, R15, R6, PT ;  /* 0x000000060f00720c */ /* 0x000fda0003f06270 */
[----:B------:R-:W-:Y:S05]  /*115c0*/  @!P0 BRA `(.L_x_307) ;  /* 0x0000000000188947 */ /* 0x000fea0003800000 */
.L_x_290:
[----:B------:R-:W0:Y:S01]  /*115d0*/  LDC.64 R14, c[0x0][0x380] ;  /* 0x0000e000ff0e7b82 */ /* 0x000e220000000a00 */
[----:B------:R-:W-:-:S05]  /*115e0*/  IMAD.IADD R52, R32, 0x1, R52 ;  /* 0x0000000120347824 */ /* 0x000fca00078e0234 */
[----:B------:R-:W-:-:S05]  /*115f0*/  LEA R47, R52, R7, 0x5 ;  /* 0x00000007342f7211 */ /* 0x000fca00078e28ff */
[----:B0-----:R-:W-:-:S06]  /*11600*/  IMAD.WIDE R14, R47, 0x2, R14 ;  /* 0x000000022f0e7825 */ /* 0x001fcc00078e020e */
[----:B------:R1:W5:Y:S01]  /*11610*/  LDG.E.U16 R15, desc[UR8][R14.64] ;  /* 0x000000080e0f7981 */ /* 0x000362000c1e1500 */
[----:B------:R-:W-:Y:S05]  /*11620*/  BRA `(.L_x_297) ;  /* 0x0000000000147947 */ /* 0x000fea0003800000 */
.L_x_307:
[----:B------:R-:W-:-:S05]  /*11630*/  VIADD R47, R41, 0x60 ;  /* 0x00000060292f7836 */ /* 0x000fca0000000000 */
[----:B------:R-:W-:-:S04]  /*11640*/  LEA R14, R2, R47, 0x18 ;  /* 0x0000002f020e7211 */ /* 0x000fc800078ec0ff */
[----:B------:R-:W-:-:S06]  /*11650*/  LEA R14, R15, R14, 0x1 ;  /* 0x0000000e0f0e7211 */ /* 0x000fcc00078e08ff */
[----:B------:R-:W0:Y:S02]  /*11660*/  LDS.U16 R14, [R14] ;  /* 0x000000000e0e7984 */ /* 0x000e240000000400 */
[----:B0-----:R-:W-:-:S07]  /*11670*/  PRMT R15, R14, 0x7610, R15 ;  /* 0x000076100e0f7816 */ /* 0x001fce000000000f */
.L_x_297:
[----:B------:R-:W-:Y:S05]  /*11680*/  BSYNC.RECONVERGENT B2 ;  /* 0x0000000000027941 */ /* 0x000fea0003800200 */
.L_x_289:
[----:B------:R-:W-:Y:S01]  /*11690*/  ISETP.GE.AND P0, PT, R51, R28, PT ;  /* 0x0000001c3300720c */ /* 0x000fe20003f06270 */
[----:B------:R-:W-:Y:S01]  /*116a0*/  HMUL2 R48, R34.H0_H0, R48.H0_H0 ;  /* 0x2000003022307232 */ /* 0x000fe20000000800 */
[----:B------:R-:W-:Y:S02]  /*116b0*/  VIMNMX R35, PT, PT, R35, R45, PT ;  /* 0x0000002d23237248 */ /* 0x000fe40003fe0100 */
[----:B------:R-:W-:Y:S01]  /*116c0*/  ISETP.GE.OR P0, PT, R49, R30, P0 ;  /* 0x0000001e3100720c */ /* 0x000fe20000706670 */
[----:B-----5:R-:W-:-:S03]  /*116d0*/  HFMA2 R50, R15.H0_H0, R48.H0_H0, R50.H0_H0 ;  /* 0x200000300f327231 */ /* 0x020fc60000040832 */
[----:B------:R-:W-:Y:S02]  /*116e0*/  ISETP.LT.OR P0, PT, R35, -0x1, P0 ;  /* 0xffffffff2300780c */ /* 0x000fe40000701670 */
[----:B------:R-:W-:-:S11]  /*116f0*/  PRMT R35, RZ, 0x7610, R35 ;  /* 0x00007610ff237816 */ /* 0x000fd60000000023 */
        /* <DEDUP_REMOVED lines=37> */
[----:B------:R-:W-:Y:S01]  /*11950*/  IMAD.IADD R45, R13, 0x1, -R15 ;  /* 0x000000010d2d7824 */ /* 0x000fe200078e0a0f */
[----:B------:R-:W-:Y:S02]  /*11960*/  IADD3 R14, PT, PT, -R15, R9, RZ ;  /* 0x000000090f0e7210 */ /* 0x000fe40007ffe1ff */
[----:B------:R-:W-:Y:S02]  /*11970*/  MOV R47, RZ ;  /* 0x000000ff002f7202 */ /* 0x000fe40000000f00 */
[----:B------:R-:W-:Y:S02]  /*11980*/  ISETP.GE.U32.AND P0, PT, R45, 0x7, PT ;  /* 0x000000072d00780c */ /* 0x000fe40003f06070 */
[----:B------:R-:W-:-:S04]  /*11990*/  LOP3.LUT R57, R14, 0x7, RZ, 0xc0, !PT ;  /* 0x000000070e397812 */ /* 0x000fc800078ec0ff */
[----:B------:R-:W-:-:S07]  /*119a0*/  ISETP.NE.AND P1, PT, R57, RZ, PT ;  /* 0x000000ff3900720c */ /* 0x000fce0003f25270 */
[----:B------:R-:W-:Y:S06]  /*119b0*/  @!P0 BRA `(.L_x_312) ;  /* 0x0000000000a08947 */ /* 0x000fec0003800000 */
[----:B------:R-:W-:Y:S01]  /*119c0*/  LOP3.LUT R55, R14, 0xfffffff8, RZ, 0xc0, !PT ;  /* 0xfffffff80e377812 */ /* 0x000fe200078ec0ff */
[----:B------:R-:W-:Y:S01]  /*119d0*/  IMAD.MOV.U32 R47, RZ, RZ, RZ ;  /* 0x000000ffff2f7224 */ /* 0x000fe200078e00ff */
[----:B------:R-:W-:-:S06]  /*119e0*/  UMOV UR4, URZ ;  /* 0x000000ff00047c82 */ /* 0x000fcc0008000000 */
.L_x_313:
        /* <DEDUP_REMOVED lines=20> */
[----:B------:R-:W-:Y:S01]  /*11b30*/  LDS R58, [R45+0x50] ;  /* 0x000050002d3a7984 */ /* 0x000fe20000000800 */
[----:B--2---:R-:W-:-:S03]  /*11b40*/  IMAD R60, R51, R56, RZ ;  /* 0x00000038333c7224 */ /* 0x004fc600078e02ff */
[----:B------:R-:W1:Y:S04]  /*11b50*/  LDS R51, [R45+0x58] ;  /* 0x000058002d337984 */ /* 0x000e680000000800 */
[----:B------:R-:W2:Y:S01]  /*11b60*/  LDS R56, [R45+0x68] ;  /* 0x000068002d387984 */ /* 0x000ea20000000800 */
[----:B---3--:R-:W-:-:S03]  /*11b70*/  IMAD R54, R54, R53, RZ ;  /* 0x0000003536367224 */ /* 0x008fc600078e02ff */
[----:B------:R-:W3:Y:S01]  /*11b80*/  LDS R53, [R45+0x70] ;  /* 0x000070002d357984 */ /* 0x000ee20000000800 */
[----:B------:R-:W-:-:S05]  /*11b90*/  IMAD R47, R54, 0x20, R47 ;  /* 0x00000020362f7824 */ /* 0x000fca00078e022f */
[----:B------:R-:W-:Y:S01]  /*11ba0*/  LEA R47, R60, R47, 0x5 ;  /* 0x0000002f3c2f7211 */ /* 0x000fe200078e28ff */
[----:B0-----:R-:W-:-:S04]  /*11bb0*/  IMAD R52, R52, R49, RZ ;  /* 0x0000003134347224 */ /* 0x001fc800078e02ff */
[----:B------:R-:W-:Y:S02]  /*11bc0*/  IMAD R47, R52, 0x20, R47 ;  /* 0x00000020342f7824 */ /* 0x000fe400078e022f */
[----:B-1----:R-:W-:Y:S02]  /*11bd0*/  IMAD R58, R58, R51, RZ ;  /* 0x000000333a3a7224 */ /* 0x002fe400078e02ff */
[----:B--2---:R-:W-:-:S03]  /*11be0*/  IMAD R56, R59, R56, RZ ;  /* 0x000000383b387224 */ /* 0x004fc600078e02ff */
[----:B------:R-:W-:Y:S01]  /*11bf0*/  LEA R47, R58, R47, 0x5 ;  /* 0x0000002f3a2f7211 */ /* 0x000fe200078e28ff */
[----:B---3--:R-:W-:-:S04]  /*11c00*/  IMAD R52, R53, R61, RZ ;  /* 0x0000003d35347224 */ /* 0x008fc800078e02ff */
[----:B------:R-:W-:-:S04]  /*11c10*/  IMAD R47, R56, 0x20, R47 ;  /* 0x00000020382f7824 */ /* 0x000fc800078e022f */
[----:B------:R-:W-:Y:S01]  /*11c20*/  IMAD R47, R52, 0x20, R47 ;  /* 0x00000020342f7824 */ /* 0x000fe200078e022f */
[----:B------:R-:W-:Y:S06]  /*11c30*/  @P0 BRA `(.L_x_313) ;  /* 0xfffffffc006c0947 */ /* 0x000fec000383ffff */
.L_x_312:
        /* <DEDUP_REMOVED lines=23> */
.L_x_314:
        /* <DEDUP_REMOVED lines=15> */
.L_x_315:
[----:B------:R-:W-:-:S05]  /*11ea0*/  @!P1 LEA R15, R15, R26, 0x4 ;  /* 0x0000001a0f0f9211 */ /* 0x000fca00078e20ff */
[----:B------:R-:W-:Y:S04]  /*11eb0*/  @!P1 LDS R14, [R15] ;  /* 0x000000000f0e9984 */ /* 0x000fe80000000800 */
[----:B------:R-:W0:Y:S02]  /*11ec0*/  @!P1 LDS R45, [R15+0x8] ;  /* 0x000008000f2d9984 */ /* 0x000e240000000800 */
[----:B0-----:R-:W-:-:S04]  /*11ed0*/  @!P1 IMAD R14, R14, R45, RZ ;  /* 0x0000002d0e0e9224 */ /* 0x001fc800078e02ff */
[----:B------:R-:W-:-:S07]  /*11ee0*/  @!P1 IMAD R47, R14, 0x20, R47 ;  /* 0x000000200e2f9824 */ /* 0x000fce00078e022f */
.L_x_311:
        /* <DEDUP_REMOVED lines=12> */
.L_x_310:
        /* <DEDUP_REMOVED lines=14> */
.L_x_321:
        /* <DEDUP_REMOVED lines=16> */
[----:B------:R-:W-:Y:S04]  /*12190*/  LDS R61, [R47+0x78] ;  /* 0x000078002f3d7984 */ /* 0x000fe80000000800 */
[----:B------:R-:W0:Y:S01]  /*121a0*/  LDS R45, [R47+0x30] ;  /* 0x000030002f2d7984 */ /* 0x000e220000000800 */
        /* <DEDUP_REMOVED lines=10> */
[----:B------:R-:W-:Y:S02]  /*12250*/  IMAD R52, R55, R61, RZ ;  /* 0x0000003d37347224 */ /* 0x000fe400078e02ff */
        /* <DEDUP_REMOVED lines=8> */
.L_x_320:
[----:B------:R-:W-:Y:S05]  /*122e0*/  BSYNC.RECONVERGENT B3 ;  /* 0x0000000000037941 */ /* 0x000fea0003800200 */
.L_x_319:
        /* <DEDUP_REMOVED lines=23> */
.L_x_323:
[----:B------:R-:W-:Y:S05]  /*12460*/  BSYNC.RECONVERGENT B3 ;  /* 0x0000000000037941 */ /* 0x000fea0003800200 */
.L_x_322:
        /* <DEDUP_REMOVED lines=16> */
.L_x_325:
[----:B------:R-:W-:Y:S05]  /*12570*/  BSYNC.RECONVERGENT B3 ;  /* 0x0000000000037941 */ /* 0x000fea0003800200 */
.L_x_324:
[----:B------:R-:W-:-:S05]  /*12580*/  @!P1 LEA R14, R15, R26, 0x4 ;  /* 0x0000001a0f0e9211 */ /* 0x000fca00078e20ff */
[----:B------:R-:W-:Y:S04]  /*12590*/  @!P1 LDS R15, [R14] ;  /* 0x000000000e0f9984 */ /* 0x000fe80000000800 */
[----:B------:R-:W0:Y:S02]  /*125a0*/  @!P1 LDS R52, [R14+0x8] ;  /* 0x000008000e349984 */ /* 0x000e240000000800 */
[----:B0-----:R-:W-:-:S04]  /*125b0*/  @!P1 IMAD R52, R15, R52, RZ ;  /* 0x000000340f349224 */ /* 0x001fc800078e02ff */
[----:B------:R-:W-:-:S07]  /*125c0*/  @!P1 IMAD R49, R52, 0x20, R49 ;  /* 0x0000002034319824 */ /* 0x000fce00078e0231 */
.L_x_318:
[----:B------:R-:W-:Y:S05]  /*125d0*/  BSYNC.RECONVERGENT B1 ;  /* 0x0000000000017941 */ /* 0x000fea0003800200 */
.L_x_317:
[----:B------:R-:W-:-:S05]  /*125e0*/  LEA R14, R48, R7, 0x5 ;  /* 0x00000007300e7211 */ /* 0x000fca00078e28ff */
[----:B------:R-:W-:-:S05]  /*125f0*/  IMAD.IADD R49, R14, 0x1, R49 ;  /* 0x000000010e317824 */ /* 0x000fca00078e0231 */
[----:B------:R-:W-:-:S13]  /*12600*/  ISETP.GE.AND P0, PT, R49, R6, PT ;  /* 0x000000063100720c */ /* 0x000fda0003f06270 */
[----:B------:R-:W-:Y:S05]  /*12610*/  @!P0 BRA `(.L_x_326) ;  /* 0x0000000000188947 */ /* 0x000fea0003800000 */
.L_x_309:
[----:B------:R-:W0:Y:S01]  /*12620*/  LDC.64 R14, c[0x0][0x380] ;  /* 0x0000e000ff0e7b82 */ /* 0x000e220000000a00 */
[----:B------:R-:W-:-:S05]  /*12630*/  IADD3 R48, PT, PT, R32, R48, RZ ;  /* 0x0000003020307210 */ /* 0x000fca0007ffe0ff */
[----:B------:R-:W-:-:S04]  /*12640*/  IMAD R35, R48, 0x20, R7 ;  /* 0x0000002030237824 */ /* 0x000fc800078e0207 */
[----:B0-----:R-:W-:-:S05]  /*12650*/  IMAD.WIDE R14, R35, 0x2, R14 ;  /* 0x00000002230e7825 */ /* 0x001fca00078e020e */
[----:B------:R1:W5:Y:S01]  /*12660*/  LDG.E.U16 R35, desc[UR8][R14.64] ;  /* 0x000000080e237981 */ /* 0x000362000c1e1500 */
[----:B------:R-:W-:Y:S05]  /*12670*/  BRA `(.L_x_316) ;  /* 0x0000000000147947 */ /* 0x000fea0003800000 */
.L_x_326:
[----:B------:R-:W-:-:S04]  /*12680*/  IADD3 R15, PT, PT, R41, 0x60, RZ ;  /* 0x00000060290f7810 */ /* 0x000fc80007ffe0ff */
[----:B------:R-:W-:-:S05]  /*12690*/  LEA R14, R2, R15, 0x18 ;  /* 0x0000000f020e7211 */ /* 0x000fca00078ec0ff */
[----:B------:R-:W-:-:S06]  /*126a0*/  IMAD R14, R49, 0x2, R14 ;  /* 0x00000002310e7824 */ /* 0x000fcc00078e020e */
[----:B------:R-:W0:Y:S02]  /*126b0*/  LDS.U16 R14, [R14] ;  /* 0x000000000e0e7984 */ /* 0x000e240000000400 */
[----:B0-----:R-:W-:-:S07]  /*126c0*/  PRMT R35, R14, 0x7610, R35 ;  /* 0x000076100e237816 */ /* 0x001fce0000000023 */
.L_x_316:
[----:B------:R-:W-:Y:S05]  /*126d0*/  BSYNC.RECONVERGENT B2 ;  /* 0x0000000000027941 */ /* 0x000fea0003800200 */
.L_x_308:
[----:B------:R-:W-:-:S04]  /*126e0*/  HMUL2 R34, R34.H0_H0, R46.H0_H0 ;  /* 0x2000002e22227232 */ /* 0x000fc80000000800 */
[----:B-----5:R-:W-:-:S04]  /*126f0*/  HFMA2 R34, R35.H0_H0, R34.H0_H0, R50.H0_H0 ;  /* 0x2000002223227231 */ /* 0x020fc80000040832 */
[----:B------:R-:W-:-:S07]  /*12700*/  HFMA2 R12, R29.H0_H0, R34.H0_H0, R12.H0_H0 ;  /* 0x200000221d0c7231 */ /* 0x000fce000004080c */
.L_x_250:
[----:B------:R-:W-:Y:S02]  /*12710*/  HADD2.F32 R18, -RZ, R18.H0_H0 ;  /* 0x20000012ff127230 */ /* 0x000fe40000004100 */
[----:B------:R-:W-:-:S03]  /*12720*/  HADD2.F32 R17, -RZ, R17.H0_H0 ;  /* 0x20000011ff117230 */ /* 0x000fc60000004100 */
[----:B01----:R-:W-:Y:S02]  /*12730*/  FADD R15, R18, 1 ;  /* 0x3f800000120f7421 */ /* 0x003fe40000000000 */
        /* <DEDUP_REMOVED lines=12> */
[C---:B0-----:R-:W-:Y:S01]  /*12800*/  ISETP.GE.AND P0, PT, R29.reuse, R28, PT ;  /* 0x0000001c1d00720c */ /* 0x041fe20003f06270 */
[----:B------:R-:W-:Y:S01]  /*12810*/  VIADD R49, R29, 0x1 ;  /* 0x000000011d317836 */ /* 0x000fe20000000000 */
[----:B------:R-:W-:-:S05]  /*12820*/  I2FP.F32.S32 R15, R29 ;  /* 0x0000001d000f7245 */ /* 0x000fca0000201400 */
[C-C-:B------:R-:W-:Y:S01]  /*12830*/  FADD R45, -R48.reuse, R15.reuse ;  /* 0x0000000f302d7221 */ /* 0x140fe20000000100 */
[C---:B-1----:R-:W-:Y:S01]  /*12840*/  LOP3.LUT R46, R17.reuse, R29, RZ, 0xfc, !PT ;  /* 0x0000001d112e7212 */ /* 0x042fe200078efcff */
        /* <DEDUP_REMOVED lines=50> */
[----:B------:R-:W-:Y:S02]  /*12b70*/  IMAD.IADD R14, R9, 0x1, -R15 ;  /* 0x00000001090e7824 */ /* 0x000fe400078e0a0f */
[----:B------:R-:W-:Y:S01]  /*12b80*/  IMAD.MOV.U32 R50, RZ, RZ, RZ ;  /* 0x000000ffff327224 */ /* 0x000fe200078e00ff */
[----:B------:R-:W-:Y:S02]  /*12b90*/  ISETP.GE.U32.AND P0, PT, R48, 0x7, PT ;  /* 0x000000073000780c */ /* 0x000fe40003f06070 */
[----:B------:R-:W-:-:S04]  /*12ba0*/  LOP3.LUT R57, R14, 0x7, RZ, 0xc0, !PT ;  /* 0x000000070e397812 */ /* 0x000fc800078ec0ff */
[----:B------:R-:W-:-:S07]  /*12bb0*/  ISETP.NE.AND P1, PT, R57, RZ, PT ;  /* 0x000000ff3900720c */ /* 0x000fce0003f25270 */
[----:B------:R-:W-:Y:S06]  /*12bc0*/  @!P0 BRA `(.L_x_332) ;  /* 0x0000000000a08947 */ /* 0x000fec0003800000 */
[----:B------:R-:W-:Y:S01]  /*12bd0*/  LOP3.LUT R55, R14, 0xfffffff8, RZ, 0xc0, !PT ;  /* 0xfffffff80e377812 */ /* 0x000fe200078ec0ff */
[----:B------:R-:W-:Y:S01]  /*12be0*/  UMOV UR4, URZ ;  /* 0x000000ff00047c82 */ /* 0x000fe20008000000 */
[----:B------:R-:W-:-:S07]  /*12bf0*/  MOV R50, RZ ;  /* 0x000000ff00327202 */ /* 0x000fce0000000f00 */
.L_x_333:
        /* <DEDUP_REMOVED lines=9> */
[----:B------:R-:W-:Y:S01]  /*12c90*/  LDS R56, [R48+0x40] ;  /* 0x0000400030387984 */ /* 0x000fe20000000800 */
[----:B0-----:R-:W-:-:S05]  /*12ca0*/  IMAD R53, R52, R53, RZ ;  /* 0x0000003534357224 */ /* 0x001fca00078e02ff */
        /* <DEDUP_REMOVED lines=26> */
.L_x_332:
        /* <DEDUP_REMOVED lines=23> */
.L_x_334:
        /* <DEDUP_REMOVED lines=15> */
.L_x_335:
[----:B------:R-:W-:-:S05]  /*130b0*/  @!P1 IMAD R15, R15, 0x10, R26 ;  /* 0x000000100f0f9824 */ /* 0x000fca00078e021a */
[----:B------:R-:W-:Y:S04]  /*130c0*/  @!P1 LDS R14, [R15] ;  /* 0x000000000f0e9984 */ /* 0x000fe80000000800 */
[----:B------:R-:W0:Y:S02]  /*130d0*/  @!P1 LDS R53, [R15+0x8] ;  /* 0x000008000f359984 */ /* 0x000e240000000800 */
[----:B0-----:R-:W-:-:S05]  /*130e0*/  @!P1 IMAD R53, R14, R53, RZ ;  /* 0x000000350e359224 */ /* 0x001fca00078e02ff */
[----:B------:R-:W-:-:S07]  /*130f0*/  @!P1 LEA R50, R53, R50, 0x5 ;  /* 0x0000003235329211 */ /* 0x000fce00078e28ff */
.L_x_331:
        /* <DEDUP_REMOVED lines=12> */
.L_x_330:
        /* <DEDUP_REMOVED lines=14> */
.L_x_341:
        /* <DEDUP_REMOVED lines=31> */
[----:B--2---:R-:W-:Y:S02]  /*13490*/  IMAD R59, R59, R54, RZ ;  /* 0x000000363b3b7224 */ /* 0x004fe400078e02ff */
[----:B------:R-:W-:Y:S02]  /*134a0*/  IMAD R52, R57, 0x20, R52 ;  /* 0x0000002039347824 */ /* 0x000fe400078e0234 */
[----:B---3--:R-:W-:-:S03]  /*134b0*/  IMAD R61, R56, R61, RZ ;  /* 0x0000003d383d7224 */ /* 0x008fc600078e02ff */
[----:B------:R-:W-:-:S04]  /*134c0*/  LEA R52, R59, R52, 0x5 ;  /* 0x000000343b347211 */ /* 0x000fc800078e28ff */
[----:B------:R-:W-:Y:S01]  /*134d0*/  LEA R48, R61, R52, 0x5 ;  /* 0x000000343d307211 */ /* 0x000fe200078e28ff */
[----:B------:R-:W-:Y:S06]  /*134e0*/  @P0 BRA `(.L_x_341) ;  /* 0xfffffffc006c0947 */ /* 0x000fec000383ffff */
.L_x_340:
[----:B------:R-:W-:Y:S05]  /*134f0*/  BSYNC.RECONVERGENT B3 ;  /* 0x0000000000037941 */ /* 0x000fea0003800200 */
.L_x_339:
        /* <DEDUP_REMOVED lines=23> */
.L_x_343:
[----:B------:R-:W-:Y:S05]  /*13670*/  BSYNC.RECONVERGENT B3 ;  /* 0x0000000000037941 */ /* 0x000fea0003800200 */
.L_x_342:
        /* <DEDUP_REMOVED lines=16> */
.L_x_345:
[----:B------:R-:W-:Y:S05]  /*13780*/  BSYNC.RECONVERGENT B3 ;  /* 0x0000000000037941 */ /* 0x000fea0003800200 */
.L_x_344:
[----:B------:R-:W-:-:S05]  /*13790*/  @!P1 IMAD R14, R15, 0x10, R26 ;  /* 0x000000100f0e9824 */ /* 0x000fca00078e021a */
[----:B------:R-:W-:Y:S04]  /*137a0*/  @!P1 LDS R15, [R14] ;  /* 0x000000000e0f9984 */ /* 0x000fe80000000800 */
[----:B------:R-:W0:Y:S02]  /*137b0*/  @!P1 LDS R50, [R14+0x8] ;  /* 0x000008000e329984 */ /* 0x000e240000000800 */
[----:B0-----:R-:W-:-:S05]  /*137c0*/  @!P1 IMAD R15, R15, R50, RZ ;  /* 0x000000320f0f9224 */ /* 0x001fca00078e02ff */
[----:B------:R-:W-:-:S07]  /*137d0*/  @!P1 LEA R48, R15, R48, 0x5 ;  /* 0x000000300f309211 */ /* 0x000fce00078e28ff */
.L_x_338:
[----:B------:R-:W-:Y:S05]  /*137e0*/  BSYNC.RECONVERGENT B1 ;  /* 0x0000000000017941 */ /* 0x000fea0003800200 */
.L_x_337:
[----:B------:R-:W-:-:S05]  /*137f0*/  IMAD R15, R46, 0x20, R7 ;  /* 0x000000202e0f7824 */ /* 0x000fca00078e0207 */
[----:B------:R-:W-:-:S04]  /*13800*/  IADD3 R15, PT, PT, R15, R48, RZ ;  /* 0x000000300f0f7210 */ /* 0x000fc80007ffe0ff */
[----:B------:R-:W-:-:S13]  /*13810*/  ISETP.GE.AND P0, PT, R15, R6, PT ;  /* 0x000000060f00720c */ /* 0x000fda0003f06270 */
[----:B------:R-:W-:Y:S05]  /*13820*/  @!P0 BRA `(.L_x_346) ;  /* 0x0000000000188947 */ /* 0x000fea0003800000 */
.L_x_329:
[----:B------:R-:W0:Y:S01]  /*13830*/  LDC.64 R14, c[0x0][0x380] ;  /* 0x0000e000ff0e7b82 */ /* 0x000e220000000a00 */
[----:B------:R-:W-:-:S05]  /*13840*/  IMAD.IADD R46, R32, 0x1, R46 ;  /* 0x00000001202e7824 */ /* 0x000fca00078e022e */
[----:B------:R-:W-:-:S05]  /*13850*/  LEA R51, R46, R7, 0x5 ;  /* 0x000000072e337211 */ /* 0x000fca00078e28ff */
[----:B0-----:R-:W-:-:S06]  /*13860*/  IMAD.WIDE R14, R51, 0x2, R14 ;  /* 0x00000002330e7825 */ /* 0x001fcc00078e020e */
[----:B------:R1:W5:Y:S01]  /*13870*/  LDG.E.U16 R15, desc[UR8][R14.64] ;  /* 0x000000080e0f7981 */ /* 0x000362000c1e1500 */
[----:B------:R-:W-:Y:S05]  /*13880*/  BRA `(.L_x_336) ;  /* 0x0000000000147947 */ /* 0x000fea0003800000 */
.L_x_346:
[----:B------:R-:W-:-:S05]  /*13890*/  VIADD R51, R41, 0x60 ;  /* 0x0000006029337836 */ /* 0x000fca0000000000 */
[----:B------:R-:W-:-:S04]  /*138a0*/  LEA R14, R2, R51, 0x18 ;  /* 0x00000033020e7211 */ /* 0x000fc800078ec0ff */
[----:B------:R-:W-:-:S06]  /*138b0*/  LEA R14, R15, R14, 0x1 ;  /* 0x0000000e0f0e7211 */ /* 0x000fcc00078e08ff */
[----:B------:R-:W0:Y:S02]  /*138c0*/  LDS.U16 R14, [R14] ;  /* 0x000000000e0e7984 */ /* 0x000e240000000400 */
[----:B0-----:R-:W-:-:S07]  /*138d0*/  PRMT R15, R14, 0x7610, R15 ;  /* 0x000076100e0f7816 */ /* 0x001fce000000000f */
.L_x_336:
[----:B------:R-:W-:Y:S05]  /*138e0*/  BSYNC.RECONVERGENT B2 ;  /* 0x0000000000027941 */ /* 0x000fea0003800200 */
.L_x_328:
        /* <DEDUP_REMOVED lines=43> */
[----:B------:R-:W-:Y:S01]  /*13ba0*/  IADD3 R14, PT, PT, -R15, R9, RZ ;  /* 0x000000090f0e7210 */ /* 0x000fe20007ffe1ff */
[----:B------:R-:W-:-:S03]  /*13bb0*/  HFMA2 R52, -RZ, RZ, 0, 0 ;  /* 0x00000000ff347431 */ /* 0x000fc600000001ff */
[----:B------:R-:W-:Y:S02]  /*13bc0*/  ISETP.GE.U32.AND P0, PT, R50, 0x7, PT ;  /* 0x000000073200780c */ /* 0x000fe40003f06070 */
[----:B------:R-:W-:-:S04]  /*13bd0*/  LOP3.LUT R58, R14, 0x7, RZ, 0xc0, !PT ;  /* 0x000000070e3a7812 */ /* 0x000fc800078ec0ff */
[----:B------:R-:W-:-:S07]  /*13be0*/  ISETP.NE.AND P1, PT, R58, RZ, PT ;  /* 0x000000ff3a00720c */ /* 0x000fce0003f25270 */
[----:B------:R-:W-:Y:S06]  /*13bf0*/  @!P0 BRA `(.L_x_351) ;  /* 0x0000000000a08947 */ /* 0x000fec0003800000 */
[----:B------:R-:W-:Y:S01]  /*13c00*/  LOP3.LUT R60, R14, 0xfffffff8, RZ, 0xc0, !PT ;  /* 0xfffffff80e3c7812 */ /* 0x000fe200078ec0ff */
[----:B------:R-:W-:Y:S01]  /*13c10*/  IMAD.MOV.U32 R52, RZ, RZ, RZ ;  /* 0x000000ffff347224 */ /* 0x000fe200078e00ff */
[----:B------:R-:W-:-:S06]  /*13c20*/  UMOV UR4, URZ ;  /* 0x000000ff00047c82 */ /* 0x000fcc0008000000 */
.L_x_352:
        /* <DEDUP_REMOVED lines=10> */
[----:B0-----:R-:W-:-:S04]  /*13cd0*/  IMAD R55, R53, R56, RZ ;  /* 0x0000003835377224 */ /* 0x001fc800078e02ff */
[----:B------:R-:W-:Y:S02]  /*13ce0*/  IMAD R56, R55, 0x20, R52 ;  /* 0x0000002037387824 */ /* 0x000fe400078e0234 */
[----:B------:R-:W-:Y:S01]  /*13cf0*/  LDS R55, [R50+0x48] ;  /* 0x0000480032377984 */ /* 0x000fe20000000800 */
[----:B-1----:R-:W-:-:S03]  /*13d00*/  IMAD R53, R54, R57, RZ ;  /* 0x0000003936357224 */ /* 0x002fc600078e02ff */
[----:B------:R-:W0:Y:S02]  /*13d10*/  LDS R54, [R50+0x40] ;  /* 0x0000400032367984 */ /* 0x000e240000000800 */
[----:B------:R-:W-:Y:S02]  /*13d20*/  LEA R56, R53, R56, 0x5 ;  /* 0x0000003835387211 */ /* 0x000fe400078e28ff */
[----:B------:R-:W-:Y:S01]  /*13d30*/  LDS R52, [R50+0x30] ;  /* 0x0000300032347984 */ /* 0x000fe20000000800 */
[----:B--2---:R-:W-:-:S03]  /*13d40*/  IMAD R61, R61, R59, RZ ;  /* 0x0000003b3d3d7224 */ /* 0x004fc600078e02ff */
[----:B------:R-:W1:Y:S01]  /*13d50*/  LDS R57, [R50+0x38] ;  /* 0x0000380032397984 */ /* 0x000e620000000800 */
[----:B------:R-:W-:-:S03]  /*13d60*/  IMAD R61, R61, 0x20, R56 ;  /* 0x000000203d3d7824 */ /* 0x000fc600078e0238 */
[----:B------:R-:W-:Y:S04]  /*13d70*/  LDS R59, [R50+0x50] ;  /* 0x00005000323b7984 */ /* 0x000fe80000000800 */
[----:B------:R-:W-:Y:S01]  /*13d80*/  LDS R56, [R50+0x68] ;  /* 0x0000680032387984 */ /* 0x000fe20000000800 */
[----:B0-----:R-:W-:-:S03]  /*13d90*/  IMAD R53, R54, R55, RZ ;  /* 0x0000003736357224 */ /* 0x001fc600078e02ff */
[----:B------:R-:W0:Y:S04]  /*13da0*/  LDS R54, [R50+0x58] ;  /* 0x0000580032367984 */ /* 0x000e280000000800 */
[----:B------:R-:W-:Y:S01]  /*13db0*/  LDS R55, [R50+0x70] ;  /* 0x0000700032377984 */ /* 0x000fe20000000800 */
[----:B-1----:R-:W-:-:S03]  /*13dc0*/  IMAD R52, R52, R57, RZ ;  /* 0x0000003934347224 */ /* 0x002fc600078e02ff */
[----:B------:R-:W1:Y:S02]  /*13dd0*/  LDS R57, [R50+0x60] ;  /* 0x0000600032397984 */ /* 0x000e640000000800 */
[----:B------:R-:W-:Y:S02]  /*13de0*/  LEA R52, R52, R61, 0x5 ;  /* 0x0000003d34347211 */ /* 0x000fe400078e28ff */
[----:B------:R-:W2:Y:S03]  /*13df0*/  LDS R50, [R50+0x78] ;  /* 0x0000780032327984 */ /* 0x000ea60000000800 */
[----:B------:R-:W-:Y:S02]  /*13e00*/  IMAD R52, R53, 0x20, R52 ;  /* 0x0000002035347824 */ /* 0x000fe400078e0234 */
[----:B0-----:R-:W-:-:S05]  /*13e10*/  IMAD R59, R59, R54, RZ ;  /* 0x000000363b3b7224 */ /* 0x001fca00078e02ff */
[----:B------:R-:W-:Y:S01]  /*13e20*/  LEA R52, R59, R52, 0x5 ;  /* 0x000000343b347211 */ /* 0x000fe200078e28ff */
[----:B-1----:R-:W-:Y:S02]  /*13e30*/  IMAD R57, R57, R56, RZ ;  /* 0x0000003839397224 */ /* 0x002fe400078e02ff */
[----:B--2---:R-:W-:Y:S02]  /*13e40*/  IMAD R55, R55, R50, RZ ;  /* 0x0000003237377224 */ /* 0x004fe400078e02ff */
[----:B------:R-:W-:-:S04]  /*13e50*/  IMAD R52, R57, 0x20, R52 ;  /* 0x0000002039347824 */ /* 0x000fc800078e0234 */
[----:B------:R-:W-:Y:S01]  /*13e60*/  IMAD R52, R55, 0x20, R52 ;  /* 0x0000002037347824 */ /* 0x000fe200078e0234 */
[----:B------:R-:W-:Y:S06]  /*13e70*/  @P0 BRA `(.L_x_352) ;  /* 0xfffffffc006c0947 */ /* 0x000fec000383ffff */
.L_x_351:
        /* <DEDUP_REMOVED lines=23> */
.L_x_353:
        /* <DEDUP_REMOVED lines=15> */
.L_x_354:
[----:B------:R-:W-:-:S05]  /*140e0*/  @!P1 LEA R15, R15, R26, 0x4 ;  /* 0x0000001a0f0f9211 */ /* 0x000fca00078e20ff */
[----:B------:R-:W-:Y:S04]  /*140f0*/  @!P1 LDS R14, [R15] ;  /* 0x000000000f0e9984 */ /* 0x000fe80000000800 */
[----:B------:R-:W0:Y:S02]  /*14100*/  @!P1 LDS R53, [R15+0x8] ;  /* 0x000008000f359984 */ /* 0x000e240000000800 */
[----:B0-----:R-:W-:-:S04]  /*14110*/  @!P1 IMAD R53, R14, R53, RZ ;  /* 0x000000350e359224 */ /* 0x001fc800078e02ff */
[----:B------:R-:W-:-:S07]  /*14120*/  @!P1 IMAD R52, R53, 0x20, R52 ;  /* 0x0000002035349824 */ /* 0x000fce00078e0234 */
.L_x_350:
        /* <DEDUP_REMOVED lines=12> */
.L_x_349:
        /* <DEDUP_REMOVED lines=10> */
[----:B------:R-:W-:Y:S01]  /*14290*/  HFMA2 R52, -RZ, RZ, 0, 0 ;  /* 0x00000000ff347431 */ /* 0x000fe200000001ff */
[----:B------:R-:W-:Y:S01]  /*142a0*/  LOP3.LUT R14, R36, 0xfffffff8, RZ, 0xc0, !PT ;  /* 0xfffffff8240e7812 */ /* 0x000fe200078ec0ff */
[----:B------:R-:W-:Y:S01]  /*142b0*/  IMAD.MOV.U32 R15, RZ, RZ, R4 ;  /* 0x000000ffff0f7224 */ /* 0x000fe200078e0004 */
[----:B------:R-:W-:-:S07]  /*142c0*/  MOV R51, RZ ;  /* 0x000000ff00337202 */ /* 0x000fce0000000f00 */
.L_x_360:
        /* <DEDUP_REMOVED lines=14> */
[----:B------:R-:W0:Y:S02]  /*143b0*/  LDS R58, [R50+0x58] ;  /* 0x00005800323a7984 */ /* 0x000e240000000800 */
[----:B------:R-:W-:Y:S02]  /*143c0*/  LEA R52, R53, R52, 0x5 ;  /* 0x0000003435347211 */ /* 0x000fe400078e28ff */
[----:B------:R-:W-:Y:S01]  /*143d0*/  LDS R53, [R50+0x40] ;  /* 0x0000400032357984 */ /* 0x000fe20000000800 */
[----:B-1----:R-:W-:-:S03]  /*143e0*/  IMAD R59, R54, R59, RZ ;  /* 0x0000003b363b7224 */ /* 0x002fc600078e02ff */
[----:B------:R-:W1:Y:S01]  /*143f0*/  LDS R54, [R50+0x48] ;  /* 0x0000480032367984 */ /* 0x000e620000000800 */
[----:B------:R-:W-:-:S03]  /*14400*/  IMAD R52, R59, 0x20, R52 ;  /* 0x000000203b347824 */ /* 0x000fc600078e0234 */
[----:B------:R-:W-:Y:S01]  /*14410*/  LDS R59, [R50+0x60] ;  /* 0x00006000323b7984 */ /* 0x000fe20000000800 */
[----:B--2---:R-:W-:-:S03]  /*14420*/  IMAD R55, R56, R55, RZ ;  /* 0x0000003738377224 */ /* 0x004fc600078e02ff */
[----:B------:R-:W2:Y:S02]  /*14430*/  LDS R56, [R50+0x68] ;  /* 0x0000680032387984 */ /* 0x000ea40000000800 */
[----:B------:R-:W-:Y:S01]  /*14440*/  LEA R55, R55, R52, 0x5 ;  /* 0x0000003437377211 */ /* 0x000fe200078e28ff */
[----:B---3--:R-:W-:Y:S02]  /*14450*/  IMAD R60, R57, R60, RZ ;  /* 0x0000003c393c7224 */ /* 0x008fe400078e02ff */
[----:B------:R-:W-:Y:S02]  /*14460*/  LDS R57, [R50+0x70] ;  /* 0x0000700032397984 */ /* 0x000fe40000000800 */
[----:B------:R-:W-:Y:S02]  /*14470*/  IMAD R55, R60, 0x20, R55 ;  /* 0x000000203c377824 */ /* 0x000fe400078e0237 */
[----:B------:R-:W3:Y:S01]  /*14480*/  LDS R50, [R50+0x78] ;  /* 0x0000780032327984 */ /* 0x000ee20000000800 */
[----:B0-----:R-:W-:-:S02]  /*14490*/  IMAD R61, R61, R58, RZ ;  /* 0x0000003a3d3d7224 */ /* 0x001fc400078e02ff */
[----:B-1----:R-:W-:-:S05]  /*144a0*/  IMAD R54, R53, R54, RZ ;  /* 0x0000003635367224 */ /* 0x002fca00078e02ff */
[----:B------:R-:W-:Y:S01]  /*144b0*/  LEA R54, R54, R55, 0x5 ;  /* 0x0000003736367211 */ /* 0x000fe200078e28ff */
[----:B--2---:R-:W-:-:S03]  /*144c0*/  IMAD R59, R59, R56, RZ ;  /* 0x000000383b3b7224 */ /* 0x004fc600078e02ff */
[----:B------:R-:W-:-:S05]  /*144d0*/  LEA R54, R61, R54, 0x5 ;  /* 0x000000363d367211 */ /* 0x000fca00078e28ff */
[----:B------:R-:W-:Y:S02]  /*144e0*/  IMAD R54, R59, 0x20, R54 ;  /* 0x000000203b367824 */ /* 0x000fe400078e0236 */
[----:B---3--:R-:W-:-:S04]  /*144f0*/  IMAD R57, R57, R50, RZ ;  /* 0x0000003239397224 */ /* 0x008fc800078e02ff */
[----:B------:R-:W-:Y:S01]  /*14500*/  IMAD R52, R57, 0x20, R54 ;  /* 0x0000002039347824 */ /* 0x000fe200078e0236 */
[----:B------:R-:W-:Y:S06]  /*14510*/  @P0 BRA `(.L_x_360) ;  /* 0xfffffffc006c0947 */ /* 0x000fec000383ffff */
.L_x_359:
[----:B------:R-:W-:Y:S05]  /*14520*/  BSYNC.RECONVERGENT B3 ;  /* 0x0000000000037941 */ /* 0x000fea0003800200 */
.L_x_358:
        /* <DEDUP_REMOVED lines=23> */
.L_x_362:
[----:B------:R-:W-:Y:S05]  /*146a0*/  BSYNC.RECONVERGENT B3 ;  /* 0x0000000000037941 */ /* 0x000fea0003800200 */
.L_x_361:
        /* <DEDUP_REMOVED lines=16> */
.L_x_364:
[----:B------:R-:W-:Y:S05]  /*147b0*/  BSYNC.RECONVERGENT B3 ;  /* 0x0000000000037941 */ /* 0x000fea0003800200 */
.L_x_363:
[----:B------:R-:W-:-:S05]  /*147c0*/  @!P1 LEA R14, R15, R26, 0x4 ;  /* 0x0000001a0f0e9211 */ /* 0x000fca00078e20ff */
[----:B------:R-:W-:Y:S04]  /*147d0*/  @!P1 LDS R15, [R14] ;  /* 0x000000000e0f9984 */ /* 0x000fe80000000800 */
[----:B------:R-:W0:Y:S02]  /*147e0*/  @!P1 LDS R50, [R14+0x8] ;  /* 0x000008000e329984 */ /* 0x000e240000000800 */
[----:B0-----:R-:W-:-:S04]  /*147f0*/  @!P1 IMAD R15, R15, R50, RZ ;  /* 0x000000320f0f9224 */ /* 0x001fc800078e02ff */
[----:B------:R-:W-:-:S07]  /*14800*/  @!P1 IMAD R52, R15, 0x20, R52 ;  /* 0x000000200f349824 */ /* 0x000fce00078e0234 */
.L_x_357:
[----:B------:R-:W-:Y:S05]  /*14810*/  BSYNC.RECONVERGENT B1 ;  /* 0x0000000000017941 */ /* 0x000fea0003800200 */
.L_x_356:
[----:B------:R-:W-:-:S05]  /*14820*/  LEA R15, R48, R7, 0x5 ;  /* 0x00000007300f7211 */ /* 0x000fca00078e28ff */
[----:B------:R-:W-:-:S05]  /*14830*/  IMAD.IADD R15, R15, 0x1, R52 ;  /* 0x000000010f0f7824 */ /* 0x000fca00078e0234 */
[----:B------:R-:W-:-:S13]  /*14840*/  ISETP.GE.AND P0, PT, R15, R6, PT ;  /* 0x000000060f00720c */ /* 0x000fda0003f06270 */
[----:B------:R-:W-:Y:S05]  /*14850*/  @!P0 BRA `(.L_x_365) ;  /* 0x0000000000188947 */ /* 0x000fea0003800000 */
.L_x_348:
[----:B------:R-:W0:Y:S01]  /*14860*/  LDC.64 R14, c[0x0][0x380] ;  /* 0x0000e000ff0e7b82 */ /* 0x000e220000000a00 */
[----:B------:R-:W-:-:S05]  /*14870*/  IADD3 R48, PT, PT, R32, R48, RZ ;  /* 0x0000003020307210 */ /* 0x000fca0007ffe0ff */
[----:B------:R-:W-:-:S04]  /*14880*/  IMAD R51, R48, 0x20, R7 ;  /* 0x0000002030337824 */ /* 0x000fc800078e0207 */
[----:B0-----:R-:W-:-:S05]  /*14890*/  IMAD.WIDE R14, R51, 0x2, R14 ;  /* 0x00000002330e7825 */ /* 0x001fca00078e020e */
[----:B------:R1:W5:Y:S01]  /*148a0*/  LDG.E.U16 R51, desc[UR8][R14.64] ;  /* 0x000000080e337981 */ /* 0x000362000c1e1500 */
[----:B------:R-:W-:Y:S05]  /*148b0*/  BRA `(.L_x_355) ;  /* 0x0000000000147947 */ /* 0x000fea0003800000 */
.L_x_365:
[----:B------:R-:W-:-:S04]  /*148c0*/  IADD3 R51, PT, PT, R41, 0x60, RZ ;  /* 0x0000006029337810 */ /* 0x000fc80007ffe0ff */
[----:B------:R-:W-:-:S05]  /*148d0*/  LEA R14, R2, R51, 0x18 ;  /* 0x00000033020e7211 */ /* 0x000fca00078ec0ff */
[----:B------:R-:W-:-:S06]  /*148e0*/  IMAD R14, R15, 0x2, R14 ;  /* 0x000000020f0e7824 */ /* 0x000fcc00078e020e */
[----:B------:R-:W0:Y:S02]  /*148f0*/  LDS.U16 R14, [R14] ;  /* 0x000000000e0e7984 */ /* 0x000e240000000400 */
[----:B0-----:R-:W-:-:S07]  /*14900*/  PRMT R51, R14, 0x7610, R51 ;  /* 0x000076100e337816 */ /* 0x001fce0000000033 */
.L_x_355:
[----:B------:R-:W-:Y:S05]  /*14910*/  BSYNC.RECONVERGENT B2 ;  /* 0x0000000000027941 */ /* 0x000fea0003800200 */
.L_x_347:
        /* <DEDUP_REMOVED lines=54> */
.L_x_371:
        /* <DEDUP_REMOVED lines=20> */
[----:B------:R-:W0:Y:S01]  /*14dc0*/  LDS R61, [R50+0x50] ;  /* 0x00005000323d7984 */ /* 0x000e220000000800 */
[----:B-1----:R-:W-:Y:S01]  /*14dd0*/  IMAD R53, R56, R53, RZ ;  /* 0x0000003538357224 */ /* 0x002fe200078e02ff */
[----:B------:R-:W-:Y:S02]  /*14de0*/  LEA R60, R54, R59, 0x5 ;  /* 0x0000003b363c7211 */ /* 0x000fe400078e28ff */
[----:B------:R-:W-:Y:S01]  /*14df0*/  LDS R56, [R50+0x68] ;  /* 0x0000680032387984 */ /* 0x000fe20000000800 */
[----:B--2---:R-:W-:-:S03]  /*14e00*/  IMAD R51, R51, R58, RZ ;  /* 0x0000003a33337224 */ /* 0x004fc600078e02ff */
[----:B------:R-:W1:Y:S01]  /*14e10*/  LDS R59, [R50+0x60] ;  /* 0x00006000323b7984 */ /* 0x000e620000000800 */
[----:B------:R-:W-:-:S03]  /*14e20*/  IMAD R60, R51, 0x20, R60 ;  /* 0x00000020333c7824 */ /* 0x000fc600078e023c */
[----:B------:R-:W-:Y:S02]  /*14e30*/  LDS R54, [R50+0x70] ;  /* 0x0000700032367984 */ /* 0x000fe40000000800 */
[----:B------:R-:W-:Y:S02]  /*14e40*/  LEA R53, R53, R60, 0x5 ;  /* 0x0000003c35357211 */ /* 0x000fe400078e28ff */
[----:B------:R-:W2:Y:S01]  /*14e50*/  LDS R58, [R50+0x78] ;  /* 0x00007800323a7984 */ /* 0x000ea20000000800 */
[----:B0-----:R-:W-:-:S04]  /*14e60*/  IMAD R52, R61, R52, RZ ;  /* 0x000000343d347224 */ /* 0x001fc800078e02ff */
[----:B------:R-:W-:Y:S02]  /*14e70*/  IMAD R52, R52, 0x20, R53 ;  /* 0x0000002034347824 */ /* 0x000fe400078e0235 */
[----:B-1----:R-:W-:-:S05]  /*14e80*/  IMAD R59, R59, R56, RZ ;  /* 0x000000383b3b7224 */ /* 0x002fca00078e02ff */
[----:B------:R-:W-:Y:S01]  /*14e90*/  LEA R52, R59, R52, 0x5 ;  /* 0x000000343b347211 */ /* 0x000fe200078e28ff */
[----:B--2---:R-:W-:-:S05]  /*14ea0*/  IMAD R51, R54, R58, RZ ;  /* 0x0000003a36337224 */ /* 0x004fca00078e02ff */
[----:B------:R-:W-:Y:S01]  /*14eb0*/  LEA R51, R51, R52, 0x5 ;  /* 0x0000003433337211 */ /* 0x000fe200078e28ff */
[----:B------:R-:W-:Y:S06]  /*14ec0*/  @P0 BRA `(.L_x_371) ;  /* 0xfffffffc006c0947 */ /* 0x000fec000383ffff */
.L_x_370:
        /* <DEDUP_REMOVED lines=23> */
.L_x_372:
        /* <DEDUP_REMOVED lines=15> */
.L_x_373:
[----:B------:R-:W-:-:S05]  /*15130*/  @!P1 IMAD R15, R15, 0x10, R26 ;  /* 0x000000100f0f9824 */ /* 0x000fca00078e021a */
[----:B------:R-:W-:Y:S04]  /*15140*/  @!P1 LDS R14, [R15] ;  /* 0x000000000f0e9984 */ /* 0x000fe80000000800 */
[----:B------:R-:W0:Y:S02]  /*15150*/  @!P1 LDS R53, [R15+0x8] ;  /* 0x000008000f359984 */ /* 0x000e240000000800 */
[----:B0-----:R-:W-:-:S05]  /*15160*/  @!P1 IMAD R14, R14, R53, RZ ;  /* 0x000000350e0e9224 */ /* 0x001fca00078e02ff */
[----:B------:R-:W-:-:S07]  /*15170*/  @!P1 LEA R51, R14, R51, 0x5 ;  /* 0x000000330e339211 */ /* 0x000fce00078e28ff */
.L_x_369:
        /* <DEDUP_REMOVED lines=12> */
.L_x_368:
        /* <DEDUP_REMOVED lines=14> */
.L_x_379:
        /* <DEDUP_REMOVED lines=37> */
.L_x_378:
[----:B------:R-:W-:Y:S05]  /*15570*/  BSYNC.RECONVERGENT B3 ;  /* 0x0000000000037941 */ /* 0x000fea0003800200 */
.L_x_377:
        /* <DEDUP_REMOVED lines=23> */
.L_x_381:
[----:B------:R-:W-:Y:S05]  /*156f0*/  BSYNC.RECONVERGENT B3 ;  /* 0x0000000000037941 */ /* 0x000fea0003800200 */
.L_x_380:
        /* <DEDUP_REMOVED lines=16> */
.L_x_383:
[----:B------:R-:W-:Y:S05]  /*15800*/  BSYNC.RECONVERGENT B3 ;  /* 0x0000000000037941 */ /* 0x000fea0003800200 */
.L_x_382:
[----:B------:R-:W-:-:S05]  /*15810*/  @!P1 IMAD R14, R15, 0x10, R26 ;  /* 0x000000100f0e9824 */ /* 0x000fca00078e021a */
[----:B------:R-:W-:Y:S04]  /*15820*/  @!P1 LDS R15, [R14] ;  /* 0x000000000e0f9984 */ /* 0x000fe80000000800 */
[----:B------:R-:W0:Y:S02]  /*15830*/  @!P1 LDS R52, [R14+0x8] ;  /* 0x000008000e349984 */ /* 0x000e240000000800 */
[----:B0-----:R-:W-:-:S05]  /*15840*/  @!P1 IMAD R15, R15, R52, RZ ;  /* 0x000000340f0f9224 */ /* 0x001fca00078e02ff */
[----:B------:R-:W-:-:S07]  /*15850*/  @!P1 LEA R50, R15, R50, 0x5 ;  /* 0x000000320f329211 */ /* 0x000fce00078e28ff */
.L_x_376:
[----:B------:R-:W-:Y:S05]  /*15860*/  BSYNC.RECONVERGENT B1 ;  /* 0x0000000000017941 */ /* 0x000fea0003800200 */
.L_x_375:
[----:B------:R-:W-:-:S05]  /*15870*/  IMAD R15, R48, 0x20, R7 ;  /* 0x00000020300f7824 */ /* 0x000fca00078e0207 */
[----:B------:R-:W-:-:S04]  /*15880*/  IADD3 R15, PT, PT, R15, R50, RZ ;  /* 0x000000320f0f7210 */ /* 0x000fc80007ffe0ff */
[----:B------:R-:W-:-:S13]  /*15890*/  ISETP.GE.AND P0, PT, R15, R6, PT ;  /* 0x000000060f00720c */ /* 0x000fda0003f06270 */
[----:B------:R-:W-:Y:S05]  /*158a0*/  @!P0 BRA `(.L_x_384) ;  /* 0x0000000000188947 */ /* 0x000fea0003800000 */
.L_x_367:
[----:B------:R-:W0:Y:S01]  /*158b0*/  LDC.64 R14, c[0x0][0x380] ;  /* 0x0000e000ff0e7b82 */ /* 0x000e220000000a00 */
[----:B------:R-:W-:-:S05]  /*158c0*/  IMAD.IADD R48, R32, 0x1, R48 ;  /* 0x0000000120307824 */ /* 0x000fca00078e0230 */
[----:B------:R-:W-:-:S05]  /*158d0*/  LEA R35, R48, R7, 0x5 ;  /* 0x0000000730237211 */ /* 0x000fca00078e28ff */
[----:B0-----:R-:W-:-:S06]  /*158e0*/  IMAD.WIDE R14, R35, 0x2, R14 ;  /* 0x00000002230e7825 */ /* 0x001fcc00078e020e */
[----:B------:R1:W5:Y:S01]  /*158f0*/  LDG.E.U16 R15, desc[UR8][R14.64] ;  /* 0x000000080e0f7981 */ /* 0x000362000c1e1500 */
[----:B------:R-:W-:Y:S05]  /*15900*/  BRA `(.L_x_374) ;  /* 0x0000000000147947 */ /* 0x000fea0003800000 */
.L_x_384:
[----:B------:R-:W-:-:S05]  /*15910*/  VIADD R35, R41, 0x60 ;  /* 0x0000006029237836 */ /* 0x000fca0000000000 */
[----:B------:R-:W-:-:S04]  /*15920*/  LEA R14, R2, R35, 0x18 ;  /* 0x00000023020e7211 */ /* 0x000fc800078ec0ff */
[----:B------:R-:W-:-:S06]  /*15930*/  LEA R14, R15, R14, 0x1 ;  /* 0x0000000e0f0e7211 */ /* 0x000fcc00078e08ff */
[----:B------:R-:W0:Y:S02]  /*15940*/  LDS.U16 R14, [R14] ;  /* 0x000000000e0e7984 */ /* 0x000e240000000400 */
[----:B0-----:R-:W-:-:S07]  /*15950*/  PRMT R15, R14, 0x7610, R15 ;  /* 0x000076100e0f7816 */ /* 0x001fce000000000f */
.L_x_374:
[----:B------:R-:W-:Y:S05]  /*15960*/  BSYNC.RECONVERGENT B2 ;  /* 0x0000000000027941 */ /* 0x000fea0003800200 */
.L_x_366:
        /* <DEDUP_REMOVED lines=54> */
.L_x_390:
        /* <DEDUP_REMOVED lines=13> */
[----:B------:R-:W-:Y:S04]  /*15da0*/  LDS R51, [R47+0x58] ;  /* 0x000058002f337984 */ /* 0x000fe80000000800 */
[----:B------:R-:W-:Y:S01]  /*15db0*/  LDS R55, [R47+0x68] ;  /* 0x000068002f377984 */ /* 0x000fe20000000800 */
[----:B0-----:R-:W-:-:S03]  /*15dc0*/  IMAD R56, R45, R56, RZ ;  /* 0x000000382d387224 */ /* 0x001fc600078e02ff */
[----:B------:R-:W-:Y:S01]  /*15dd0*/  LDS R53, [R47+0x70] ;  /* 0x000070002f357984 */ /* 0x000fe20000000800 */
[----:B------:R-:W-:-:S03]  /*15de0*/  IMAD R49, R56, 0x20, R49 ;  /* 0x0000002038317824 */ /* 0x000fc600078e0231 */
[----:B------:R-:W0:Y:S01]  /*15df0*/  LDS R45, [R47+0x40] ;  /* 0x000040002f2d7984 */ /* 0x000e220000000800 */
[----:B-1----:R-:W-:-:S03]  /*15e00*/  IMAD R57, R57, R58, RZ ;  /* 0x0000003a39397224 */ /* 0x002fc600078e02ff */
[----:B------:R-:W1:Y:S04]  /*15e10*/  LDS R56, [R47+0x60] ;  /* 0x000060002f387984 */ /* 0x000e680000000800 */
[----:B------:R-:W4:Y:S01]  /*15e20*/  LDS R58, [R47+0x50] ;  /* 0x000050002f3a7984 */ /* 0x000f220000000800 */
[----:B------:R-:W-:Y:S01]  /*15e30*/  LEA R49, R57, R49, 0x5 ;  /* 0x0000003139317211 */ /* 0x000fe200078e28ff */
[----:B--2---:R-:W-:Y:S02]  /*15e40*/  IMAD R50, R29, R50, RZ ;  /* 0x000000321d327224 */ /* 0x004fe400078e02ff */
[----:B------:R-:W2:Y:S02]  /*15e50*/  LDS R60, [R47+0x78] ;  /* 0x000078002f3c7984 */ /* 0x000ea40000000800 */
[----:B------:R-:W-:-:S02]  /*15e60*/  IMAD R49, R50, 0x20, R49 ;  /* 0x0000002032317824 */ /* 0x000fc400078e0231 */
[----:B---3--:R-:W-:-:S05]  /*15e70*/  IMAD R52, R35, R52, RZ ;  /* 0x0000003423347224 */ /* 0x008fca00078e02ff */
[----:B------:R-:W-:Y:S01]  /*15e80*/  LEA R49, R52, R49, 0x5 ;  /* 0x0000003134317211 */ /* 0x000fe200078e28ff */
[----:B0-----:R-:W-:-:S04]  /*15e90*/  IMAD R54, R45, R54, RZ ;  /* 0x000000362d367224 */ /* 0x001fc800078e02ff */
[----:B------:R-:W-:Y:S02]  /*15ea0*/  IMAD R49, R54, 0x20, R49 ;  /* 0x0000002036317824 */ /* 0x000fe400078e0231 */
[----:B-1----:R-:W-:Y:S02]  /*15eb0*/  IMAD R56, R56, R55, RZ ;  /* 0x0000003738387224 */ /* 0x002fe400078e02ff */
[----:B----4-:R-:W-:Y:S02]  /*15ec0*/  IMAD R58, R58, R51, RZ ;  /* 0x000000333a3a7224 */ /* 0x010fe400078e02ff */
[----:B--2---:R-:W-:-:S03]  /*15ed0*/  IMAD R60, R53, R60, RZ ;  /* 0x0000003c353c7224 */ /* 0x004fc600078e02ff */
[----:B------:R-:W-:-:S05]  /*15ee0*/  LEA R49, R58, R49, 0x5 ;  /* 0x000000313a317211 */ /* 0x000fca00078e28ff */
[----:B------:R-:W-:-:S04]  /*15ef0*/  IMAD R49, R56, 0x20, R49 ;  /* 0x0000002038317824 */ /* 0x000fc800078e0231 */
[----:B------:R-:W-:Y:S01]  /*15f00*/  IMAD R49, R60, 0x20, R49 ;  /* 0x000000203c317824 */ /* 0x000fe200078e0231 */
[----:B------:R-:W-:Y:S06]  /*15f10*/  @P0 BRA `(.L_x_390) ;  /* 0xfffffffc006c0947 */ /* 0x000fec000383ffff */
.L_x_389:
        /* <DEDUP_REMOVED lines=23> */
.L_x_391:
        /* <DEDUP_REMOVED lines=15> */
.L_x_392:
[----:B------:R-:W-:-:S05]  /*16180*/  @!P1 LEA R15, R15, R26, 0x4 ;  /* 0x0000001a0f0f9211 */ /* 0x000fca00078e20ff */
[----:B------:R-:W-:Y:S04]  /*16190*/  @!P1 LDS R14, [R15] ;  /* 0x000000000f0e9984 */ /* 0x000fe80000000800 */
[----:B------:R-:W0:Y:S02]  /*161a0*/  @!P1 LDS R29, [R15+0x8] ;  /* 0x000008000f1d9984 */ /* 0x000e240000000800 */
[----:B0-----:R-:W-:-:S04]  /*161b0*/  @!P1 IMAD R14, R14, R29, RZ ;  /* 0x0000001d0e0e9224 */ /* 0x001fc800078e02ff */
[----:B------:R-:W-:-:S07]  /*161c0*/  @!P1 IMAD R49, R14, 0x20, R49 ;  /* 0x000000200e319824 */ /* 0x000fce00078e0231 */
.L_x_388:
        /* <DEDUP_REMOVED lines=12> */
.L_x_387:
        /* <DEDUP_REMOVED lines=14> */
.L_x_398:
        /* <DEDUP_REMOVED lines=13> */
[----:B------:R-:W4:Y:S04]  /*16440*/  LDS R56, [R61+0x48] ;  /* 0x000048003d387984 */ /* 0x000f280000000800 */
[----:B------:R-:W-:Y:S04]  /*16450*/  LDS R60, [R61+0x50] ;  /* 0x000050003d3c7984 */ /* 0x000fe80000000800 */
[----:B------:R-:W5:Y:S01]  /*16460*/  LDS R55, [R61+0x58] ;  /* 0x000058003d377984 */ /* 0x000f620000000800 */
        /* <DEDUP_REMOVED lines=8> */
[----:B--2---:R-:W-:-:S05]  /*164f0*/  IMAD R45, R45, R52, RZ ;  /* 0x000000342d2d7224 */ /* 0x004fca00078e02ff */
[----:B------:R-:W-:Y:S01]  /*16500*/  LEA R45, R45, R50, 0x5 ;  /* 0x000000322d2d7211 */ /* 0x000fe200078e28ff */
[----:B---3--:R-:W-:-:S04]  /*16510*/  IMAD R54, R47, R54, RZ ;  /* 0x000000362f367224 */ /* 0x008fc800078e02ff */
[----:B------:R-:W-:Y:S02]  /*16520*/  IMAD R45, R54, 0x20, R45 ;  /* 0x00000020362d7824 */ /* 0x000fe400078e022d */
[----:B----4-:R-:W-:-:S05]  /*16530*/  IMAD R56, R49, R56, RZ ;  /* 0x0000003831387224 */ /* 0x010fca00078e02ff */
[----:B------:R-:W-:Y:S01]  /*16540*/  LEA R45, R56, R45, 0x5 ;  /* 0x0000002d382d7211 */ /* 0x000fe200078e28ff */
[----:B-----5:R-:W-:-:S05]  /*16550*/  IMAD R60, R60, R55, RZ ;  /* 0x000000373c3c7224 */ /* 0x020fca00078e02ff */
[----:B------:R-:W-:Y:S01]  /*16560*/  LEA R45, R60, R45, 0x5 ;  /* 0x0000002d3c2d7211 */ /* 0x000fe200078e28ff */
[----:B0-----:R-:W-:-:S04]  /*16570*/  IMAD R58, R58, R51, RZ ;  /* 0x000000333a3a7224 */ /* 0x001fc800078e02ff */
[----:B------:R-:W-:Y:S02]  /*16580*/  IMAD R45, R58, 0x20, R45 ;  /* 0x000000203a2d7824 */ /* 0x000fe400078e022d */
[----:B-1----:R-:W-:-:S04]  /*16590*/  IMAD R50, R53, R57, RZ ;  /* 0x0000003935327224 */ /* 0x002fc800078e02ff */
[----:B------:R-:W-:Y:S01]  /*165a0*/  IMAD R17, R50, 0x20, R45 ;  /* 0x0000002032117824 */ /* 0x000fe200078e022d */
[----:B------:R-:W-:Y:S06]  /*165b0*/  @P0 BRA `(.L_x_398) ;  /* 0xfffffffc006c0947 */ /* 0x000fec000383ffff */
.L_x_397:
[----:B------:R-:W-:Y:S05]  /*165c0*/  BSYNC.RECONVERGENT B3 ;  /* 0x0000000000037941 */ /* 0x000fea0003800200 */
.L_x_396:
        /* <DEDUP_REMOVED lines=23> */
.L_x_400:
[----:B------:R-:W-:Y:S05]  /*16740*/  BSYNC.RECONVERGENT B3 ;  /* 0x0000000000037941 */ /* 0x000fea0003800200 */
.L_x_399:
        /* <DEDUP_REMOVED lines=16> */
.L_x_402:
[----:B------:R-:W-:Y:S05]  /*16850*/  BSYNC.RECONVERGENT B3 ;  /* 0x0000000000037941 */ /* 0x000fea0003800200 */
.L_x_401:
[----:B------:R-:W-:-:S05]  /*16860*/  @!P1 LEA R14, R15, R26, 0x4 ;  /* 0x0000001a0f0e9211 */ /* 0x000fca00078e20ff */
[----:B------:R-:W-:Y:S04]  /*16870*/  @!P1 LDS R15, [R14] ;  /* 0x000000000e0f9984 */ /* 0x000fe80000000800 */
[----:B------:R-:W0:Y:S02]  /*16880*/  @!P1 LDS R50, [R14+0x8] ;  /* 0x000008000e329984 */ /* 0x000e240000000800 */
[----:B0-----:R-:W-:-:S04]  /*16890*/  @!P1 IMAD R50, R15, R50, RZ ;  /* 0x000000320f329224 */ /* 0x001fc800078e02ff */
[----:B------:R-:W-:-:S07]  /*168a0*/  @!P1 IMAD R17, R50, 0x20, R17 ;  /* 0x0000002032119824 */ /* 0x000fce00078e0211 */
.L_x_395:
[----:B------:R-:W-:Y:S05]  /*168b0*/  BSYNC.RECONVERGENT B1 ;  /* 0x0000000000017941 */ /* 0x000fea0003800200 */
.L_x_394:
[----:B------:R-:W-:-:S05]  /*168c0*/  LEA R14, R48, R7, 0x5 ;  /* 0x00000007300e7211 */ /* 0x000fca00078e28ff */
[----:B------:R-:W-:-:S05]  /*168d0*/  IMAD.IADD R17, R14, 0x1, R17 ;  /* 0x000000010e117824 */ /* 0x000fca00078e0211 */
[----:B------:R-:W-:-:S13]  /*168e0*/  ISETP.GE.AND P0, PT, R17, R6, PT ;  /* 0x000000061100720c */ /* 0x000fda0003f06270 */
[----:B------:R-:W-:Y:S05]  /*168f0*/  @!P0 BRA `(.L_x_403) ;  /* 0x0000000000188947 */ /* 0x000fea0003800000 */
.L_x_386:
[----:B------:R-:W0:Y:S01]  /*16900*/  LDC.64 R14, c[0x0][0x380] ;  /* 0x0000e000ff0e7b82 */ /* 0x000e220000000a00 */
[----:B------:R-:W-:-:S05]  /*16910*/  IADD3 R48, PT, PT, R32, R48, RZ ;  /* 0x0000003020307210 */ /* 0x000fca0007ffe0ff */
[----:B------:R-:W-:-:S04]  /*16920*/  IMAD R17, R48, 0x20, R7 ;  /* 0x0000002030117824 */ /* 0x000fc800078e0207 */
[----:B0-----:R-:W-:-:S05]  /*16930*/  IMAD.WIDE R14, R17, 0x2, R14 ;  /* 0x00000002110e7825 */ /* 0x001fca00078e020e */
[----:B------:R1:W5:Y:S01]  /*16940*/  LDG.E.U16 R17, desc[UR8][R14.64] ;  /* 0x000000080e117981 */ /* 0x000362000c1e1500 */
[----:B------:R-:W-:Y:S05]  /*16950*/  BRA `(.L_x_393) ;  /* 0x0000000000147947 */ /* 0x000fea0003800000 */
.L_x_403:
[----:B------:R-:W-:-:S04]  /*16960*/  IADD3 R15, PT, PT, R41, 0x60, RZ ;  /* 0x00000060290f7810 */ /* 0x000fc80007ffe0ff */
[----:B------:R-:W-:-:S05]  /*16970*/  LEA R14, R2, R15, 0x18 ;  /* 0x0000000f020e7211 */ /* 0x000fca00078ec0ff */
[----:B------:R-:W-:-:S06]  /*16980*/  IMAD R14, R17, 0x2, R14 ;  /* 0x00000002110e7824 */ /* 0x000fcc00078e020e */
[----:B------:R-:W0:Y:S02]  /*16990*/  LDS.U16 R14, [R14] ;  /* 0x000000000e0e7984 */ /* 0x000e240000000400 */
[----:B0-----:R-:W-:-:S07]  /*169a0*/  PRMT R17, R14, 0x7610, R17 ;  /* 0x000076100e117816 */ /* 0x001fce0000000011 */
.L_x_393:
[----:B------:R-:W-:Y:S05]  /*169b0*/  BSYNC.RECONVERGENT B2 ;  /* 0x0000000000027941 */ /* 0x000fea0003800200 */
.L_x_385:
[----:B------:R-:W-:-:S04]  /*169c0*/  HMUL2 R18, R18.H0_H0, R34.H0_H0 ;  /* 0x2000002212127232 */ /* 0x000fc80000000800 */
[----:B-----5:R-:W-:-:S04]  /*169d0*/  HFMA2 R17, R17.H0_H0, R18.H0_H0, R46.H0_H0 ;  /* 0x2000001211117231 */ /* 0x020fc8000004082e */
[----:B------:R-:W-:-:S07]  /*169e0*/  HFMA2 R12, R31.H0_H0, R17.H0_H0, R12.H0_H0 ;  /* 0x200000111f0c7231 */ /* 0x000fce000004080c */
.L_x_327:
        /* <DEDUP_REMOVED lines=79> */
.L_x_410:
        /* <DEDUP_REMOVED lines=20> */
[----:B------:R-:W-:Y:S01]  /*17020*/  LDS R56, [R52+0x60] ;  /* 0x0000600034387984 */ /* 0x000fe20000000800 */
[----:B--2---:R-:W-:-:S03]  /*17030*/  IMAD R60, R54, R53, RZ ;  /* 0x00000035363c7224 */ /* 0x004fc600078e02ff */
[----:B------:R-:W1:Y:S02]  /*17040*/  LDS R53, [R52+0x58] ;  /* 0x0000580034357984 */ /* 0x000e640000000800 */
[----:B------:R-:W-:Y:S02]  /*17050*/  LEA R48, R60, R48, 0x5 ;  /* 0x000000303c307211 */ /* 0x000fe400078e28ff */
[----:B------:R-:W2:Y:S01]  /*17060*/  LDS R55, [R52+0x68] ;  /* 0x0000680034377984 */ /* 0x000ea20000000800 */
[----:B---3--:R-:W-:-:S03]  /*17070*/  IMAD R51, R50, R51, RZ ;  /* 0x0000003332337224 */ /* 0x008fc600078e02ff */
[----:B------:R-:W3:Y:S01]  /*17080*/  LDS R54, [R52+0x70] ;  /* 0x0000700034367984 */ /* 0x000ee20000000800 */
[----:B------:R-:W-:Y:S02]  /*17090*/  IMAD R48, R51, 0x20, R48 ;  /* 0x0000002033307824 */ /* 0x000fe400078e0230 */
[----:B0-----:R-:W-:-:S05]  /*170a0*/  IMAD R49, R49, R46, RZ ;  /* 0x0000002e31317224 */ /* 0x001fca00078e02ff */
[----:B------:R-:W-:Y:S01]  /*170b0*/  LEA R48, R49, R48, 0x5 ;  /* 0x0000003031307211 */ /* 0x000fe200078e28ff */
[----:B-1----:R-:W-:Y:S02]  /*170c0*/  IMAD R53, R58, R53, RZ ;  /* 0x000000353a357224 */ /* 0x002fe400078e02ff */
[----:B--2---:R-:W-:Y:S02]  /*170d0*/  IMAD R55, R56, R55, RZ ;  /* 0x0000003738377224 */ /* 0x004fe400078e02ff */
[----:B------:R-:W-:Y:S02]  /*170e0*/  IMAD R48, R53, 0x20, R48 ;  /* 0x0000002035307824 */ /* 0x000fe400078e0230 */
[----:B---3--:R-:W-:-:S03]  /*170f0*/  IMAD R61, R54, R61, RZ ;  /* 0x0000003d363d7224 */ /* 0x008fc600078e02ff */
[----:B------:R-:W-:-:S04]  /*17100*/  LEA R48, R55, R48, 0x5 ;  /* 0x0000003037307211 */ /* 0x000fc800078e28ff */
[----:B------:R-:W-:Y:S01]  /*17110*/  LEA R46, R61, R48, 0x5 ;  /* 0x000000303d2e7211 */ /* 0x000fe200078e28ff */
[----:B------:R-:W-:Y:S06]  /*17120*/  @P0 BRA `(.L_x_410) ;  /* 0xfffffffc006c0947 */ /* 0x000fec000383ffff */
.L_x_409:
        /* <DEDUP_REMOVED lines=23> */
.L_x_411:
        /* <DEDUP_REMOVED lines=15> */
.L_x_412:
[----:B------:R-:W-:-:S05]  /*17390*/  @!P1 IMAD R15, R15, 0x10, R26 ;  /* 0x000000100f0f9824 */ /* 0x000fca00078e021a */
[----:B------:R-:W-:Y:S04]  /*173a0*/  @!P1 LDS R14, [R15] ;  /* 0x000000000f0e9984 */ /* 0x000fe80000000800 */
[----:B------:R-:W0:Y:S02]  /*173b0*/  @!P1 LDS R49, [R15+0x8] ;  /* 0x000008000f319984 */ /* 0x000e240000000800 */
[----:B0-----:R-:W-:-:S05]  /*173c0*/  @!P1 IMAD R49, R14, R49, RZ ;  /* 0x000000310e319224 */ /* 0x001fca00078e02ff */
[----:B------:R-:W-:-:S07]  /*173d0*/  @!P1 LEA R46, R49, R46, 0x5 ;  /* 0x0000002e312e9211 */ /* 0x000fce00078e28ff */
.L_x_408:
        /* <DEDUP_REMOVED lines=12> */
.L_x_407:
        /* <DEDUP_REMOVED lines=14> */
.L_x_418:
        /* <DEDUP_REMOVED lines=16> */
[----:B------:R-:W0:Y:S01]  /*17680*/  LDS R55, [R50+0x68] ;  /* 0x0000680032377984 */ /* 0x000e220000000800 */
[----:B------:R-:W-:-:S03]  /*17690*/  IMAD R52, R53, 0x20, R52 ;  /* 0x0000002035347824 */ /* 0x000fc600078e0234 */
[----:B------:R-:W4:Y:S01]  /*176a0*/  LDS R48, [R50+0x30] ;  /* 0x0000300032307984 */ /* 0x000f220000000800 */
[----:B-1----:R-:W-:-:S03]  /*176b0*/  IMAD R61, R61, R56, RZ ;  /* 0x000000383d3d7224 */ /* 0x002fc600078e02ff */
[----:B------:R-:W1:Y:S04]  /*176c0*/  LDS R53, [R50+0x40] ;  /* 0x0000400032357984 */ /* 0x000e680000000800 */
[----:B------:R-:W-:Y:S01]  /*176d0*/  LDS R56, [R50+0x70] ;  /* 0x0000700032387984 */ /* 0x000fe20000000800 */
[----:B------:R-:W-:Y:S01]  /*176e0*/  LEA R52, R61, R52, 0x5 ;  /* 0x000000343d347211 */ /* 0x000fe200078e28ff */
[----:B--2---:R-:W-:Y:S02]  /*176f0*/  IMAD R49, R46, R49, RZ ;  /* 0x000000312e317224 */ /* 0x004fe400078e02ff */
[----:B------:R-:W2:Y:S02]  /*17700*/  LDS R59, [R50+0x78] ;  /* 0x00007800323b7984 */ /* 0x000ea40000000800 */
[----:B------:R-:W-:-:S02]  /*17710*/  IMAD R49, R49, 0x20, R52 ;  /* 0x0000002031317824 */ /* 0x000fc400078e0234 */
[----:B---3--:R-:W-:Y:S02]  /*17720*/  IMAD R57, R60, R57, RZ ;  /* 0x000000393c397224 */ /* 0x008fe400078e02ff */
[----:B0-----:R-:W-:Y:S02]  /*17730*/  IMAD R55, R58, R55, RZ ;  /* 0x000000373a377224 */ /* 0x001fe400078e02ff */
[----:B----4-:R-:W-:Y:S02]  /*17740*/  IMAD R48, R48, R51, RZ ;  /* 0x0000003330307224 */ /* 0x010fe400078e02ff */
[----:B-1----:R-:W-:-:S03]  /*17750*/  IMAD R53, R53, R54, RZ ;  /* 0x0000003635357224 */ /* 0x002fc600078e02ff */
[----:B------:R-:W-:-:S05]  /*17760*/  LEA R48, R48, R49, 0x5 ;  /* 0x0000003130307211 */ /* 0x000fca00078e28ff */
[----:B------:R-:W-:Y:S02]  /*17770*/  IMAD R48, R53, 0x20, R48 ;  /* 0x0000002035307824 */ /* 0x000fe400078e0230 */
[----:B--2---:R-:W-:Y:S02]  /*17780*/  IMAD R59, R56, R59, RZ ;  /* 0x0000003b383b7224 */ /* 0x004fe400078e02ff */
[----:B------:R-:W-:-:S05]  /*17790*/  IMAD R48, R57, 0x20, R48 ;  /* 0x0000002039307824 */ /* 0x000fca00078e0230 */
[----:B------:R-:W-:-:S04]  /*177a0*/  LEA R48, R55, R48, 0x5 ;  /* 0x0000003037307211 */ /* 0x000fc800078e28ff */
[----:B------:R-:W-:Y:S01]  /*177b0*/  LEA R52, R59, R48, 0x5 ;  /* 0x000000303b347211 */ /* 0x000fe200078e28ff */
[----:B------:R-:W-:Y:S06]  /*177c0*/  @P0 BRA `(.L_x_418) ;  /* 0xfffffffc006c0947 */ /* 0x000fec000383ffff */
.L_x_417:
[----:B------:R-:W-:Y:S05]  /*177d0*/  BSYNC.RECONVERGENT B3 ;  /* 0x0000000000037941 */ /* 0x000fea0003800200 */
.L_x_416:
        /* <DEDUP_REMOVED lines=23> */
.L_x_420:
[----:B------:R-:W-:Y:S05]  /*17950*/  BSYNC.RECONVERGENT B3 ;  /* 0x0000000000037941 */ /* 0x000fea0003800200 */
.L_x_419:
        /* <DEDUP_REMOVED lines=16> */
.L_x_422:
[----:B------:R-:W-:Y:S05]  /*17a60*/  BSYNC.RECONVERGENT B3 ;  /* 0x0000000000037941 */ /* 0x000fea0003800200 */
.L_x_421:
[----:B------:R-:W-:-:S05]  /*17a70*/  @!P1 IMAD R14, R15, 0x10, R26 ;  /* 0x000000100f0e9824 */ /* 0x000fca00078e021a */
[----:B------:R-:W-:Y:S04]  /*17a80*/  @!P1 LDS R15, [R14] ;  /* 0x000000000e0f9984 */ /* 0x000fe80000000800 */
[----:B------:R-:W0:Y:S02]  /*17a90*/  @!P1 LDS R46, [R14+0x8] ;  /* 0x000008000e2e9984 */ /* 0x000e240000000800 */
[----:B0-----:R-:W-:-:S05]  /*17aa0*/  @!P1 IMAD R15, R15, R46, RZ ;  /* 0x0000002e0f0f9224 */ /* 0x001fca00078e02ff */
[----:B------:R-:W-:-:S07]  /*17ab0*/  @!P1 LEA R52, R15, R52, 0x5 ;  /* 0x000000340f349211 */ /* 0x000fce00078e28ff */
.L_x_415:
[----:B------:R-:W-:Y:S05]  /*17ac0*/  BSYNC.RECONVERGENT B1 ;  /* 0x0000000000017941 */ /* 0x000fea0003800200 */
.L_x_414:
[----:B------:R-:W-:-:S05]  /*17ad0*/  IMAD R15, R34, 0x20, R7 ;  /* 0x00000020220f7824 */ /* 0x000fca00078e0207 */
[----:B------:R-:W-:-:S04]  /*17ae0*/  IADD3 R15, PT, PT, R15, R52, RZ ;  /* 0x000000340f0f7210 */ /* 0x000fc80007ffe0ff */
[----:B------:R-:W-:-:S13]  /*17af0*/  ISETP.GE.AND P0, PT, R15, R6, PT ;  /* 0x000000060f00720c */ /* 0x000fda0003f06270 */
[----:B------:R-:W-:Y:S05]  /*17b00*/  @!P0 BRA `(.L_x_423) ;  /* 0x0000000000188947 */ /* 0x000fea0003800000 */
.L_x_406:
[----:B------:R-:W0:Y:S01]  /*17b10*/  LDC.64 R14, c[0x0][0x380] ;  /* 0x0000e000ff0e7b82 */ /* 0x000e220000000a00 */
[----:B------:R-:W-:-:S05]  /*17b20*/  IMAD.IADD R34, R32, 0x1, R34 ;  /* 0x0000000120227824 */ /* 0x000fca00078e0222 */
[----:B------:R-:W-:-:S05]  /*17b30*/  LEA R47, R34, R7, 0x5 ;  /* 0x00000007222f7211 */ /* 0x000fca00078e28ff */
[----:B0-----:R-:W-:-:S06]  /*17b40*/  IMAD.WIDE R14, R47, 0x2, R14 ;  /* 0x000000022f0e7825 */ /* 0x001fcc00078e020e */
[----:B------:R1:W5:Y:S01]  /*17b50*/  LDG.E.U16 R15, desc[UR8][R14.64] ;  /* 0x000000080e0f7981 */ /* 0x000362000c1e1500 */
[----:B------:R-:W-:Y:S05]  /*17b60*/  BRA `(.L_x_413) ;  /* 0x0000000000147947 */ /* 0x000fea0003800000 */
.L_x_423:
[----:B------:R-:W-:-:S05]  /*17b70*/  VIADD R47, R41, 0x60 ;  /* 0x00000060292f7836 */ /* 0x000fca0000000000 */
[----:B------:R-:W-:-:S04]  /*17b80*/  LEA R14, R2, R47, 0x18 ;  /* 0x0000002f020e7211 */ /* 0x000fc800078ec0ff */
[----:B------:R-:W-:-:S06]  /*17b90*/  LEA R14, R15, R14, 0x1 ;  /* 0x0000000e0f0e7211 */ /* 0x000fcc00078e08ff */
[----:B------:R-:W0:Y:S02]  /*17ba0*/  LDS.U16 R14, [R14] ;  /* 0x000000000e0e7984 */ /* 0x000e240000000400 */
[----:B0-----:R-:W-:-:S07]  /*17bb0*/  PRMT R15, R14, 0x7610, R15 ;  /* 0x000076100e0f7816 */ /* 0x001fce000000000f */
.L_x_413:
[----:B------:R-:W-:Y:S05]  /*17bc0*/  BSYNC.RECONVERGENT B2 ;  /* 0x0000000000027941 */ /* 0x000fea0003800200 */
.L_x_405:
        /* <DEDUP_REMOVED lines=52> */
.L_x_429:
[C---:B------:R-:W-:Y:S01]  /*17f10*/  LEA R58, R15.reuse, R26, 0x4 ;  /* 0x0000001a0f3a7211 */ /* 0x040fe200078e20ff */
[----:B------:R-:W-:Y:S01]  /*17f20*/  UIADD3 UR4, UPT, UPT, UR4, 0x8, URZ ;  /* 0x0000000804047890 */ /* 0x000fe2000fffe0ff */
[----:B------:R-:W-:-:S03]  /*17f30*/  IADD3 R15, PT, PT, R15, 0x8, RZ ;  /* 0x000000080f0f7810 */ /* 0x000fc60007ffe0ff */
[----:B------:R-:W-:Y:S02]  /*17f40*/  LDS R51, [R58+0x10] ;  /* 0x000010003a337984 */ /* 0x000fe40000000800 */
[----:B------:R-:W-:Y:S02]  /*17f50*/  ISETP.NE.AND P0, PT, R60, UR4, PT ;  /* 0x000000043c007c0c */ /* 0x000fe4000bf05270 */
[----:B------:R-:W0:Y:S04]  /*17f60*/  LDS R52, [R58+0x18] ;  /* 0x000018003a347984 */ /* 0x000e280000000800 */
[----:B------:R-:W-:Y:S04]  /*17f70*/  LDS R50, [R58] ;  /* 0x000000003a327984 */ /* 0x000fe80000000800 */
[----:B------:R-:W1:Y:S04]  /*17f80*/  LDS R53, [R58+0x8] ;  /* 0x000008003a357984 */ /* 0x000e680000000800 */
[----:B------:R-:W-:Y:S04]  /*17f90*/  LDS R57, [R58+0x20] ;  /* 0x000020003a397984 */ /* 0x000fe80000000800 */
[----:B------:R-:W2:Y:S04]  /*17fa0*/  LDS R48, [R58+0x28] ;  /* 0x000028003a307984 */ /* 0x000ea80000000800 */
[----:B------:R-:W-:Y:S04]  /*17fb0*/  LDS R56, [R58+0x30] ;  /* 0x000030003a387984 */ /* 0x000fe80000000800 */
[----:B------:R-:W3:Y:S04]  /*17fc0*/  LDS R59, [R58+0x38] ;  /* 0x000038003a3b7984 */ /* 0x000ee80000000800 */
[----:B------:R-:W-:Y:S01]  /*17fd0*/  LDS R55, [R58+0x40] ;  /* 0x000040003a377984 */ /* 0x000fe20000000800 */
[----:B0-----:R-:W-:-:S03]  /*17fe0*/  IMAD R51, R51, R52, RZ ;  /* 0x0000003433337224 */ /* 0x001fc600078e02ff */
[----:B------:R-:W0:Y:S01]  /*17ff0*/  LDS R52, [R58+0x48] ;  /* 0x000048003a347984 */ /* 0x000e220000000800 */
[----:B-1----:R-:W-:-:S03]  /*18000*/  IMAD R50, R50, R53, RZ ;  /* 0x0000003532327224 */ /* 0x002fc600078e02ff */
[----:B------:R-:W-:Y:S01]  /*18010*/  LDS R53, [R58+0x50] ;  /* 0x000050003a357984 */ /* 0x000fe20000000800 */
[----:B------:R-:W-:-:S03]  /*18020*/  IMAD R50, R50, 0x20, R49 ;  /* 0x0000002032327824 */ /* 0x000fc600078e0231 */
[----:B------:R-:W-:Y:S01]  /*18030*/  LDS R49, [R58+0x70] ;  /* 0x000070003a317984 */ /* 0x000fe20000000800 */
[----:B--2---:R-:W-:Y:S01]  /*18040*/  IMAD R57, R57, R48, RZ ;  /* 0x0000003039397224 */ /* 0x004fe200078e02ff */
[----:B------:R-:W-:Y:S02]  /*18050*/  LEA R54, R51, R50, 0x5 ;  /* 0x0000003233367211 */ /* 0x000fe400078e28ff */
[----:B------:R-:W1:Y:S04]  /*18060*/  LDS R48, [R58+0x58] ;  /* 0x000058003a307984 */ /* 0x000e680000000800 */
[----:B------:R-:W-:Y:S01]  /*18070*/  LDS R51, [R58+0x60] ;  /* 0x000060003a337984 */ /* 0x000fe20000000800 */
[----:B------:R-:W-:Y:S02]  /*18080*/  IMAD R57, R57, 0x20, R54 ;  /* 0x0000002039397824 */ /* 0x000fe400078e0236 */
[----:B---3--:R-:W-:Y:S01]  /*18090*/  IMAD R56, R56, R59, RZ ;  /* 0x0000003b38387224 */ /* 0x008fe200078e02ff */
[----:B------:R-:W2:Y:S04]  /*180a0*/  LDS R50, [R58+0x68] ;  /* 0x000068003a327984 */ /* 0x000ea80000000800 */
[----:B------:R-:W3:Y:S01]  /*180b0*/  LDS R58, [R58+0x78] ;  /* 0x000078003a3a7984 */ /* 0x000ee20000000800 */
[----:B------:R-:W-:Y:S01]  /*180c0*/  LEA R56, R56, R57, 0x5 ;  /* 0x0000003938387211 */ /* 0x000fe200078e28ff */
[----:B0-----:R-:W-:-:S04]  /*180d0*/  IMAD R55, R55, R52, RZ ;  /* 0x0000003437377224 */ /* 0x001fc800078e02ff */
[----:B------:R-:W-:Y:S02]  /*180e0*/  IMAD R55, R55, 0x20, R56 ;  /* 0x0000002037377824 */ /* 0x000fe400078e0238 */
[----:B-1----:R-:W-:-:S05]  /*180f0*/  IMAD R48, R53, R48, RZ ;  /* 0x0000003035307224 */ /* 0x002fca00078e02ff */
[----:B------:R-:W-:Y:S01]  /*18100*/  LEA R48, R48, R55, 0x5 ;  /* 0x0000003730307211 */ /* 0x000fe200078e28ff */
[----:B--2---:R-:W-:Y:S02]  /*18110*/  IMAD R51, R51, R50, RZ ;  /* 0x0000003233337224 */ /* 0x004fe400078e02ff */
[----:B---3--:R-:W-:Y:S02]  /*18120*/  IMAD R49, R49, R58, RZ ;  /* 0x0000003a31317224 */ /* 0x008fe400078e02ff */
[----:B------:R-:W-:-:S04]  /*18130*/  IMAD R48, R51, 0x20, R48 ;  /* 0x0000002033307824 */ /* 0x000fc800078e0230 */
[----:B------:R-:W-:Y:S01]  /*18140*/  IMAD R49, R49, 0x20, R48 ;  /* 0x0000002031317824 */ /* 0x000fe200078e0230 */
[----:B------:R-:W-:Y:S06]  /*18150*/  @P0 BRA `(.L_x_429) ;  /* 0xfffffffc006c0947 */ /* 0x000fec000383ffff */
.L_x_428:
        /* <DEDUP_REMOVED lines=23> */
.L_x_430:
        /* <DEDUP_REMOVED lines=15> */
.L_x_431:
[----:B------:R-:W-:-:S05]  /*183c0*/  @!P1 LEA R15, R15, R26, 0x4 ;  /* 0x0000001a0f0f9211 */ /* 0x000fca00078e20ff */
[----:B------:R-:W-:Y:S04]  /*183d0*/  @!P1 LDS R14, [R15] ;  /* 0x000000000f0e9984 */ /* 0x000fe80000000800 */
[----:B------:R-:W0:Y:S02]  /*183e0*/  @!P1 LDS R51, [R15+0x8] ;  /* 0x000008000f339984 */ /* 0x000e240000000800 */
[----:B0-----:R-:W-:-:S04]  /*183f0*/  @!P1 IMAD R14, R14, R51, RZ ;  /* 0x000000330e0e9224 */ /* 0x001fc800078e02ff */
[----:B------:R-:W-:-:S07]  /*18400*/  @!P1 IMAD R49, R14, 0x20, R49 ;  /* 0x000000200e319824 */ /* 0x000fce00078e0231 */
.L_x_427:
        /* <DEDUP_REMOVED lines=12> */
.L_x_426:
        /* <DEDUP_REMOVED lines=14> */
.L_x_437:
        /* <DEDUP_REMOVED lines=13> */
[----:B------:R-:W-:Y:S04]  /*18680*/  LDS R58, [R61+0x60] ;  /* 0x000060003d3a7984 */ /* 0x000fe80000000800 */
[----:B------:R-:W3:Y:S01]  /*18690*/  LDS R59, [R61+0x68] ;  /* 0x000068003d3b7984 */ /* 0x000ee20000000800 */
[----:B0-----:R-:W-:-:S03]  /*186a0*/  IMAD R53, R50, R53, RZ ;  /* 0x0000003532357224 */ /* 0x001fc600078e02ff */
[----:B------:R-:W-:Y:S04]  /*186b0*/  LDS R60, [R61+0x70] ;  /* 0x000070003d3c7984 */ /* 0x000fe80000000800 */
[----:B------:R-:W0:Y:S01]  /*186c0*/  LDS R50, [R61+0x30] ;  /* 0x000030003d327984 */ /* 0x000e220000000800 */
[----:B------:R-:W-:Y:S01]  /*186d0*/  LEA R52, R53, R52, 0x5 ;  /* 0x0000003435347211 */ /* 0x000fe200078e28ff */
[----:B-1----:R-:W-:Y:S02]  /*186e0*/  IMAD R55, R55, R56, RZ ;  /* 0x0000003837377224 */ /* 0x002fe400078e02ff */
[----:B------:R-:W1:Y:S02]  /*186f0*/  LDS R53, [R61+0x40] ;  /* 0x000040003d357984 */ /* 0x000e640000000800 */
[----:B------:R-:W-:-:S02]  /*18700*/  IMAD R55, R55, 0x20, R52 ;  /* 0x0000002037377824 */ /* 0x000fc400078e0234 */
[----:B------:R-:W4:Y:S01]  /*18710*/  LDS R56, [R61+0x50] ;  /* 0x000050003d387984 */ /* 0x000f220000000800 */
[----:B--2---:R-:W-:-:S03]  /*18720*/  IMAD R48, R48, R49, RZ ;  /* 0x0000003130307224 */ /* 0x004fc600078e02ff */
[----:B------:R-:W2:Y:S02]  /*18730*/  LDS R61, [R61+0x78] ;  /* 0x000078003d3d7984 */ /* 0x000ea40000000800 */
[----:B------:R-:W-:Y:S01]  /*18740*/  LEA R48, R48, R55, 0x5 ;  /* 0x0000003730307211 */ /* 0x000fe200078e28ff */
[----:B---3--:R-:W-:Y:S02]  /*18750*/  IMAD R59, R58, R59, RZ ;  /* 0x0000003b3a3b7224 */ /* 0x008fe400078e02ff */
[----:B0-----:R-:W-:Y:S02]  /*18760*/  IMAD R51, R50, R51, RZ ;  /* 0x0000003332337224 */ /* 0x001fe400078e02ff */
[----:B-1----:R-:W-:Y:S02]  /*18770*/  IMAD R53, R53, R54, RZ ;  /* 0x0000003635357224 */ /* 0x002fe400078e02ff */
[----:B------:R-:W-:Y:S02]  /*18780*/  IMAD R48, R51, 0x20, R48 ;  /* 0x0000002033307824 */ /* 0x000fe400078e0230 */
[----:B----4-:R-:W-:-:S03]  /*18790*/  IMAD R57, R56, R57, RZ ;  /* 0x0000003938397224 */ /* 0x010fc600078e02ff */
[----:B------:R-:W-:Y:S01]  /*187a0*/  LEA R48, R53, R48, 0x5 ;  /* 0x0000003035307211 */ /* 0x000fe200078e28ff */
[----:B--2---:R-:W-:-:S03]  /*187b0*/  IMAD R61, R60, R61, RZ ;  /* 0x0000003d3c3d7224 */ /* 0x004fc600078e02ff */
[----:B------:R-:W-:-:S05]  /*187c0*/  LEA R48, R57, R48, 0x5 ;  /* 0x0000003039307211 */ /* 0x000fca00078e28ff */
[----:B------:R-:W-:-:S04]  /*187d0*/  IMAD R48, R59, 0x20, R48 ;  /* 0x000000203b307824 */ /* 0x000fc800078e0230 */
[----:B------:R-:W-:Y:S01]  /*187e0*/  IMAD R52, R61, 0x20, R48 ;  /* 0x000000203d347824 */ /* 0x000fe200078e0230 */
[----:B------:R-:W-:Y:S06]  /*187f0*/  @P0 BRA `(.L_x_437) ;  /* 0xfffffffc006c0947 */ /* 0x000fec000383ffff */
.L_x_436:
[----:B------:R-:W-:Y:S05]  /*18800*/  BSYNC.RECONVERGENT B3 ;  /* 0x0000000000037941 */ /* 0x000fea0003800200 */
.L_x_435:
        /* <DEDUP_REMOVED lines=23> */
.L_x_439:
[----:B------:R-:W-:Y:S05]  /*18980*/  BSYNC.RECONVERGENT B3 ;  /* 0x0000000000037941 */ /* 0x000fea0003800200 */
.L_x_438:
        /* <DEDUP_REMOVED lines=16> */
.L_x_441:
[----:B------:R-:W-:Y:S05]  /*18a90*/  BSYNC.RECONVERGENT B3 ;  /* 0x0000000000037941 */ /* 0x000fea0003800200 */
.L_x_440:
[----:B------:R-:W-:-:S05]  /*18aa0*/  @!P1 LEA R14, R15, R26, 0x4 ;  /* 0x0000001a0f0e9211 */ /* 0x000fca00078e20ff */
[----:B------:R-:W-:Y:S04]  /*18ab0*/  @!P1 LDS R15, [R14] ;  /* 0x000000000e0f9984 */ /* 0x000fe80000000800 */
[----:B------:R-:W0:Y:S02]  /*18ac0*/  @!P1 LDS R48, [R14+0x8] ;  /* 0x000008000e309984 */ /* 0x000e240000000800 */
[----:B0-----:R-:W-:-:S04]  /*18ad0*/  @!P1 IMAD R15, R15, R48, RZ ;  /* 0x000000300f0f9224 */ /* 0x001fc800078e02ff */
[----:B------:R-:W-:-:S07]  /*18ae0*/  @!P1 IMAD R52, R15, 0x20, R52 ;  /* 0x000000200f349824 */ /* 0x000fce00078e0234 */
.L_x_434:
[----:B------:R-:W-:Y:S05]  /*18af0*/  BSYNC.RECONVERGENT B1 ;  /* 0x0000000000017941 */ /* 0x000fea0003800200 */
.L_x_433:
[----:B------:R-:W-:-:S05]  /*18b00*/  LEA R15, R46, R7, 0x5 ;  /* 0x000000072e0f7211 */ /* 0x000fca00078e28ff */
[----:B------:R-:W-:-:S05]  /*18b10*/  IMAD.IADD R15, R15, 0x1, R52 ;  /* 0x000000010f0f7824 */ /* 0x000fca00078e0234 */
[----:B------:R-:W-:-:S13]  /*18b20*/  ISETP.GE.AND P0, PT, R15, R6, PT ;  /* 0x000000060f00720c */ /* 0x000fda0003f06270 */
[----:B------:R-:W-:Y:S05]  /*18b30*/  @!P0 BRA `(.L_x_442) ;  /* 0x0000000000188947 */ /* 0x000fea0003800000 */
.L_x_425:
[----:B------:R-:W0:Y:S01]  /*18b40*/  LDC.64 R14, c[0x0][0x380] ;  /* 0x0000e000ff0e7b82 */ /* 0x000e220000000a00 */
[----:B------:R-:W-:-:S05]  /*18b50*/  IADD3 R46, PT, PT, R32, R46, RZ ;  /* 0x0000002e202e7210 */ /* 0x000fca0007ffe0ff */
[----:B------:R-:W-:-:S04]  /*18b60*/  IMAD R47, R46, 0x20, R7 ;  /* 0x000000202e2f7824 */ /* 0x000fc800078e0207 */
[----:B0-----:R-:W-:-:S05]  /*18b70*/  IMAD.WIDE R14, R47, 0x2, R14 ;  /* 0x000000022f0e7825 */ /* 0x001fca00078e020e */
[----:B------:R0:W5:Y:S01]  /*18b80*/  LDG.E.U16 R47, desc[UR8][R14.64] ;  /* 0x000000080e2f7981 */ /* 0x000162000c1e1500 */
[----:B------:R-:W-:Y:S05]  /*18b90*/  BRA `(.L_x_432) ;  /* 0x0000000000147947 */ /* 0x000fea0003800000 */
.L_x_442:
[----:B------:R-:W-:-:S04]  /*18ba0*/  IADD3 R47, PT, PT, R41, 0x60, RZ ;  /* 0x00000060292f7810 */ /* 0x000fc80007ffe0ff */
[----:B------:R-:W-:-:S05]  /*18bb0*/  LEA R14, R2, R47, 0x18 ;  /* 0x0000002f020e7211 */ /* 0x000fca00078ec0ff */
[----:B------:R-:W-:-:S06]  /*18bc0*/  IMAD R14, R15, 0x2, R14 ;  /* 0x000000020f0e7824 */ /* 0x000fcc00078e020e */
[----:B------:R-:W0:Y:S02]  /*18bd0*/  LDS.U16 R14, [R14] ;  /* 0x000000000e0e7984 */ /* 0x000e240000000400 */
[----:B0-----:R-:W-:-:S07]  /*18be0*/  PRMT R47, R14, 0x7610, R47 ;  /* 0x000076100e2f7816 */ /* 0x001fce000000002f */
.L_x_432:
[----:B------:R-:W-:Y:S05]  /*18bf0*/  BSYNC.RECONVERGENT B2 ;  /* 0x0000000000027941 */ /* 0x000fea0003800200 */
.L_x_424:
        /* <DEDUP_REMOVED lines=54> */
.L_x_448:
        /* <DEDUP_REMOVED lines=21> */
[----:B------:R-:W3:Y:S01]  /*190b0*/  LDS R55, [R51+0x68] ;  /* 0x0000680033377984 */ /* 0x000ee20000000800 */
[----:B--2---:R-:W-:-:S03]  /*190c0*/  IMAD R60, R54, R53, RZ ;  /* 0x00000035363c7224 */ /* 0x004fc600078e02ff */
[----:B------:R-:W2:Y:S02]  /*190d0*/  LDS R53, [R51+0x58] ;  /* 0x0000580033357984 */ /* 0x000ea40000000800 */
[----:B------:R-:W-:Y:S02]  /*190e0*/  LEA R48, R60, R48, 0x5 ;  /* 0x000000303c307211 */ /* 0x000fe400078e28ff */
[----:B------:R-:W4:Y:S01]  /*190f0*/  LDS R54, [R51+0x70] ;  /* 0x0000700033367984 */ /* 0x000f220000000800 */
[----:B0-----:R-:W-:-:S04]  /*19100*/  IMAD R49, R49, R52, RZ ;  /* 0x0000003431317224 */ /* 0x001fc800078e02ff */
[----:B------:R-:W-:Y:S02]  /*19110*/  IMAD R48, R49, 0x20, R48 ;  /* 0x0000002031307824 */ /* 0x000fe400078e0230 */
[----:B-1----:R-:W-:Y:S02]  /*19120*/  IMAD R47, R50, R47, RZ ;  /* 0x0000002f322f7224 */ /* 0x002fe400078e02ff */
[----:B---3--:R-:W-:-:S03]  /*19130*/  IMAD R56, R56, R55, RZ ;  /* 0x0000003738387224 */ /* 0x008fc600078e02ff */
[----:B------:R-:W-:Y:S01]  /*19140*/  LEA R47, R47, R48, 0x5 ;  /* 0x000000302f2f7211 */ /* 0x000fe200078e28ff */
[----:B--2---:R-:W-:-:S04]  /*19150*/  IMAD R58, R58, R53, RZ ;  /* 0x000000353a3a7224 */ /* 0x004fc800078e02ff */
[----:B------:R-:W-:Y:S02]  /*19160*/  IMAD R47, R58, 0x20, R47 ;  /* 0x000000203a2f7824 */ /* 0x000fe400078e022f */
[----:B----4-:R-:W-:-:S03]  /*19170*/  IMAD R54, R54, R61, RZ ;  /* 0x0000003d36367224 */ /* 0x010fc600078e02ff */
[----:B------:R-:W-:-:S04]  /*19180*/  LEA R47, R56, R47, 0x5 ;  /* 0x0000002f382f7211 */ /* 0x000fc800078e28ff */
[----:B------:R-:W-:Y:S01]  /*19190*/  LEA R47, R54, R47, 0x5 ;  /* 0x0000002f362f7211 */ /* 0x000fe200078e28ff */
[----:B------:R-:W-:Y:S06]  /*191a0*/  @P0 BRA `(.L_x_448) ;  /* 0xfffffffc006c0947 */ /* 0x000fec000383ffff */
.L_x_447:
        /* <DEDUP_REMOVED lines=23> */
.L_x_449:
        /* <DEDUP_REMOVED lines=15> */
.L_x_450:
[----:B------:R-:W-:-:S05]  /*19410*/  @!P1 IMAD R15, R15, 0x10, R26 ;  /* 0x000000100f0f9824 */ /* 0x000fca00078e021a */
[----:B------:R-:W-:Y:S04]  /*19420*/  @!P1 LDS R14, [R15] ;  /* 0x000000000f0e9984 */ /* 0x000fe80000000800 */
[----:B------:R-:W0:Y:S02]  /*19430*/  @!P1 LDS R49, [R15+0x8] ;  /* 0x000008000f319984 */ /* 0x000e240000000800 */
[----:B0-----:R-:W-:-:S05]  /*19440*/  @!P1 IMAD R14, R14, R49, RZ ;  /* 0x000000310e0e9224 */ /* 0x001fca00078e02ff */
[----:B------:R-:W-:-:S07]  /*19450*/  @!P1 LEA R47, R14, R47, 0x5 ;  /* 0x0000002f0e2f9211 */ /* 0x000fce00078e28ff */
.L_x_446:
        /* <DEDUP_REMOVED lines=12> */
.L_x_445:
        /* <DEDUP_REMOVED lines=14> */
.L_x_456:
        /* <DEDUP_REMOVED lines=12> */
[----:B------:R-:W3:Y:S04]  /*196c0*/  LDS R57, [R51+0x58] ;  /* 0x0000580033397984 */ /* 0x000ee80000000800 */
[----:B------:R-:W-:Y:S04]  /*196d0*/  LDS R58, [R51+0x60] ;  /* 0x00006000333a7984 */ /* 0x000fe80000000800 */
[----:B------:R-:W4:Y:S01]  /*196e0*/  LDS R55, [R51+0x68] ;  /* 0x0000680033377984 */ /* 0x000f220000000800 */
[----:B0-----:R-:W-:-:S03]  /*196f0*/  IMAD R53, R49, R50, RZ ;  /* 0x0000003231357224 */ /* 0x001fc600078e02ff */
[----:B------:R-:W-:Y:S01]  /*19700*/  LDS R59, [R51+0x78] ;  /* 0x00007800333b7984 */ /* 0x000fe20000000800 */
[----:B------:R-:W-:-:S03]  /*19710*/  IMAD R52, R53, 0x20, R52 ;  /* 0x0000002035347824 */ /* 0x000fc600078e0234 */
[----:B------:R-:W-:Y:S01]  /*19720*/  LDS R49, [R51+0x30] ;  /* 0x0000300033317984 */ /* 0x000fe20000000800 */
[----:B-1----:R-:W-:-:S03]  /*19730*/  IMAD R61, R61, R56, RZ ;  /* 0x000000383d3d7224 */ /* 0x002fc600078e02ff */
[----:B------:R-:W0:Y:S04]  /*19740*/  LDS R50, [R51+0x38] ;  /* 0x0000380033327984 */ /* 0x000e280000000800 */
[----:B------:R-:W1:Y:S01]  /*19750*/  LDS R53, [R51+0x40] ;  /* 0x0000400033357984 */ /* 0x000e620000000800 */
[----:B------:R-:W-:Y:S01]  /*19760*/  LEA R52, R61, R52, 0x5 ;  /* 0x000000343d347211 */ /* 0x000fe200078e28ff */
[----:B--2---:R-:W-:Y:S02]  /*19770*/  IMAD R47, R47, R48, RZ ;  /* 0x000000302f2f7224 */ /* 0x004fe400078e02ff */
[----:B------:R-:W2:Y:S02]  /*19780*/  LDS R56, [R51+0x70] ;  /* 0x0000700033387984 */ /* 0x000ea40000000800 */
[----:B------:R-:W-:-:S02]  /*19790*/  IMAD R47, R47, 0x20, R52 ;  /* 0x000000202f2f7824 */ /* 0x000fc400078e0234 */
[----:B---3--:R-:W-:Y:S02]  /*197a0*/  IMAD R60, R60, R57, RZ ;  /* 0x000000393c3c7224 */ /* 0x008fe400078e02ff */
[----:B----4-:R-:W-:Y:S02]  /*197b0*/  IMAD R58, R58, R55, RZ ;  /* 0x000000373a3a7224 */ /* 0x010fe400078e02ff */
[----:B0-----:R-:W-:Y:S02]  /*197c0*/  IMAD R50, R49, R50, RZ ;  /* 0x0000003231327224 */ /* 0x001fe400078e02ff */
[----:B-1----:R-:W-:-:S03]  /*197d0*/  IMAD R54, R53, R54, RZ ;  /* 0x0000003635367224 */ /* 0x002fc600078e02ff */
[----:B------:R-:W-:Y:S01]  /*197e0*/  LEA R47, R50, R47, 0x5 ;  /* 0x0000002f322f7211 */ /* 0x000fe200078e28ff */
[----:B--2---:R-:W-:-:S04]  /*197f0*/  IMAD R56, R56, R59, RZ ;  /* 0x0000003b38387224 */ /* 0x004fc800078e02ff */
[----:B------:R-:W-:-:S04]  /*19800*/  IMAD R47, R54, 0x20, R47 ;  /* 0x00000020362f7824 */ /* 0x000fc800078e022f */
[----:B------:R-:W-:-:S05]  /*19810*/  IMAD R47, R60, 0x20, R47 ;  /* 0x000000203c2f7824 */ /* 0x000fca00078e022f */
[----:B------:R-:W-:-:S04]  /*19820*/  LEA R47, R58, R47, 0x5 ;  /* 0x0000002f3a2f7211 */ /* 0x000fc800078e28ff */
[----:B------:R-:W-:Y:S01]  /*19830*/  LEA R52, R56, R47, 0x5 ;  /* 0x0000002f38347211 */ /* 0x000fe200078e28ff */
[----:B------:R-:W-:Y:S06]  /*19840*/  @P0 BRA `(.L_x_456) ;  /* 0xfffffffc006c0947 */ /* 0x000fec000383ffff */
.L_x_455:
[----:B------:R-:W-:Y:S05]  /*19850*/  BSYNC.RECONVERGENT B3 ;  /* 0x0000000000037941 */ /* 0x000fea0003800200 */
.L_x_454:
        /* <DEDUP_REMOVED lines=23> */
.L_x_458:
[----:B------:R-:W-:Y:S05]  /*199d0*/  BSYNC.RECONVERGENT B3 ;  /* 0x0000000000037941 */ /* 0x000fea0003800200 */
.L_x_457:
        /* <DEDUP_REMOVED lines=16> */
.L_x_460:
[----:B------:R-:W-:Y:S05]  /*19ae0*/  BSYNC.RECONVERGENT B3 ;  /* 0x0000000000037941 */ /* 0x000fea0003800200 */
.L_x_459:
[----:B------:R-:W-:-:S05]  /*19af0*/  @!P1 IMAD R14, R15, 0x10, R26 ;  /* 0x000000100f0e9824 */ /* 0x000fca00078e021a */
[----:B------:R-:W-:Y:S04]  /*19b00*/  @!P1 LDS R15, [R14] ;  /* 0x000000000e0f9984 */ /* 0x000fe80000000800 */
[----:B------:R-:W0:Y:S02]  /*19b10*/  @!P1 LDS R48, [R14+0x8] ;  /* 0x000008000e309984 */ /* 0x000e240000000800 */
[----:B0-----:R-:W-:-:S05]  /*19b20*/  @!P1 IMAD R15, R15, R48, RZ ;  /* 0x000000300f0f9224 */ /* 0x001fca00078e02ff */
[----:B------:R-:W-:-:S07]  /*19b30*/  @!P1 LEA R52, R15, R52, 0x5 ;  /* 0x000000340f349211 */ /* 0x000fce00078e28ff */
.L_x_453:
[----:B------:R-:W-:Y:S05]  /*19b40*/  BSYNC.RECONVERGENT B1 ;  /* 0x0000000000017941 */ /* 0x000fea0003800200 */
.L_x_452:
[----:B------:R-:W-:-:S05]  /*19b50*/  IMAD R15, R46, 0x20, R7 ;  /* 0x000000202e0f7824 */ /* 0x000fca00078e0207 */
[----:B------:R-:W-:-:S04]  /*19b60*/  IADD3 R15, PT, PT, R15, R52, RZ ;  /* 0x000000340f0f7210 */ /* 0x000fc80007ffe0ff */
[----:B------:R-:W-:-:S13]  /*19b70*/  ISETP.GE.AND P0, PT, R15, R6, PT ;  /* 0x000000060f00720c */ /* 0x000fda0003f06270 */
[----:B------:R-:W-:Y:S05]  /*19b80*/  @!P0 BRA `(.L_x_461) ;  /* 0x0000000000188947 */ /* 0x000fea0003800000 */
.L_x_444:
[----:B------:R-:W0:Y:S01]  /*19b90*/  LDC.64 R14, c[0x0][0x380] ;  /* 0x0000e000ff0e7b82 */ /* 0x000e220000000a00 */
[----:B------:R-:W-:-:S05]  /*19ba0*/  IMAD.IADD R46, R32, 0x1, R46 ;  /* 0x00000001202e7824 */ /* 0x000fca00078e022e */
[----:B------:R-:W-:-:S05]  /*19bb0*/  LEA R29, R46, R7, 0x5 ;  /* 0x000000072e1d7211 */ /* 0x000fca00078e28ff */
[----:B0-----:R-:W-:-:S06]  /*19bc0*/  IMAD.WIDE R14, R29, 0x2, R14 ;  /* 0x000000021d0e7825 */ /* 0x001fcc00078e020e */
[----:B------:R0:W5:Y:S01]  /*19bd0*/  LDG.E.U16 R15, desc[UR8][R14.64] ;  /* 0x000000080e0f7981 */ /* 0x000162000c1e1500 */
[----:B------:R-:W-:Y:S05]  /*19be0*/  BRA `(.L_x_451) ;  /* 0x0000000000147947 */ /* 0x000fea0003800000 */
.L_x_461:
[----:B------:R-:W-:-:S05]  /*19bf0*/  VIADD R29, R41, 0x60 ;  /* 0x00000060291d7836 */ /* 0x000fca0000000000 */
[----:B------:R-:W-:-:S04]  /*19c00*/  LEA R14, R2, R29, 0x18 ;  /* 0x0000001d020e7211 */ /* 0x000fc800078ec0ff */
[----:B------:R-:W-:-:S06]  /*19c10*/  LEA R14, R15, R14, 0x1 ;  /* 0x0000000e0f0e7211 */ /* 0x000fcc00078e08ff */
[----:B------:R-:W0:Y:S02]  /*19c20*/  LDS.U16 R14, [R14] ;  /* 0x000000000e0e7984 */ /* 0x000e240000000400 */
[----:B0-----:R-:W-:-:S07]  /*19c30*/  PRMT R15, R14, 0x7610, R15 ;  /* 0x000076100e0f7816 */ /* 0x001fce000000000f */
.L_x_451:
[----:B------:R-:W-:Y:S05]  /*19c40*/  BSYNC.RECONVERGENT B2 ;  /* 0x0000000000027941 */ /* 0x000fea0003800200 */
.L_x_443:
[----:B------:R-:W-:Y:S02]  /*19c50*/  ISETP.GE.AND P0, PT, R35, R28, PT ;  /* 0x0000001c2300720c */ /* 0x000fe40003f06270 */
[----:B------:R-:W-:Y:S02]  /*19c60*/  VIMNMX R17, PT, PT, R17, R19, PT ;  /* 0x0000001311117248 */ /* 0x000fe40003fe0100 */
[----:B------:R-:W-:Y:S02]  /*19c70*/  ISETP.GE.OR P0, PT, R45, R30, P0 ;  /* 0x0000001e2d00720c */ /* 0x000fe40000706670 */
[----:B------:R-:W-:Y:S02]  /*19c80*/  PRMT R19, RZ, 0x7610, R19 ;  /* 0x00007610ff137816 */ /* 0x000fe40000000013 */
[----:B------:R-:W-:Y:S01]  /*19c90*/  ISETP.LT.OR P0, PT, R17, -0x1, P0 ;  /* 0xffffffff1100780c */ /* 0x000fe20000701670 */
[----:B------:R-:W-:-:S04]  /*19ca0*/  HMUL2 R17, R18.H0_H0, R31.H0_H0 ;  /* 0x2000001f12117232 */ /* 0x000fc80000000800 */
[----:B-----5:R-:W-:-:S08]  /*19cb0*/  HFMA2 R34, R15.H0_H0, R17.H0_H0, R34.H0_H0 ;  /* 0x200000110f227231 */ /* 0x020fd00000040822 */
        /* <DEDUP_REMOVED lines=38> */
[----:B------:R-:W-:-:S04]  /*19f20*/  IADD3 R14, PT, PT, -R15, R9, RZ ;  /* 0x000000090f0e7210 */ /* 0x000fc80007ffe1ff */
[----:B------:R-:W-:Y:S02]  /*19f30*/  ISETP.GE.U32.AND P0, PT, R19, 0x7, PT ;  /* 0x000000071300780c */ /* 0x000fe40003f06070 */
[----:B------:R-:W-:Y:S02]  /*19f40*/  LOP3.LUT R59, R14, 0x7, RZ, 0xc0, !PT ;  /* 0x000000070e3b7812 */ /* 0x000fe400078ec0ff */
[----:B------:R-:W-:Y:S02]  /*19f50*/  MOV R19, RZ ;  /* 0x000000ff00137202 */ /* 0x000fe40000000f00 */
[----:B------:R-:W-:-:S07]  /*19f60*/  ISETP.NE.AND P1, PT, R59, RZ, PT ;  /* 0x000000ff3b00720c */ /* 0x000fce0003f25270 */
[----:B------:R-:W-:Y:S06]  /*19f70*/  @!P0 BRA `(.L_x_466) ;  /* 0x0000000000a08947 */ /* 0x000fec0003800000 */
[----:B------:R-:W-:Y:S01]  /*19f80*/  LOP3.LUT R57, R14, 0xfffffff8, RZ, 0xc0, !PT ;  /* 0xfffffff80e397812 */ /* 0x000fe200078ec0ff */
[----:B------:R-:W-:Y:S01]  /*19f90*/  IMAD.MOV.U32 R19, RZ, RZ, RZ ;  /* 0x000000ffff137224 */ /* 0x000fe200078e00ff */
[----:B------:R-:W-:-:S06]  /*19fa0*/  UMOV UR4, URZ ;  /* 0x000000ff00047c82 */ /* 0x000fcc0008000000 */
.L_x_467:
        /* <DEDUP_REMOVED lines=24> */
[----:B--2---:R-:W-:-:S04]  /*1a130*/  IMAD R56, R49, R56, RZ ;  /* 0x0000003831387224 */ /* 0x004fc800078e02ff */
[----:B------:R-:W-:Y:S02]  /*1a140*/  IMAD R55, R56, 0x20, R55 ;  /* 0x0000002038377824 */ /* 0x000fe400078e0237 */
[----:B---3--:R-:W-:-:S05]  /*1a150*/  IMAD R54, R54, R47, RZ ;  /* 0x0000002f36367224 */ /* 0x008fca00078e02ff */
[----:B------:R-:W-:Y:S01]  /*1a160*/  LEA R54, R54, R55, 0x5 ;  /* 0x0000003736367211 */ /* 0x000fe200078e28ff */
[----:B----4-:R-:W-:-:S04]  /*1a170*/  IMAD R45, R52, R45, RZ ;  /* 0x0000002d342d7224 */ /* 0x010fc800078e02ff */
[----:B------:R-:W-:Y:S02]  /*1a180*/  IMAD R45, R45, 0x20, R54 ;  /* 0x000000202d2d7824 */ /* 0x000fe400078e0236 */
[----:B-----5:R-:W-:-:S05]  /*1a190*/  IMAD R50, R50, R29, RZ ;  /* 0x0000001d32327224 */ /* 0x020fca00078e02ff */
[----:B------:R-:W-:Y:S01]  /*1a1a0*/  LEA R45, R50, R45, 0x5 ;  /* 0x0000002d322d7211 */ /* 0x000fe200078e28ff */
[----:B0-----:R-:W-:-:S04]  /*1a1b0*/  IMAD R48, R48, R35, RZ ;  /* 0x0000002330307224 */ /* 0x001fc800078e02ff */
[----:B------:R-:W-:Y:S02]  /*1a1c0*/  IMAD R45, R48, 0x20, R45 ;  /* 0x00000020302d7824 */ /* 0x000fe400078e022d */
[----:B-1----:R-:W-:-:S04]  /*1a1d0*/  IMAD R58, R31, R58, RZ ;  /* 0x0000003a1f3a7224 */ /* 0x002fc800078e02ff */
[----:B------:R-:W-:Y:S01]  /*1a1e0*/  IMAD R19, R58, 0x20, R45 ;  /* 0x000000203a137824 */ /* 0x000fe200078e022d */
[----:B------:R-:W-:Y:S06]  /*1a1f0*/  @P0 BRA `(.L_x_467) ;  /* 0xfffffffc006c0947 */ /* 0x000fec000383ffff */
.L_x_466:
        /* <DEDUP_REMOVED lines=23> */
.L_x_468:
        /* <DEDUP_REMOVED lines=15> */
.L_x_469:
[----:B------:R-:W-:-:S05]  /*1a460*/  @!P1 LEA R15, R15, R26, 0x4 ;  /* 0x0000001a0f0f9211 */ /* 0x000fca00078e20ff */
[----:B------:R-:W-:Y:S04]  /*1a470*/  @!P1 LDS R14, [R15] ;  /* 0x000000000f0e9984 */ /* 0x000fe80000000800 */
[----:B------:R-:W0:Y:S02]  /*1a480*/  @!P1 LDS R29, [R15+0x8] ;  /* 0x000008000f1d9984 */ /* 0x000e240000000800 */
[----:B0-----:R-:W-:-:S04]  /*1a490*/  @!P1 IMAD R14, R14, R29, RZ ;  /* 0x0000001d0e0e9224 */ /* 0x001fc800078e02ff */
[----:B------:R-:W-:-:S07]  /*1a4a0*/  @!P1 IMAD R19, R14, 0x20, R19 ;  /* 0x000000200e139824 */ /* 0x000fce00078e0213 */
.L_x_465:
        /* <DEDUP_REMOVED lines=12> */
.L_x_464:
        /* <DEDUP_REMOVED lines=14> */
.L_x_475:
        /* <DEDUP_REMOVED lines=37> */
.L_x_474:
[----:B------:R-:W-:Y:S05]  /*1a8a0*/  BSYNC.RECONVERGENT B3 ;  /* 0x0000000000037941 */ /* 0x000fea0003800200 */
.L_x_473:
        /* <DEDUP_REMOVED lines=23> */
.L_x_477:
[----:B------:R-:W-:Y:S05]  /*1aa20*/  BSYNC.RECONVERGENT B3 ;  /* 0x0000000000037941 */ /* 0x000fea0003800200 */
.L_x_476:
        /* <DEDUP_REMOVED lines=16> */
.L_x_479:
[----:B------:R-:W-:Y:S05]  /*1ab30*/  BSYNC.RECONVERGENT B3 ;  /* 0x0000000000037941 */ /* 0x000fea0003800200 */
.L_x_478:
[----:B------:R-:W-:-:S05]  /*1ab40*/  @!P1 LEA R14, R15, R26, 0x4 ;  /* 0x0000001a0f0e9211 */ /* 0x000fca00078e20ff */
[----:B------:R-:W-:Y:S04]  /*1ab50*/  @!P1 LDS R15, [R14] ;  /* 0x000000000e0f9984 */ /* 0x000fe80000000800 */
[----:B------:R-:W0:Y:S02]  /*1ab60*/  @!P1 LDS R48, [R14+0x8] ;  /* 0x000008000e309984 */ /* 0x000e240000000800 */
[----:B0-----:R-:W-:-:S04]  /*1ab70*/  @!P1 IMAD R48, R15, R48, RZ ;  /* 0x000000300f309224 */ /* 0x001fc800078e02ff */
[----:B------:R-:W-:-:S07]  /*1ab80*/  @!P1 IMAD R47, R48, 0x20, R47 ;  /* 0x00000020302f9824 */ /* 0x000fce00078e022f */
.L_x_472:
[----:B------:R-:W-:Y:S05]  /*1ab90*/  BSYNC.RECONVERGENT B1 ;  /* 0x0000000000017941 */ /* 0x000fea0003800200 */
.L_x_471:
[----:B------:R-:W-:-:S05]  /*1aba0*/  LEA R14, R46, R7, 0x5 ;  /* 0x000000072e0e7211 */ /* 0x000fca00078e28ff */
[----:B------:R-:W-:-:S05]  /*1abb0*/  IMAD.IADD R47, R14, 0x1, R47 ;  /* 0x000000010e2f7824 */ /* 0x000fca00078e022f */
[----:B------:R-:W-:-:S13]  /*1abc0*/  ISETP.GE.AND P0, PT, R47, R6, PT ;  /* 0x000000062f00720c */ /* 0x000fda0003f06270 */
[----:B------:R-:W-:Y:S05]  /*1abd0*/  @!P0 BRA `(.L_x_480) ;  /* 0x0000000000188947 */ /* 0x000fea0003800000 */
.L_x_463:
[----:B------:R-:W0:Y:S01]  /*1abe0*/  LDC.64 R14, c[0x0][0x380] ;  /* 0x0000e000ff0e7b82 */ /* 0x000e220000000a00 */
[----:B------:R-:W-:-:S05]  /*1abf0*/  IADD3 R46, PT, PT, R32, R46, RZ ;  /* 0x0000002e202e7210 */ /* 0x000fca0007ffe0ff */
[----:B------:R-:W-:-:S04]  /*1ac00*/  IMAD R17, R46, 0x20, R7 ;  /* 0x000000202e117824 */ /* 0x000fc800078e0207 */
[----:B0-----:R-:W-:-:S05]  /*1ac10*/  IMAD.WIDE R14, R17, 0x2, R14 ;  /* 0x00000002110e7825 */ /* 0x001fca00078e020e */
[----:B------:R1:W5:Y:S01]  /*1ac20*/  LDG.E.U16 R19, desc[UR8][R14.64] ;  /* 0x000000080e137981 */ /* 0x000362000c1e1500 */
[----:B------:R-:W-:Y:S05]  /*1ac30*/  BRA `(.L_x_470) ;  /* 0x0000000000147947 */ /* 0x000fea0003800000 */
.L_x_480:
[----:B------:R-:W-:-:S04]  /*1ac40*/  IADD3 R15, PT, PT, R41, 0x60, RZ ;  /* 0x00000060290f7810 */ /* 0x000fc80007ffe0ff */
[----:B------:R-:W-:-:S05]  /*1ac50*/  LEA R14, R2, R15, 0x18 ;  /* 0x0000000f020e7211 */ /* 0x000fca00078ec0ff */
[----:B------:R-:W-:-:S06]  /*1ac60*/  IMAD R14, R47, 0x2, R14 ;  /* 0x000000022f0e7824 */ /* 0x000fcc00078e020e */
[----:B------:R-:W0:Y:S02]  /*1ac70*/  LDS.U16 R14, [R14] ;  /* 0x000000000e0e7984 */ /* 0x000e240000000400 */
[----:B0-----:R-:W-:-:S07]  /*1ac80*/  PRMT R19, R14, 0x7610, R19 ;  /* 0x000076100e137816 */ /* 0x001fce0000000013 */
.L_x_470:
[----:B------:R-:W-:Y:S05]  /*1ac90*/  BSYNC.RECONVERGENT B2 ;  /* 0x0000000000027941 */ /* 0x000fea0003800200 */
.L_x_462:
[----:B------:R-:W-:-:S04]  /*1aca0*/  HMUL2 R17, R18.H0_H0, R20.H0_H0 ;  /* 0x2000001412117232 */ /* 0x000fc80000000800 */
[----:B-----5:R-:W-:-:S04]  /*1acb0*/  HFMA2 R17, R19.H0_H0, R17.H0_H0, R34.H0_H0 ;  /* 0x2000001113117231 */ /* 0x020fc80000040822 */
[----:B------:R-:W-:-:S07]  /*1acc0*/  HFMA2 R12, R33.H0_H0, R17.H0_H0, R12.H0_H0 ;  /* 0x20000011210c7231 */ /* 0x000fce000004080c */
.L_x_404:
        /* <DEDUP_REMOVED lines=13> */
[----:B------:R-:W0:Y:S01]  /*1ada0*/  F2I.FLOOR.NTZ R19, R34 ;  /* 0x0000002200137305 */ /* 0x000e220000207100 */
[----:B------:R-:W-:-:S07]  /*1adb0*/  PRMT R33, RZ, 0x7610, R33 ;  /* 0x00007610ff217816 */ /* 0x000fce0000000021 */
[----:B------:R-:W1:Y:S01]  /*1adc0*/  F2I.FLOOR.NTZ R17, R21 ;  /* 0x0000001500117305 */ /* 0x000e620000207100 */
[----:B0-----:R-:W-:Y:S02]  /*1add0*/  ISETP.GE.AND P0, PT, R19, R28, PT ;  /* 0x0000001c1300720c */ /* 0x001fe40003f06270 */
[----:B------:R-:W-:-:S05]  /*1ade0*/  I2FP.F32.S32 R15, R19 ;  /* 0x00000013000f7245 */ /* 0x000fca0000201400 */
        /* <DEDUP_REMOVED lines=12> */
[----:B------:R-:W-:Y:S01]  /*1aeb0*/  IADD3 R31, PT, PT, R17, 0x1, RZ ;  /* 0x00000001111f7810 */ /* 0x000fe20007ffe0ff */
        /* <DEDUP_REMOVED lines=50> */
.L_x_487:
        /* <DEDUP_REMOVED lines=26> */
[----:B---3--:R-:W-:-:S04]  /*1b380*/  IMAD R47, R47, R48, RZ ;  /* 0x000000302f2f7224 */ /* 0x008fc800078e02ff */
[----:B------:R-:W-:Y:S02]  /*1b390*/  IMAD R46, R47, 0x20, R46 ;  /* 0x000000202f2e7824 */ /* 0x000fe400078e022e */
[----:B----4-:R-:W-:-:S05]  /*1b3a0*/  IMAD R49, R49, R50, RZ ;  /* 0x0000003231317224 */ /* 0x010fca00078e02ff */
[----:B------:R-:W-:Y:S01]  /*1b3b0*/  LEA R46, R49, R46, 0x5 ;  /* 0x0000002e312e7211 */ /* 0x000fe200078e28ff */
[----:B0-----:R-:W-:Y:S02]  /*1b3c0*/  IMAD R51, R56, R51, RZ ;  /* 0x0000003338337224 */ /* 0x001fe400078e02ff */
[----:B-1----:R-:W-:Y:S02]  /*1b3d0*/  IMAD R53, R54, R53, RZ ;  /* 0x0000003536357224 */ /* 0x002fe400078e02ff */
[----:B------:R-:W-:-:S05]  /*1b3e0*/  IMAD R46, R51, 0x20, R46 ;  /* 0x00000020332e7824 */ /* 0x000fca00078e022e */
[----:B------:R-:W-:Y:S01]  /*1b3f0*/  LEA R46, R53, R46, 0x5 ;  /* 0x0000002e352e7211 */ /* 0x000fe200078e28ff */
[----:B--2---:R-:W-:-:S05]  /*1b400*/  IMAD R59, R52, R59, RZ ;  /* 0x0000003b343b7224 */ /* 0x004fca00078e02ff */
[----:B------:R-:W-:Y:S01]  /*1b410*/  LEA R35, R59, R46, 0x5 ;  /* 0x0000002e3b237211 */ /* 0x000fe200078e28ff */
[----:B------:R-:W-:Y:S06]  /*1b420*/  @P0 BRA `(.L_x_487) ;  /* 0xfffffffc006c0947 */ /* 0x000fec000383ffff */
.L_x_486:
        /* <DEDUP_REMOVED lines=23> */
.L_x_488:
        /* <DEDUP_REMOVED lines=15> */
.L_x_489:
[----:B------:R-:W-:-:S05]  /*1b690*/  @!P1 IMAD R15, R15, 0x10, R26 ;  /* 0x000000100f0f9824 */ /* 0x000fca00078e021a */
[----:B------:R-:W-:Y:S04]  /*1b6a0*/  @!P1 LDS R14, [R15] ;  /* 0x000000000f0e9984 */ /* 0x000fe80000000800 */
[----:B------:R-:W0:Y:S02]  /*1b6b0*/  @!P1 LDS R45, [R15+0x8] ;  /* 0x000008000f2d9984 */ /* 0x000e240000000800 */
[----:B0-----:R-:W-:-:S05]  /*1b6c0*/  @!P1 IMAD R14, R14, R45, RZ ;  /* 0x0000002d0e0e9224 */ /* 0x001fca00078e02ff */
[----:B------:R-:W-:-:S07]  /*1b6d0*/  @!P1 LEA R35, R14, R35, 0x5 ;  /* 0x000000230e239211 */ /* 0x000fce00078e28ff */
.L_x_485:
        /* <DEDUP_REMOVED lines=9> */
[----:B------:R-:W-:-:S05]  /*1b770*/  IMAD.WIDE R14, R35, 0x2, R14 ;  /* 0x00000002230e7825 */ /* 0x000fca00078e020e */
[----:B------:R1:W5:Y:S01]  /*1b780*/  LD.E.U16 R33, desc[UR8][R14.64] ;  /* 0x000000080e217980 */ /* 0x000362000c101500 */
[----:B------:R-:W-:Y:S05]  /*1b790*/  BRA `(.L_x_490) ;  /* 0x0000000400c87947 */ /* 0x000fea0003800000 */
.L_x_484:
        /* <DEDUP_REMOVED lines=14> */
.L_x_495:
        /* <DEDUP_REMOVED lines=30> */
[----:B-----5:R-:W-:-:S04]  /*1ba60*/  IMAD R45, R50, R45, RZ ;  /* 0x0000002d322d7224 */ /* 0x020fc800078e02ff */
[----:B------:R-:W-:Y:S02]  /*1ba70*/  IMAD R45, R45, 0x20, R48 ;  /* 0x000000202d2d7824 */ /* 0x000fe400078e0230 */
[----:B0-----:R-:W-:-:S05]  /*1ba80*/  IMAD R14, R47, R14, RZ ;  /* 0x0000000e2f0e7224 */ /* 0x001fca00078e02ff */
[----:B------:R-:W-:Y:S01]  /*1ba90*/  LEA R14, R14, R45, 0x5 ;  /* 0x0000002d0e0e7211 */ /* 0x000fe200078e28ff */
[----:B-1----:R-:W-:-:S05]  /*1baa0*/  IMAD R35, R35, R56, RZ ;  /* 0x0000003823237224 */ /* 0x002fca00078e02ff */
[----:B------:R-:W-:Y:S01]  /*1bab0*/  LEA R55, R35, R14, 0x5 ;  /* 0x0000000e23377211 */ /* 0x000fe200078e28ff */
[----:B------:R-:W-:Y:S06]  /*1bac0*/  @P0 BRA `(.L_x_495) ;  /* 0xfffffffc006c0947 */ /* 0x000fec000383ffff */
.L_x_494:
[----:B------:R-:W-:Y:S05]  /*1bad0*/  BSYNC.RECONVERGENT B3 ;  /* 0x0000000000037941 */ /* 0x000fea0003800200 */
.L_x_493:
        /* <DEDUP_REMOVED lines=23> */
.L_x_497:
[----:B------:R-:W-:Y:S05]  /*1bc50*/  BSYNC.RECONVERGENT B3 ;  /* 0x0000000000037941 */ /* 0x000fea0003800200 */
.L_x_496:
        /* <DEDUP_REMOVED lines=16> */
.L_x_499:
[----:B------:R-:W-:Y:S05]  /*1bd60*/  BSYNC.RECONVERGENT B3 ;  /* 0x0000000000037941 */ /* 0x000fea0003800200 */
.L_x_498:
[----:B------:R-:W-:-:S05]  /*1bd70*/  @!P1 IMAD R14, R15, 0x10, R26 ;  /* 0x000000100f0e9824 */ /* 0x000fca00078e021a */
[----:B------:R-:W-:Y:S04]  /*1bd80*/  @!P1 LDS R15, [R14] ;  /* 0x000000000e0f9984 */ /* 0x000fe80000000800 */
[----:B------:R-:W0:Y:S02]  /*1bd90*/  @!P1 LDS R46, [R14+0x8] ;  /* 0x000008000e2e9984 */ /* 0x000e240000000800 */
[----:B0-----:R-:W-:-:S05]  /*1bda0*/  @!P1 IMAD R46, R15, R46, RZ ;  /* 0x0000002e0f2e9224 */ /* 0x001fca00078e02ff */
[----:B------:R-:W-:-:S07]  /*1bdb0*/  @!P1 LEA R55, R46, R55, 0x5 ;  /* 0x000000372e379211 */ /* 0x000fce00078e28ff */
.L_x_492:
[----:B------:R-:W-:Y:S05]  /*1bdc0*/  BSYNC.RECONVERGENT B1 ;  /* 0x0000000000017941 */ /* 0x000fea0003800200 */
.L_x_491:
[----:B------:R-:W-:-:S05]  /*1bdd0*/  IMAD R14, R34, 0x20, R7 ;  /* 0x00000020220e7824 */ /* 0x000fca00078e0207 */
[----:B------:R-:W-:-:S04]  /*1bde0*/  IADD3 R55, PT, PT, R14, R55, RZ ;  /* 0x000000370e377210 */ /* 0x000fc80007ffe0ff */
[----:B------:R-:W-:-:S13]  /*1bdf0*/  ISETP.GE.AND P0, PT, R55, R6, PT ;  /* 0x000000063700720c */ /* 0x000fda0003f06270 */
[----:B------:R-:W-:Y:S05]  /*1be00*/  @!P0 BRA `(.L_x_500) ;  /* 0x0000000000188947 */ /* 0x000fea0003800000 */
.L_x_483:
[----:B------:R-:W0:Y:S01]  /*1be10*/  LDC.64 R14, c[0x0][0x380] ;  /* 0x0000e000ff0e7b82 */ /* 0x000e220000000a00 */
[----:B------:R-:W-:-:S05]  /*1be20*/  IMAD.IADD R34, R32, 0x1, R34 ;  /* 0x0000000120227824 */ /* 0x000fca00078e0222 */
[----:B------:R-:W-:-:S05]  /*1be30*/  LEA R33, R34, R7, 0x5 ;  /* 0x0000000722217211 */ /* 0x000fca00078e28ff */
[----:B0-----:R-:W-:-:S05]  /*1be40*/  IMAD.WIDE R14, R33, 0x2, R14 ;  /* 0x00000002210e7825 */ /* 0x001fca00078e020e */
[----:B------:R0:W5:Y:S01]  /*1be50*/  LDG.E.U16 R33, desc[UR8][R14.64] ;  /* 0x000000080e217981 */ /* 0x000162000c1e1500 */
[----:B------:R-:W-:Y:S05]  /*1be60*/  BRA `(.L_x_490) ;  /* 0x0000000000147947 */ /* 0x000fea0003800000 */
.L_x_500:
[----:B------:R-:W-:-:S05]  /*1be70*/  VIADD R15, R41, 0x60 ;  /* 0x00000060290f7836 */ /* 0x000fca0000000000 */
[----:B------:R-:W-:-:S04]  /*1be80*/  LEA R14, R2, R15, 0x18 ;  /* 0x0000000f020e7211 */ /* 0x000fc800078ec0ff */
[----:B------:R-:W-:-:S06]  /*1be90*/  LEA R14, R55, R14, 0x1 ;  /* 0x0000000e370e7211 */ /* 0x000fcc00078e08ff */
[----:B------:R-:W0:Y:S02]  /*1bea0*/  LDS.U16 R14, [R14] ;  /* 0x000000000e0e7984 */ /* 0x000e240000000400 */
[----:B0-----:R-:W-:-:S07]  /*1beb0*/  PRMT R33, R14, 0x7610, R33 ;  /* 0x000076100e217816 */ /* 0x001fce0000000021 */
.L_x_490:
[----:B------:R-:W-:Y:S05]  /*1bec0*/  BSYNC.RECONVERGENT B2 ;  /* 0x0000000000027941 */ /* 0x000fea0003800200 */
.L_x_482:
[----:B------:R-:W-:Y:S01]  /*1bed0*/  ISETP.GE.AND P0, PT, R19, -0x1, PT ;  /* 0xffffffff1300780c */ /* 0x000fe20003f06270 */
[----:B01----:R-:W-:Y:S01]  /*1bee0*/  HMUL2 R14, R21.H0_H0, R22.H0_H0 ;  /* 0x20000016150e7232 */ /* 0x003fe20000000800 */
        /* <DEDUP_REMOVED lines=22> */
[----:B------:R-:W-:Y:S02]  /*1c050*/  IMAD R15, R35, R15, R46 ;  /* 0x0000000f230f7224 */ /* 0x000fe400078e022e */
[----:B------:R-:W-:-:S03]  /*1c060*/  IMAD R46, R28, R17, R29 ;  /* 0x000000111c2e7224 */ /* 0x000fc600078e021d */
[----:B------:R-:W-:-:S13]  /*1c070*/  ISETP.GT.U32.AND P0, PT, R34, R15, PT ;  /* 0x0000000f2200720c */ /* 0x000fda0003f04070 */
[----:B------:R-:W-:Y:S01]  /*1c080*/  @!P0 IMAD.IADD R15, R15, 0x1, -R34 ;  /* 0x000000010f0f8824 */ /* 0x000fe200078e0a22 */
[----:B------:R-:W-:Y:S02]  /*1c090*/  @!P0 IADD3 R35, PT, PT, R35, 0x1, RZ ;  /* 0x0000000123238810 */ /* 0x000fe40007ffe0ff */
[----:B------:R-:W-:Y:S02]  /*1c0a0*/  ISETP.NE.AND P0, PT, R5, RZ, PT ;  /* 0x000000ff0500720c */ /* 0x000fe40003f05270 */
[----:B------:R-:W-:-:S13]  /*1c0b0*/  ISETP.GE.U32.AND P1, PT, R15, R34, PT ;  /* 0x000000220f00720c */ /* 0x000fda0003f26070 */
        /* <DEDUP_REMOVED lines=13> */
[----:B------:R-:W-:Y:S01]  /*1c190*/  ISETP.GE.U32.AND P0, PT, R34, 0x7, PT ;  /* 0x000000072200780c */ /* 0x000fe20003f06070 */
[----:B------:R-:W-:Y:S01]  /*1c1a0*/  HFMA2 R34, -RZ, RZ, 0, 0 ;  /* 0x00000000ff227431 */ /* 0x000fe200000001ff */
[----:B------:R-:W-:-:S04]  /*1c1b0*/  LOP3.LUT R61, R14, 0x7, RZ, 0xc0, !PT ;  /* 0x000000070e3d7812 */ /* 0x000fc800078ec0ff */
[----:B------:R-:W-:-:S07]  /*1c1c0*/  ISETP.NE.AND P1, PT, R61, RZ, PT ;  /* 0x000000ff3d00720c */ /* 0x000fce0003f25270 */
[----:B------:R-:W-:Y:S06]  /*1c1d0*/  @!P0 BRA `(.L_x_505) ;  /* 0x0000000000a08947 */ /* 0x000fec0003800000 */
[----:B------:R-:W-:Y:S01]  /*1c1e0*/  LOP3.LUT R60, R14, 0xfffffff8, RZ, 0xc0, !PT ;  /* 0xfffffff80e3c7812 */ /* 0x000fe200078ec0ff */
[----:B------:R-:W-:Y:S01]  /*1c1f0*/  IMAD.MOV.U32 R34, RZ, RZ, RZ ;  /* 0x000000ffff227224 */ /* 0x000fe200078e00ff */
[----:B------:R-:W-:-:S06]  /*1c200*/  UMOV UR4, URZ ;  /* 0x000000ff00047c82 */ /* 0x000fcc0008000000 */
.L_x_506:
        /* <DEDUP_REMOVED lines=18> */
[----:B-1----:R-:W-:-:S03]  /*1c330*/  IMAD R57, R57, R48, RZ ;  /* 0x0000003039397224 */ /* 0x002fc600078e02ff */
[----:B------:R-:W-:Y:S01]  /*1c340*/  LDS R47, [R59+0x70] ;  /* 0x000070003b2f7984 */ /* 0x000fe20000000800 */
[----:B------:R-:W-:-:S03]  /*1c350*/  IMAD R57, R57, 0x20, R34 ;  /* 0x0000002039397824 */ /* 0x000fc600078e0222 */
[----:B------:R-:W1:Y:S01]  /*1c360*/  LDS R48, [R59+0x68] ;  /* 0x000068003b307984 */ /* 0x000e620000000800 */
[----:B--2---:R-:W-:-:S03]  /*1c370*/  IMAD R53, R58, R53, RZ ;  /* 0x000000353a357224 */ /* 0x004fc600078e02ff */
[----:B------:R-:W2:Y:S01]  /*1c380*/  LDS R59, [R59+0x78] ;  /* 0x000078003b3b7984 */ /* 0x000ea20000000800 */
[----:B------:R-:W-:-:S05]  /*1c390*/  LEA R56, R56, R57, 0x5 ;  /* 0x0000003938387211 */ /* 0x000fca00078e28ff */
[----:B------:R-:W-:Y:S02]  /*1c3a0*/  IMAD R53, R53, 0x20, R56 ;  /* 0x0000002035357824 */ /* 0x000fe400078e0238 */
[----:B---3--:R-:W-:-:S05]  /*1c3b0*/  IMAD R52, R55, R52, RZ ;  /* 0x0000003437347224 */ /* 0x008fca00078e02ff */
[----:B------:R-:W-:Y:S01]  /*1c3c0*/  LEA R52, R52, R53, 0x5 ;  /* 0x0000003534347211 */ /* 0x000fe200078e28ff */
[----:B----4-:R-:W-:-:S04]  /*1c3d0*/  IMAD R51, R54, R51, RZ ;  /* 0x0000003336337224 */ /* 0x010fc800078e02ff */
        /* <DEDUP_REMOVED lines=8> */
.L_x_505:
        /* <DEDUP_REMOVED lines=23> */
.L_x_507:
        /* <DEDUP_REMOVED lines=15> */
.L_x_508:
[----:B------:R-:W-:-:S05]  /*1c6c0*/  @!P1 LEA R15, R15, R26, 0x4 ;  /* 0x0000001a0f0f9211 */ /* 0x000fca00078e20ff */
[----:B------:R-:W-:Y:S04]  /*1c6d0*/  @!P1 LDS R14, [R15] ;  /* 0x000000000f0e9984 */ /* 0x000fe80000000800 */
[----:B------:R-:W0:Y:S02]  /*1c6e0*/  @!P1 LDS R45, [R15+0x8] ;  /* 0x000008000f2d9984 */ /* 0x000e240000000800 */
[----:B0-----:R-:W-:-:S04]  /*1c6f0*/  @!P1 IMAD R45, R14, R45, RZ ;  /* 0x0000002d0e2d9224 */ /* 0x001fc800078e02ff */
[----:B------:R-:W-:-:S07]  /*1c700*/  @!P1 IMAD R34, R45, 0x20, R34 ;  /* 0x000000202d229824 */ /* 0x000fce00078e0222 */
.L_x_504:
        /* <DEDUP_REMOVED lines=12> */
.L_x_503:
        /* <DEDUP_REMOVED lines=10> */
[----:B------:R-:W-:Y:S02]  /*1c870*/  LOP3.LUT R14, R36, 0xfffffff8, RZ, 0xc0, !PT ;  /* 0xfffffff8240e7812 */ /* 0x000fe400078ec0ff */
[----:B------:R-:W-:Y:S02]  /*1c880*/  CS2R R34, SRZ ;  /* 0x0000000000227805 */ /* 0x000fe4000001ff00 */
[----:B------:R-:W-:-:S07]  /*1c890*/  MOV R15, R4 ;  /* 0x00000004000f7202 */ /* 0x000fce0000000f00 */
.L_x_514:
        /* <DEDUP_REMOVED lines=37> */
.L_x_513:
[----:B------:R-:W-:Y:S05]  /*1caf0*/  BSYNC.RECONVERGENT B3 ;  /* 0x0000000000037941 */ /* 0x000fea0003800200 */
.L_x_512:
        /* <DEDUP_REMOVED lines=23> */
.L_x_516:
[----:B------:R-:W-:Y:S05]  /*1cc70*/  BSYNC.RECONVERGENT B3 ;  /* 0x0000000000037941 */ /* 0x000fea0003800200 */
.L_x_515:
        /* <DEDUP_REMOVED lines=16> */
.L_x_518:
[----:B------:R-:W-:Y:S05]  /*1cd80*/  BSYNC.RECONVERGENT B3 ;  /* 0x0000000000037941 */ /* 0x000fea0003800200 */
.L_x_517:
[----:B------:R-:W-:-:S05]  /*1cd90*/  @!P1 LEA R14, R15, R26, 0x4 ;  /* 0x0000001a0f0e9211 */ /* 0x000fca00078e20ff */
[----:B------:R-:W-:Y:S04]  /*1cda0*/  @!P1 LDS R15, [R14] ;  /* 0x000000000e0f9984 */ /* 0x000fe80000000800 */
[----:B------:R-:W0:Y:S02]  /*1cdb0*/  @!P1 LDS R48, [R14+0x8] ;  /* 0x000008000e309984 */ /* 0x000e240000000800 */
[----:B0-----:R-:W-:-:S04]  /*1cdc0*/  @!P1 IMAD R15, R15, R48, RZ ;  /* 0x000000300f0f9224 */ /* 0x001fc800078e02ff */
[----:B------:R-:W-:-:S07]  /*1cdd0*/  @!P1 IMAD R34, R15, 0x20, R34 ;  /* 0x000000200f229824 */ /* 0x000fce00078e0222 */
.L_x_511:
[----:B------:R-:W-:Y:S05]  /*1cde0*/  BSYNC.RECONVERGENT B1 ;  /* 0x0000000000017941 */ /* 0x000fea0003800200 */
.L_x_510:
[----:B------:R-:W-:-:S05]  /*1cdf0*/  LEA R15, R46, R7, 0x5 ;  /* 0x000000072e0f7211 */ /* 0x000fca00078e28ff */
[----:B------:R-:W-:-:S05]  /*1ce00*/  IMAD.IADD R15, R15, 0x1, R34 ;  /* 0x000000010f0f7824 */ /* 0x000fca00078e0222 */
[----:B------:R-:W-:-:S13]  /*1ce10*/  ISETP.GE.AND P0, PT, R15, R6, PT ;  /* 0x000000060f00720c */ /* 0x000fda0003f06270 */
[----:B------:R-:W-:Y:S05]  /*1ce20*/  @!P0 BRA `(.L_x_519) ;  /* 0x0000000000188947 */ /* 0x000fea0003800000 */
.L_x_502:
[----:B------:R-:W0:Y:S01]  /*1ce30*/  LDC.64 R14, c[0x0][0x380] ;  /* 0x0000e000ff0e7b82 */ /* 0x000e220000000a00 */
[----:B------:R-:W-:-:S05]  /*1ce40*/  IADD3 R46, PT, PT, R32, R46, RZ ;  /* 0x0000002e202e7210 */ /* 0x000fca0007ffe0ff */
[----:B------:R-:W-:-:S04]  /*1ce50*/  IMAD R35, R46, 0x20, R7 ;  /* 0x000000202e237824 */ /* 0x000fc800078e0207 */
[----:B0-----:R-:W-:-:S06]  /*1ce60*/  IMAD.WIDE R14, R35, 0x2, R14 ;  /* 0x00000002230e7825 */ /* 0x001fcc00078e020e */
[----:B------:R0:W5:Y:S01]  /*1ce70*/  LDG.E.U16 R15, desc[UR8][R14.64] ;  /* 0x000000080e0f7981 */ /* 0x000162000c1e1500 */
[----:B------:R-:W-:Y:S05]  /*1ce80*/  BRA `(.L_x_509) ;  /* 0x0000000000147947 */ /* 0x000fea0003800000 */
.L_x_519:
[----:B------:R-:W-:-:S04]  /*1ce90*/  IADD3 R35, PT, PT, R41, 0x60, RZ ;  /* 0x0000006029237810 */ /* 0x000fc80007ffe0ff */
[----:B------:R-:W-:-:S05]  /*1cea0*/  LEA R14, R2, R35, 0x18 ;  /* 0x00000023020e7211 */ /* 0x000fca00078ec0ff */
[----:B------:R-:W-:-:S06]  /*1ceb0*/  IMAD R14, R15, 0x2, R14 ;  /* 0x000000020f0e7824 */ /* 0x000fcc00078e020e */
[----:B------:R-:W0:Y:S02]  /*1cec0*/  LDS.U16 R14, [R14] ;  /* 0x000000000e0e7984 */ /* 0x000e240000000400 */
[----:B0-----:R-:W-:-:S07]  /*1ced0*/  PRMT R15, R14, 0x7610, R15 ;  /* 0x000076100e0f7816 */ /* 0x001fce000000000f */
.L_x_509:
[----:B------:R-:W-:Y:S05]  /*1cee0*/  BSYNC.RECONVERGENT B2 ;  /* 0x0000000000027941 */ /* 0x000fea0003800200 */
.L_x_501:
        /* <DEDUP_REMOVED lines=54> */
.L_x_525:
        /* <DEDUP_REMOVED lines=37> */
.L_x_524:
        /* <DEDUP_REMOVED lines=23> */
.L_x_526:
        /* <DEDUP_REMOVED lines=15> */
.L_x_527:
[----:B------:R-:W-:-:S05]  /*1d700*/  @!P1 IMAD R15, R15, 0x10, R26 ;  /* 0x000000100f0f9824 */ /* 0x000fca00078e021a */
[----:B------:R-:W-:Y:S04]  /*1d710*/  @!P1 LDS R14, [R15] ;  /* 0x000000000f0e9984 */ /* 0x000fe80000000800 */
[----:B------:R-:W0:Y:S02]  /*1d720*/  @!P1 LDS R45, [R15+0x8] ;  /* 0x000008000f2d9984 */ /* 0x000e240000000800 */
[----:B0-----:R-:W-:-:S05]  /*1d730*/  @!P1 IMAD R14, R14, R45, RZ ;  /* 0x0000002d0e0e9224 */ /* 0x001fca00078e02ff */
[----:B------:R-:W-:-:S07]  /*1d740*/  @!P1 LEA R35, R14, R35, 0x5 ;  /* 0x000000230e239211 */ /* 0x000fce00078e28ff */
.L_x_523:
        /* <DEDUP_REMOVED lines=12> */
.L_x_522:
        /* <DEDUP_REMOVED lines=14> */
.L_x_533:
        /* <DEDUP_REMOVED lines=37> */
.L_x_532:
[----:B------:R-:W-:Y:S05]  /*1db40*/  BSYNC.RECONVERGENT B3 ;  /* 0x0000000000037941 */ /* 0x000fea0003800200 */
.L_x_531:
        /* <DEDUP_REMOVED lines=23> */
.L_x_535:
[----:B------:R-:W-:Y:S05]  /*1dcc0*/  BSYNC.RECONVERGENT B3 ;  /* 0x0000000000037941 */ /* 0x000fea0003800200 */
.L_x_534:
        /* <DEDUP_REMOVED lines=16> */
.L_x_537:
[----:B------:R-:W-:Y:S05]  /*1ddd0*/  BSYNC.RECONVERGENT B3 ;  /* 0x0000000000037941 */ /* 0x000fea0003800200 */
.L_x_536:
[----:B------:R-:W-:-:S05]  /*1dde0*/  @!P1 IMAD R14, R15, 0x10, R26 ;  /* 0x000000100f0e9824 */ /* 0x000fca00078e021a */
[----:B------:R-:W-:Y:S04]  /*1ddf0*/  @!P1 LDS R15, [R14] ;  /* 0x000000000e0f9984 */ /* 0x000fe80000000800 */
[----:B------:R-:W0:Y:S02]  /*1de00*/  @!P1 LDS R46, [R14+0x8] ;  /* 0x000008000e2e9984 */ /* 0x000e240000000800 */
[----:B0-----:R-:W-:-:S05]  /*1de10*/  @!P1 IMAD R46, R15, R46, RZ ;  /* 0x0000002e0f2e9224 */ /* 0x001fca00078e02ff */
[----:B------:R-:W-:-:S07]  /*1de20*/  @!P1 LEA R55, R46, R55, 0x5 ;  /* 0x000000372e379211 */ /* 0x000fce00078e28ff */
.L_x_530:
[----:B------:R-:W-:Y:S05]  /*1de30*/  BSYNC.RECONVERGENT B1 ;  /* 0x0000000000017941 */ /* 0x000fea0003800200 */
.L_x_529:
[----:B------:R-:W-:-:S05]  /*1de40*/  IMAD R14, R34, 0x20, R7 ;  /* 0x00000020220e7824 */ /* 0x000fca00078e0207 */
[----:B------:R-:W-:-:S04]  /*1de50*/  IADD3 R15, PT, PT, R14, R55, RZ ;  /* 0x000000370e0f7210 */ /* 0x000fc80007ffe0ff */
[----:B------:R-:W-:-:S13]  /*1de60*/  ISETP.GE.AND P0, PT, R15, R6, PT ;  /* 0x000000060f00720c */ /* 0x000fda0003f06270 */
[----:B------:R-:W-:Y:S05]  /*1de70*/  @!P0 BRA `(.L_x_538) ;  /* 0x0000000000188947 */ /* 0x000fea0003800000 */
.L_x_521:
[----:B------:R-:W0:Y:S01]  /*1de80*/  LDC.64 R14, c[0x0][0x380] ;  /* 0x0000e000ff0e7b82 */ /* 0x000e220000000a00 */
[----:B------:R-:W-:-:S05]  /*1de90*/  IMAD.IADD R34, R32, 0x1, R34 ;  /* 0x0000000120227824 */ /* 0x000fca00078e0222 */
[----:B------:R-:W-:-:S05]  /*1dea0*/  LEA R21, R34, R7, 0x5 ;  /* 0x0000000722157211 */ /* 0x000fca00078e28ff */
[----:B0-----:R-:W-:-:S06]  /*1deb0*/  IMAD.WIDE R14, R21, 0x2, R14 ;  /* 0x00000002150e7825 */ /* 0x001fcc00078e020e */
[----:B------:R1:W5:Y:S01]  /*1dec0*/  LDG.E.U16 R14, desc[UR8][R14.64] ;  /* 0x000000080e0e7981 */ /* 0x000362000c1e1500 */
[----:B------:R-:W-:Y:S05]  /*1ded0*/  BRA `(.L_x_528) ;  /* 0x0000000000147947 */ /* 0x000fea0003800000 */
.L_x_538:
[----:B------:R-:W-:-:S05]  /*1dee0*/  VIADD R21, R41, 0x60 ;  /* 0x0000006029157836 */ /* 0x000fca0000000000 */
[----:B------:R-:W-:-:S04]  /*1def0*/  LEA R14, R2, R21, 0x18 ;  /* 0x00000015020e7211 */ /* 0x000fc800078ec0ff */
[----:B------:R-:W-:-:S06]  /*1df00*/  LEA R15, R15, R14, 0x1 ;  /* 0x0000000e0f0f7211 */ /* 0x000fcc00078e08ff */
[----:B------:R-:W0:Y:S02]  /*1df10*/  LDS.U16 R15, [R15] ;  /* 0x000000000f0f7984 */ /* 0x000e240000000400 */
[----:B0-----:R-:W-:-:S07]  /*1df20*/  PRMT R14, R15, 0x7610, R14 ;  /* 0x000076100f0e7816 */ /* 0x001fce000000000e */
.L_x_528:
[----:B------:R-:W-:Y:S05]  /*1df30*/  BSYNC.RECONVERGENT B2 ;  /* 0x0000000000027941 */ /* 0x000fea0003800200 */
.L_x_520:
[----:B------:R-:W-:Y:S01]  /*1df40*/  ISETP.GE.AND P0, PT, R29, R28, PT ;  /* 0x0000001c1d00720c */ /* 0x000fe20003f06270 */
[----:B------:R-:W-:Y:S01]  /*1df50*/  HMUL2 R22, R18.H0_H0, R22.H0_H0 ;  /* 0x2000001612167232 */ /* 0x000fe20000000800 */
[----:B------:R-:W-:Y:S02]  /*1df60*/  VIMNMX R17, PT, PT, R17, R19, PT ;  /* 0x0000001311117248 */ /* 0x000fe40003fe0100 */
[----:B------:R-:W-:Y:S01]  /*1df70*/  ISETP.GE.OR P0, PT, R31, R30, P0 ;  /* 0x0000001e1f00720c */ /* 0x000fe20000706670 */
[----:B-----5:R-:W-:Y:S01]  /*1df80*/  HFMA2 R33, R14.H0_H0, R22.H0_H0, R33.H0_H0 ;  /* 0x200000160e217231 */ /* 0x020fe20000040821 */
[----:B01----:R-:W-:Y:S02]  /*1df90*/  PRMT R15, RZ, 0x7610, R15 ;  /* 0x00007610ff0f7816 */ /* 0x003fe4000000000f */
        /* <DEDUP_REMOVED lines=48> */
.L_x_544:
        /* <DEDUP_REMOVED lines=37> */
.L_x_543:
        /* <DEDUP_REMOVED lines=23> */
.L_x_545:
        /* <DEDUP_REMOVED lines=15> */
.L_x_546:
[----:B------:R-:W-:-:S05]  /*1e750*/  @!P1 LEA R15, R15, R26, 0x4 ;  /* 0x0000001a0f0f9211 */ /* 0x000fca00078e20ff */
[----:B------:R-:W-:Y:S04]  /*1e760*/  @!P1 LDS R14, [R15] ;  /* 0x000000000f0e9984 */ /* 0x000fe80000000800 */
[----:B------:R-:W0:Y:S02]  /*1e770*/  @!P1 LDS R19, [R15+0x8] ;  /* 0x000008000f139984 */ /* 0x000e240000000800 */
[----:B0-----:R-:W-:-:S04]  /*1e780*/  @!P1 IMAD R14, R14, R19, RZ ;  /* 0x000000130e0e9224 */ /* 0x001fc800078e02ff */
[----:B------:R-:W-:-:S07]  /*1e790*/  @!P1 IMAD R35, R14, 0x20, R35 ;  /* 0x000000200e239824 */ /* 0x000fce00078e0223 */
.L_x_542:
        /* <DEDUP_REMOVED lines=12> */
.L_x_541:
        /* <DEDUP_REMOVED lines=14> */
.L_x_552:
        /* <DEDUP_REMOVED lines=37> */
.L_x_551:
[----:B------:R-:W-:Y:S05]  /*1eb90*/  BSYNC.RECONVERGENT B3 ;  /* 0x0000000000037941 */ /* 0x000fea0003800200 */
.L_x_550:
        /* <DEDUP_REMOVED lines=23> */
.L_x_554:
[----:B------:R-:W-:Y:S05]  /*1ed10*/  BSYNC.RECONVERGENT B3 ;  /* 0x0000000000037941 */ /* 0x000fea0003800200 */
.L_x_553:
        /* <DEDUP_REMOVED lines=16> */
.L_x_556:
[----:B------:R-:W-:Y:S05]  /*1ee20*/  BSYNC.RECONVERGENT B3 ;  /* 0x0000000000037941 */ /* 0x000fea0003800200 */
.L_x_555:
[----:B------:R-:W-:-:S05]  /*1ee30*/  @!P1 LEA R14, R17, R26, 0x4 ;  /* 0x0000001a110e9211 */ /* 0x000fca00078e20ff */
[----:B------:R-:W-:Y:S04]  /*1ee40*/  @!P1 LDS R15, [R14] ;  /* 0x000000000e0f9984 */ /* 0x000fe80000000800 */
[----:B------:R-:W0:Y:S02]  /*1ee50*/  @!P1 LDS R34, [R14+0x8] ;  /* 0x000008000e229984 */ /* 0x000e240000000800 */
[----:B0-----:R-:W-:-:S04]  /*1ee60*/  @!P1 IMAD R34, R15, R34, RZ ;  /* 0x000000220f229224 */ /* 0x001fc800078e02ff */
[----:B------:R-:W-:-:S07]  /*1ee70*/  @!P1 IMAD R29, R34, 0x20, R29 ;  /* 0x00000020221d9824 */ /* 0x000fce00078e021d */
.L_x_549:
[----:B------:R-:W-:Y:S05]  /*1ee80*/  BSYNC.RECONVERGENT B1 ;  /* 0x0000000000017941 */ /* 0x000fea0003800200 */
.L_x_548:
[----:B------:R-:W-:-:S05]  /*1ee90*/  LEA R14, R22, R7, 0x5 ;  /* 0x00000007160e7211 */ /* 0x000fca00078e28ff */
[----:B------:R-:W-:-:S05]  /*1eea0*/  IMAD.IADD R29, R14, 0x1, R29 ;  /* 0x000000010e1d7824 */ /* 0x000fca00078e021d */
[----:B------:R-:W-:-:S13]  /*1eeb0*/  ISETP.GE.AND P0, PT, R29, R6, PT ;  /* 0x000000061d00720c */ /* 0x000fda0003f06270 */
[----:B------:R-:W-:Y:S05]  /*1eec0*/  @!P0 BRA `(.L_x_557) ;  /* 0x0000000000188947 */ /* 0x000fea0003800000 */
.L_x_540:
[----:B------:R-:W0:Y:S01]  /*1eed0*/  LDC.64 R14, c[0x0][0x380] ;  /* 0x0000e000ff0e7b82 */ /* 0x000e220000000a00 */
[----:B------:R-:W-:-:S05]  /*1eee0*/  IADD3 R22, PT, PT, R32, R22, RZ ;  /* 0x0000001620167210 */ /* 0x000fca0007ffe0ff */
[----:B------:R-:W-:-:S04]  /*1eef0*/  IMAD R17, R22, 0x20, R7 ;  /* 0x0000002016117824 */ /* 0x000fc800078e0207 */
[----:B0-----:R-:W-:-:S06]  /*1ef00*/  IMAD.WIDE R14, R17, 0x2, R14 ;  /* 0x00000002110e7825 */ /* 0x001fcc00078e020e */
[----:B------:R1:W5:Y:S01]  /*1ef10*/  LDG.E.U16 R15, desc[UR8][R14.64] ;  /* 0x000000080e0f7981 */ /* 0x000362000c1e1500 */
[----:B------:R-:W-:Y:S05]  /*1ef20*/  BRA `(.L_x_547) ;  /* 0x0000000000147947 */ /* 0x000fea0003800000 */
.L_x_557:
[----:B------:R-:W-:-:S04]  /*1ef30*/  IADD3 R15, PT, PT, R41, 0x60, RZ ;  /* 0x00000060290f7810 */ /* 0x000fc80007ffe0ff */
[----:B------:R-:W-:-:S05]  /*1ef40*/  LEA R14, R2, R15, 0x18 ;  /* 0x0000000f020e7211 */ /* 0x000fca00078ec0ff */
[----:B------:R-:W-:-:S06]  /*1ef50*/  IMAD R14, R29, 0x2, R14 ;  /* 0x000000021d0e7824 */ /* 0x000fcc00078e020e */
[----:B------:R-:W0:Y:S02]  /*1ef60*/  LDS.U16 R14, [R14] ;  /* 0x000000000e0e7984 */ /* 0x000e240000000400 */
[----:B0-----:R-:W-:-:S07]  /*1ef70*/  PRMT R15, R14, 0x7610, R15 ;  /* 0x000076100e0f7816 */ /* 0x001fce000000000f */
.L_x_547:
[----:B------:R-:W-:Y:S05]  /*1ef80*/  BSYNC.RECONVERGENT B2 ;  /* 0x0000000000027941 */ /* 0x000fea0003800200 */
.L_x_539:
[----:B------:R-:W-:-:S04]  /*1ef90*/  HMUL2 R18, R18.H0_H0, R20.H0_H0 ;  /* 0x2000001412127232 */ /* 0x000fc80000000800 */
[----:B-----5:R-:W-:-:S04]  /*1efa0*/  HFMA2 R15, R15.H0_H0, R18.H0_H0, R33.H0_H0 ;  /* 0x200000120f0f7231 */ /* 0x020fc80000040821 */
[----:B------:R-:W-:-:S07]  /*1efb0*/  HFMA2 R12, R37.H0_H0, R15.H0_H0, R12.H0_H0 ;  /* 0x2000000f250c7231 */ /* 0x000fce000004080c */
.L_x_481:
[----:B------:R-:W-:Y:S02]  /*1efc0*/  HADD2.F32 R24, -RZ, R24.H0_H0 ;  /* 0x20000018ff187230 */ /* 0x000fe40000004100 */
[----:B------:R-:W-:-:S03]  /*1efd0*/  HADD2.F32 R23, -RZ, R23.H0_H0 ;  /* 0x20000017ff177230 */ /* 0x000fc60000004100 */
[----:B------:R-:W-:Y:S02]  /*1efe0*/  FADD R15, R24, 1 ;  /* 0x3f800000180f7421 */ /* 0x000fe40000000000 */
[----:B01----:R-:W-:Y:S02]  /*1eff0*/  FADD R14, R23, 1 ;  /* 0x3f800000170e7421 */ /* 0x003fe40000000000 */
        /* <DEDUP_REMOVED lines=21> */
[----:B------:R-:W-:Y:S01]  /*1f150*/  PRMT R21, RZ, 0x7610, R21 ;  /* 0x00007610ff157816 */ /* 0x000fe20000000015 */
[C-C-:B------:R-:W-:Y:S01]  /*1f160*/  FADD R18, R23.reuse, -R14.reuse ;  /* 0x8000000e17127221 */ /* 0x140fe20000000000 */
[----:B------:R-:W-:Y:S01]  /*1f170*/  FADD R14, -R23, R14 ;  /* 0x0000000e170e7221 */ /* 0x000fe20000000100 */
[----:B------:R-:W-:-:S03]  /*1f180*/  IADD3 R23, PT, PT, R15, 0x1, RZ ;  /* 0x000000010f177810 */ /* 0x000fc60007ffe0ff */
[----:B------:R-:W-:Y:S01]  /*1f190*/  FADD R22, R14, 1 ;  /* 0x3f8000000e167421 */ /* 0x000fe20000000000 */
[----:B------:R-:W-:Y:S02]  /*1f1a0*/  F2FP.F16.F32.PACK_AB R14, RZ, R18 ;  /* 0x00000012ff0e723e */ /* 0x000fe400000000ff */
[----:B------:R-:W-:Y:S02]  /*1f1b0*/  F2FP.F16.F32.PACK_AB R18, RZ, R19 ;  /* 0x00000013ff12723e */ /* 0x000fe400000000ff */
[----:B------:R-:W-:Y:S02]  /*1f1c0*/  F2FP.F16.F32.PACK_AB R22, RZ, R22 ;  /* 0x00000016ff16723e */ /* 0x000fe400000000ff */
        /* <DEDUP_REMOVED lines=46> */
.L_x_564:
        /* <DEDUP_REMOVED lines=30> */
[----:B-----5:R-:W-:-:S04]  /*1f690*/  IMAD R44, R44, R33, RZ ;  /* 0x000000212c2c7224 */ /* 0x020fc800078e02ff */
[----:B------:R-:W-:Y:S02]  /*1f6a0*/  IMAD R43, R44, 0x20, R43 ;  /* 0x000000202c2b7824 */ /* 0x000fe400078e022b */
[----:B0-----:R-:W-:-:S05]  /*1f6b0*/  IMAD R42, R42, R35, RZ ;  /* 0x000000232a2a7224 */ /* 0x001fca00078e02ff */
[----:B------:R-:W-:Y:S01]  /*1f6c0*/  LEA R43, R42, R43, 0x5 ;  /* 0x0000002b2a2b7211 */ /* 0x000fe200078e28ff */
[----:B-1----:R-:W-:-:S05]  /*1f6d0*/  IMAD R34, R34, R37, RZ ;  /* 0x0000002522227224 */ /* 0x002fca00078e02ff */
[----:B------:R-:W-:Y:S01]  /*1f6e0*/  LEA R43, R34, R43, 0x5 ;  /* 0x0000002b222b7211 */ /* 0x000fe200078e28ff */
[----:B------:R-:W-:Y:S06]  /*1f6f0*/  @P0 BRA `(.L_x_564) ;  /* 0xfffffffc006c0947 */ /* 0x000fec000383ffff */
.L_x_563:
        /* <DEDUP_REMOVED lines=23> */
.L_x_565:
        /* <DEDUP_REMOVED lines=15> */
.L_x_566:
[----:B------:R-:W-:-:S05]  /*1f960*/  @!P1 IMAD R21, R21, 0x10, R26 ;  /* 0x0000001015159824 */ /* 0x000fca00078e021a */
[----:B------:R-:W-:Y:S04]  /*1f970*/  @!P1 LDS R20, [R21] ;  /* 0x0000000015149984 */ /* 0x000fe80000000800 */
[----:B------:R-:W0:Y:S02]  /*1f980*/  @!P1 LDS R33, [R21+0x8] ;  /* 0x0000080015219984 */ /* 0x000e240000000800 */
[----:B0-----:R-:W-:-:S05]  /*1f990*/  @!P1 IMAD R20, R20, R33, RZ ;  /* 0x0000002114149224 */ /* 0x001fca00078e02ff */
[----:B------:R-:W-:-:S07]  /*1f9a0*/  @!P1 LEA R43, R20, R43, 0x5 ;  /* 0x0000002b142b9211 */ /* 0x000fce00078e28ff */
.L_x_562:
        /* <DEDUP_REMOVED lines=12> */
.L_x_561:
        /* <DEDUP_REMOVED lines=14> */
.L_x_572:
        /* <DEDUP_REMOVED lines=37> */
.L_x_571:
[----:B------:R-:W-:Y:S05]  /*1fda0*/  BSYNC.RECONVERGENT B3 ;  /* 0x0000000000037941 */ /* 0x000fea0003800200 */
.L_x_570:
        /* <DEDUP_REMOVED lines=23> */
.L_x_574:
[----:B------:R-:W-:Y:S05]  /*1ff20*/  BSYNC.RECONVERGENT B3 ;  /* 0x0000000000037941 */ /* 0x000fea0003800200 */
.L_x_573:
        /* <DEDUP_REMOVED lines=16> */
.L_x_576:
[----:B------:R-:W-:Y:S05]  /*20030*/  BSYNC.RECONVERGENT B3 ;  /* 0x0000000000037941 */ /* 0x000fea0003800200 */
.L_x_575:
[----:B------:R-:W-:-:S05]  /*20040*/  @!P1 IMAD R20, R31, 0x10, R26 ;  /* 0x000000101f149824 */ /* 0x000fca00078e021a */
[----:B------:R-:W-:Y:S04]  /*20050*/  @!P1 LDS R21, [R20] ;  /* 0x0000000014159984 */ /* 0x000fe80000000800 */
[----:B------:R-:W0:Y:S02]  /*20060*/  @!P1 LDS R34, [R20+0x8] ;  /* 0x0000080014229984 */ /* 0x000e240000000800 */
[----:B0-----:R-:W-:-:S05]  /*20070*/  @!P1 IMAD R34, R21, R34, RZ ;  /* 0x0000002215229224 */ /* 0x001fca00078e02ff */
[----:B------:R-:W-:-:S07]  /*20080*/  @!P1 LEA R37, R34, R37, 0x5 ;  /* 0x0000002522259211 */ /* 0x000fce00078e28ff */
.L_x_569:
[----:B------:R-:W-:Y:S05]  /*20090*/  BSYNC.RECONVERGENT B1 ;  /* 0x0000000000017941 */ /* 0x000fea0003800200 */
.L_x_568:
[----:B------:R-:W-:-:S05]  /*200a0*/  IMAD R20, R24, 0x20, R7 ;  /* 0x0000002018147824 */ /* 0x000fca00078e0207 */
[----:B------:R-:W-:-:S04]  /*200b0*/  IADD3 R37, PT, PT, R20, R37, RZ ;  /* 0x0000002514257210 */ /* 0x000fc80007ffe0ff */
[----:B------:R-:W-:-:S13]  /*200c0*/  ISETP.GE.AND P0, PT, R37, R6, PT ;  /* 0x000000062500720c */ /* 0x000fda0003f06270 */
[----:B------:R-:W-:Y:S05]  /*200d0*/  @!P0 BRA `(.L_x_577) ;  /* 0x0000000000188947 */ /* 0x000fea0003800000 */
.L_x_560:
[----:B------:R-:W0:Y:S01]  /*200e0*/  LDC.64 R20, c[0x0][0x380] ;  /* 0x0000e000ff147b82 */ /* 0x000e220000000a00 */
[----:B------:R-:W-:-:S05]  /*200f0*/  IMAD.IADD R24, R32, 0x1, R24 ;  /* 0x0000000120187824 */ /* 0x000fca00078e0218 */
[----:B------:R-:W-:-:S05]  /*20100*/  LEA R31, R24, R7, 0x5 ;  /* 0x00000007181f7211 */ /* 0x000fca00078e28ff */
[----:B0-----:R-:W-:-:S06]  /*20110*/  IMAD.WIDE R20, R31, 0x2, R20 ;  /* 0x000000021f147825 */ /* 0x001fcc00078e0214 */
[----:B------:R0:W5:Y:S01]  /*20120*/  LDG.E.U16 R21, desc[UR8][R20.64] ;  /* 0x0000000814157981 */ /* 0x000162000c1e1500 */
[----:B------:R-:W-:Y:S05]  /*20130*/  BRA `(.L_x_567) ;  /* 0x0000000000147947 */ /* 0x000fea0003800000 */
.L_x_577:
[----:B------:R-:W-:-:S05]  /*20140*/  VIADD R21, R41, 0x60 ;  /* 0x0000006029157836 */ /* 0x000fca0000000000 */
[----:B------:R-:W-:-:S04]  /*20150*/  LEA R20, R2, R21, 0x18 ;  /* 0x0000001502147211 */ /* 0x000fc800078ec0ff */
[----:B------:R-:W-:-:S06]  /*20160*/  LEA R20, R37, R20, 0x1 ;  /* 0x0000001425147211 */ /* 0x000fcc00078e08ff */
[----:B------:R-:W0:Y:S02]  /*20170*/  LDS.U16 R20, [R20] ;  /* 0x0000000014147984 */ /* 0x000e240000000400 */
[----:B0-----:R-:W-:-:S07]  /*20180*/  PRMT R21, R20, 0x7610, R21 ;  /* 0x0000761014157816 */ /* 0x001fce0000000015 */
.L_x_567:
[----:B------:R-:W-:Y:S05]  /*20190*/  BSYNC.RECONVERGENT B2 ;  /* 0x0000000000027941 */ /* 0x000fea0003800200 */
.L_x_559:
        /* <DEDUP_REMOVED lines=54> */
.L_x_583:
        /* <DEDUP_REMOVED lines=37> */
.L_x_582:
        /* <DEDUP_REMOVED lines=23> */
.L_x_584:
        /* <DEDUP_REMOVED lines=15> */
.L_x_585:
[----:B------:R-:W-:-:S05]  /*209b0*/  @!P1 LEA R21, R21, R26, 0x4 ;  /* 0x0000001a15159211 */ /* 0x000fca00078e20ff */
[----:B------:R-:W-:Y:S04]  /*209c0*/  @!P1 LDS R20, [R21] ;  /* 0x0000000015149984 */ /* 0x000fe80000000800 */
[----:B------:R-:W0:Y:S02]  /*209d0*/  @!P1 LDS R33, [R21+0x8] ;  /* 0x0000080015219984 */ /* 0x000e240000000800 */
[----:B0-----:R-:W-:-:S04]  /*209e0*/  @!P1 IMAD R20, R20, R33, RZ ;  /* 0x0000002114149224 */ /* 0x001fc800078e02ff */
[----:B------:R-:W-:-:S07]  /*209f0*/  @!P1 IMAD R45, R20, 0x20, R45 ;  /* 0x00000020142d9824 */ /* 0x000fce00078e022d */
.L_x_581:
        /* <DEDUP_REMOVED lines=12> */
.L_x_580:
        /* <DEDUP_REMOVED lines=14> */
.L_x_591:
        /* <DEDUP_REMOVED lines=37> */
.L_x_590:
[----:B------:R-:W-:Y:S05]  /*20df0*/  BSYNC.RECONVERGENT B3 ;  /* 0x0000000000037941 */ /* 0x000fea0003800200 */
.L_x_589:
        /* <DEDUP_REMOVED lines=23> */
.L_x_593:
[----:B------:R-:W-:Y:S05]  /*20f70*/  BSYNC.RECONVERGENT B3 ;  /* 0x0000000000037941 */ /* 0x000fea0003800200 */
.L_x_592:
        /* <DEDUP_REMOVED lines=16> */
.L_x_595:
[----:B------:R-:W-:Y:S05]  /*21080*/  BSYNC.RECONVERGENT B3 ;  /* 0x0000000000037941 */ /* 0x000fea0003800200 */
.L_x_594:
[----:B------:R-:W-:-:S05]  /*21090*/  @!P1 LEA R20, R31, R26, 0x4 ;  /* 0x0000001a1f149211 */ /* 0x000fca00078e20ff */
[----:B------:R-:W-:Y:S04]  /*210a0*/  @!P1 LDS R21, [R20] ;  /* 0x0000000014159984 */ /* 0x000fe80000000800 */
[----:B------:R-:W0:Y:S02]  /*210b0*/  @!P1 LDS R42, [R20+0x8] ;  /* 0x00000800142a9984 */ /* 0x000e240000000800 */
[----:B0-----:R-:W-:-:S04]  /*210c0*/  @!P1 IMAD R42, R21, R42, RZ ;  /* 0x0000002a152a9224 */ /* 0x001fc800078e02ff */
[----:B------:R-:W-:-:S07]  /*210d0*/  @!P1 IMAD R37, R42, 0x20, R37 ;  /* 0x000000202a259824 */ /* 0x000fce00078e0225 */
.L_x_588:
[----:B------:R-:W-:Y:S05]  /*210e0*/  BSYNC.RECONVERGENT B1 ;  /* 0x0000000000017941 */ /* 0x000fea0003800200 */
.L_x_587:
[----:B------:R-:W-:-:S05]  /*210f0*/  LEA R20, R34, R7, 0x5 ;  /* 0x0000000722147211 */ /* 0x000fca00078e28ff */
[----:B------:R-:W-:-:S05]  /*21100*/  IMAD.IADD R37, R20, 0x1, R37 ;  /* 0x0000000114257824 */ /* 0x000fca00078e0225 */
[----:B------:R-:W-:-:S13]  /*21110*/  ISETP.GE.AND P0, PT, R37, R6, PT ;  /* 0x000000062500720c */ /* 0x000fda0003f06270 */
[----:B------:R-:W-:Y:S05]  /*21120*/  @!P0 BRA `(.L_x_596) ;  /* 0x0000000000188947 */ /* 0x000fea0003800000 */
.L_x_579:
[----:B------:R-:W0:Y:S01]  /*21130*/  LDC.64 R20, c[0x0][0x380] ;  /* 0x0000e000ff147b82 */ /* 0x000e220000000a00 */
[----:B------:R-:W-:-:S05]  /*21140*/  IADD3 R34, PT, PT, R32, R34, RZ ;  /* 0x0000002220227210 */ /* 0x000fca0007ffe0ff */
[----:B------:R-:W-:-:S04]  /*21150*/  IMAD R31, R34, 0x20, R7 ;  /* 0x00000020221f7824 */ /* 0x000fc800078e0207 */
[----:B0-----:R-:W-:-:S05]  /*21160*/  IMAD.WIDE R20, R31, 0x2, R20 ;  /* 0x000000021f147825 */ /* 0x001fca00078e0214 */
[----:B------:R1:W5:Y:S01]  /*21170*/  LDG.E.U16 R31, desc[UR8][R20.64] ;  /* 0x00000008141f7981 */ /* 0x000362000c1e1500 */
[----:B------:R-:W-:Y:S05]  /*21180*/  BRA `(.L_x_586) ;  /* 0x0000000000147947 */ /* 0x000fea0003800000 */
.L_x_596:
[----:B------:R-:W-:-:S04]  /*21190*/  IADD3 R21, PT, PT, R41, 0x60, RZ ;  /* 0x0000006029157810 */ /* 0x000fc80007ffe0ff */
[----:B------:R-:W-:-:S05]  /*211a0*/  LEA R20, R2, R21, 0x18 ;  /* 0x0000001502147211 */ /* 0x000fca00078ec0ff */
[----:B------:R-:W-:-:S06]  /*211b0*/  IMAD R20, R37, 0x2, R20 ;  /* 0x0000000225147824 */ /* 0x000fcc00078e0214 */
[----:B------:R-:W0:Y:S02]  /*211c0*/  LDS.U16 R20, [R20] ;  /* 0x0000000014147984 */ /* 0x000e240000000400 */
[----:B0-----:R-:W-:-:S07]  /*211d0*/  PRMT R31, R20, 0x7610, R31 ;  /* 0x00007610141f7816 */ /* 0x001fce000000001f */
.L_x_586:
[----:B------:R-:W-:Y:S05]  /*211e0*/  BSYNC.RECONVERGENT B2 ;  /* 0x0000000000027941 */ /* 0x000fea0003800200 */
.L_x_578:
        /* <DEDUP_REMOVED lines=52> */
.L_x_602:
        /* <DEDUP_REMOVED lines=37> */
.L_x_601:
        /* <DEDUP_REMOVED lines=23> */
.L_x_603:
        /* <DEDUP_REMOVED lines=15> */
.L_x_604:
[----:B------:R-:W-:-:S05]  /*219e0*/  @!P1 IMAD R21, R21, 0x10, R26 ;  /* 0x0000001015159824 */ /* 0x000fca00078e021a */
[----:B------:R-:W-:Y:S04]  /*219f0*/  @!P1 LDS R20, [R21] ;  /* 0x0000000015149984 */ /* 0x000fe80000000800 */
[----:B------:R-:W0:Y:S02]  /*21a00*/  @!P1 LDS R33, [R21+0x8] ;  /* 0x0000080015219984 */ /* 0x000e240000000800 */
[----:B0-----:R-:W-:-:S05]  /*21a10*/  @!P1 IMAD R20, R20, R33, RZ ;  /* 0x0000002114149224 */ /* 0x001fca00078e02ff */
[----:B------:R-:W-:-:S07]  /*21a20*/  @!P1 LEA R43, R20, R43, 0x5 ;  /* 0x0000002b142b9211 */ /* 0x000fce00078e28ff */
.L_x_600:
        /* <DEDUP_REMOVED lines=12> */
.L_x_599:
        /* <DEDUP_REMOVED lines=14> */
.L_x_610:
        /* <DEDUP_REMOVED lines=37> */
.L_x_609:
[----:B------:R-:W-:Y:S05]  /*21e20*/  BSYNC.RECONVERGENT B3 ;  /* 0x0000000000037941 */ /* 0x000fea0003800200 */
.L_x_608:
        /* <DEDUP_REMOVED lines=23> */
.L_x_612:
[----:B------:R-:W-:Y:S05]  /*21fa0*/  BSYNC.RECONVERGENT B3 ;  /* 0x0000000000037941 */ /* 0x000fea0003800200 */
.L_x_611:
        /* <DEDUP_REMOVED lines=16> */
.L_x_614:
[----:B------:R-:W-:Y:S05]  /*220b0*/  BSYNC.RECONVERGENT B3 ;  /* 0x0000000000037941 */ /* 0x000fea0003800200 */
.L_x_613:
[----:B------:R-:W-:-:S05]  /*220c0*/  @!P1 IMAD R20, R31, 0x10, R26 ;  /* 0x000000101f149824 */ /* 0x000fca00078e021a */
[----:B------:R-:W-:Y:S04]  /*220d0*/  @!P1 LDS R21, [R20] ;  /* 0x0000000014159984 */ /* 0x000fe80000000800 */
[----:B------:R-:W0:Y:S02]  /*220e0*/  @!P1 LDS R34, [R20+0x8] ;  /* 0x0000080014229984 */ /* 0x000e240000000800 */
[----:B0-----:R-:W-:-:S05]  /*220f0*/  @!P1 IMAD R34, R21, R34, RZ ;  /* 0x0000002215229224 */ /* 0x001fca00078e02ff */
[----:B------:R-:W-:-:S07]  /*22100*/  @!P1 LEA R37, R34, R37, 0x5 ;  /* 0x0000002522259211 */ /* 0x000fce00078e28ff */
.L_x_607:
[----:B------:R-:W-:Y:S05]  /*22110*/  BSYNC.RECONVERGENT B1 ;  /* 0x0000000000017941 */ /* 0x000fea0003800200 */
.L_x_606:
[----:B------:R-:W-:-:S05]  /*22120*/  IMAD R20, R22, 0x20, R7 ;  /* 0x0000002016147824 */ /* 0x000fca00078e0207 */
[----:B------:R-:W-:-:S04]  /*22130*/  IADD3 R37, PT, PT, R20, R37, RZ ;  /* 0x0000002514257210 */ /* 0x000fc80007ffe0ff */
[----:B------:R-:W-:-:S13]  /*22140*/  ISETP.GE.AND P0, PT, R37, R6, PT ;  /* 0x000000062500720c */ /* 0x000fda0003f06270 */
[----:B------:R-:W-:Y:S05]  /*22150*/  @!P0 BRA `(.L_x_615) ;  /* 0x0000000000188947 */ /* 0x000fea0003800000 */
.L_x_598:
[----:B------:R-:W0:Y:S01]  /*22160*/  LDC.64 R20, c[0x0][0x380] ;  /* 0x0000e000ff147b82 */ /* 0x000e220000000a00 */
[----:B------:R-:W-:-:S05]  /*22170*/  IMAD.IADD R22, R32, 0x1, R22 ;  /* 0x0000000120167824 */ /* 0x000fca00078e0216 */
[----:B------:R-:W-:-:S05]  /*22180*/  LEA R31, R22, R7, 0x5 ;  /* 0x00000007161f7211 */ /* 0x000fca00078e28ff */
[----:B0-----:R-:W-:-:S06]  /*22190*/  IMAD.WIDE R20, R31, 0x2, R20 ;  /* 0x000000021f147825 */ /* 0x001fcc00078e0214 */
[----:B------:R0:W5:Y:S01]  /*221a0*/  LDG.E.U16 R21, desc[UR8][R20.64] ;  /* 0x0000000814157981 */ /* 0x000162000c1e1500 */
[----:B------:R-:W-:Y:S05]  /*221b0*/  BRA `(.L_x_605) ;  /* 0x0000000000147947 */ /* 0x000fea0003800000 */
.L_x_615:
[----:B------:R-:W-:-:S05]  /*221c0*/  VIADD R21, R41, 0x60 ;  /* 0x0000006029157836 */ /* 0x000fca0000000000 */
[----:B------:R-:W-:-:S04]  /*221d0*/  LEA R20, R2, R21, 0x18 ;  /* 0x0000001502147211 */ /* 0x000fc800078ec0ff */
[----:B------:R-:W-:-:S06]  /*221e0*/  LEA R20, R37, R20, 0x1 ;  /* 0x0000001425147211 */ /* 0x000fcc00078e08ff */
[----:B------:R-:W0:Y:S02]  /*221f0*/  LDS.U16 R20, [R20] ;  /* 0x0000000014147984 */ /* 0x000e240000000400 */
[----:B0-----:R-:W-:-:S07]  /*22200*/  PRMT R21, R20, 0x7610, R21 ;  /* 0x0000761014157816 */ /* 0x001fce0000000015 */
.L_x_605:
[----:B------:R-:W-:Y:S05]  /*22210*/  BSYNC.RECONVERGENT B2 ;  /* 0x0000000000027941 */ /* 0x000fea0003800200 */
.L_x_597:
[----:B------:R-:W-:Y:S01]  /*22220*/  ISETP.GE.AND P0, PT, R29, R28, PT ;  /* 0x0000001c1d00720c */ /* 0x000fe20003f06270 */
[----:B------:R-:W-:Y:S01]  /*22230*/  HMUL2 R19, R14.H0_H0, R19.H0_H0 ;  /* 0x200000130e137232 */ /* 0x000fe20000000800 */
[----:B------:R-:W-:Y:S02]  /*22240*/  VIMNMX R15, PT, PT, R15, R17, PT ;  /* 0x000000110f0f7248 */ /* 0x000fe40003fe0100 */
[----:B------:R-:W-:Y:S01]  /*22250*/  ISETP.GE.OR P0, PT, R23, R30, P0 ;  /* 0x0000001e1700720c */ /* 0x000fe20000706670 */
[----:B-----5:R-:W-:Y:S01]  /*22260*/  HFMA2 R24, R21.H0_H0, R19.H0_H0, R24.H0_H0 ;  /* 0x2000001315187231 */ /* 0x020fe20000040818 */
[----:B------:R-:W-:Y:S02]  /*22270*/  PRMT R17, RZ, 0x7610, R17 ;  /* 0x00007610ff117816 */ /* 0x000fe40000000011 */
[----:B------:R-:W-:-:S13]  /*22280*/  ISETP.LT.OR P0, PT, R15, -0x1, P0 ;  /* 0xffffffff0f00780c */ /* 0x000fda0000701670 */
[----:B------:R-:W-:Y:S05]  /*22290*/  @P0 BRA `(.L_x_616) ;  /* 0x0000000c00f40947 */ /* 0x000fea0003800000 */
[----:B------:R-:W-:Y:S01]  /*222a0*/  IABS R15, R5 ;  /* 0x00000005000f7213 */ /* 0x000fe20000000000 */
[----:B------:R-:W-:Y:S01]  /*222b0*/  BSSY.RECONVERGENT B2, `(.L_x_616) ;  /* 0x00000fb000027945 */ /* 0x000fe20003800200 */
[----:B------:R-:W-:Y:S01]  /*222c0*/  IABS R30, R9 ;  /* 0x00000009001e7213 */ /* 0x000fe20000000000 */
[----:B------:R-:W-:Y:S01]  /*222d0*/  IMAD R28, R28, R23, R29 ;  /* 0x000000171c1c7224 */ /* 0x000fe200078e021d */
[----:B------:R-:W2:Y:S01]  /*222e0*/  I2F.RP R17, R15 ;  /* 0x0000000f00117306 */ /* 0x000ea20000209400 */
[----:B------:R-:W-:-:S07]  /*222f0*/  IABS R31, R5 ;  /* 0x00000005001f7213 */ /* 0x000fce0000000000 */
[----:B--2---:R-:W0:Y:S02]  /*22300*/  MUFU.RCP R17, R17 ;  /* 0x0000001100117308 */ /* 0x004e240000001000 */
[----:B01----:R-:W-:Y:S02]  /*22310*/  VIADD R20, R17, 0xffffffe ;  /* 0x0ffffffe11147836 */ /* 0x003fe40000000000 */
        /* <DEDUP_REMOVED lines=13> */
[----:B------:R-:W-:Y:S02]  /*223f0*/  ISETP.GE.U32.AND P1, PT, R22, R15, PT ;  /* 0x0000000f1600720c */ /* 0x000fe40003f26070 */
        /* <DEDUP_REMOVED lines=24> */
.L_x_621:
        /* <DEDUP_REMOVED lines=37> */
.L_x_620:
        /* <DEDUP_REMOVED lines=23> */
.L_x_622:
        /* <DEDUP_REMOVED lines=15> */
.L_x_623:
[----:B------:R-:W-:-:S05]  /*22a30*/  @!P1 LEA R17, R17, R26, 0x4 ;  /* 0x0000001a11119211 */ /* 0x000fca00078e20ff */
[----:B------:R-:W-:Y:S04]  /*22a40*/  @!P1 LDS R13, [R17] ;  /* 0x00000000110d9984 */ /* 0x000fe80000000800 */
[----:B------:R-:W0:Y:S02]  /*22a50*/  @!P1 LDS R16, [R17+0x8] ;  /* 0x0000080011109984 */ /* 0x000e240000000800 */
[----:B0-----:R-:W-:-:S04]  /*22a60*/  @!P1 IMAD R16, R13, R16, RZ ;  /* 0x000000100d109224 */ /* 0x001fc800078e02ff */
[----:B------:R-:W-:-:S07]  /*22a70*/  @!P1 IMAD R19, R16, 0x20, R19 ;  /* 0x0000002010139824 */ /* 0x000fce00078e0213 */
.L_x_619:
        /* <DEDUP_REMOVED lines=12> */
.L_x_618:
        /* <DEDUP_REMOVED lines=14> */
.L_x_629:
        /* <DEDUP_REMOVED lines=37> */
.L_x_628:
[----:B------:R-:W-:Y:S05]  /*22e70*/  BSYNC.RECONVERGENT B3 ;  /* 0x0000000000037941 */ /* 0x000fea0003800200 */
.L_x_627:
        /* <DEDUP_REMOVED lines=23> */
.L_x_631:
[----:B------:R-:W-:Y:S05]  /*22ff0*/  BSYNC.RECONVERGENT B3 ;  /* 0x0000000000037941 */ /* 0x000fea0003800200 */
.L_x_630:
        /* <DEDUP_REMOVED lines=16> */
.L_x_633:
[----:B------:R-:W-:Y:S05]  /*23100*/  BSYNC.RECONVERGENT B3 ;  /* 0x0000000000037941 */ /* 0x000fea0003800200 */
.L_x_632:
[----:B------:R-:W-:-:S05]  /*23110*/  @!P1 LEA R26, R13, R26, 0x4 ;  /* 0x0000001a0d1a9211 */ /* 0x000fca00078e20ff */
[----:B------:R-:W-:Y:S04]  /*23120*/  @!P1 LDS R13, [R26] ;  /* 0x000000001a0d9984 */ /* 0x000fe80000000800 */
[----:B------:R-:W0:Y:S02]  /*23130*/  @!P1 LDS R16, [R26+0x8] ;  /* 0x000008001a109984 */ /* 0x000e240000000800 */
[----:B0-----:R-:W-:-:S04]  /*23140*/  @!P1 IMAD R16, R13, R16, RZ ;  /* 0x000000100d109224 */ /* 0x001fc800078e02ff */
[----:B------:R-:W-:-:S07]  /*23150*/  @!P1 IMAD R15, R16, 0x20, R15 ;  /* 0x00000020100f9824 */ /* 0x000fce00078e020f */
.L_x_626:
[----:B------:R-:W-:Y:S05]  /*23160*/  BSYNC.RECONVERGENT B1 ;  /* 0x0000000000017941 */ /* 0x000fea0003800200 */
.L_x_625:
[----:B------:R-:W-:-:S05]  /*23170*/  LEA R16, R28, R7, 0x5 ;  /* 0x000000071c107211 */ /* 0x000fca00078e28ff */
[----:B------:R-:W-:-:S05]  /*23180*/  IMAD.IADD R13, R16, 0x1, R15 ;  /* 0x00000001100d7824 */ /* 0x000fca00078e020f */
[----:B------:R-:W-:-:S13]  /*23190*/  ISETP.GE.AND P0, PT, R13, R6, PT ;  /* 0x000000060d00720c */ /* 0x000fda0003f06270 */
[----:B------:R-:W-:Y:S05]  /*231a0*/  @!P0 BRA `(.L_x_634) ;  /* 0x0000000000188947 */ /* 0x000fea0003800000 */
.L_x_617:
[----:B------:R-:W0:Y:S01]  /*231b0*/  LDC.64 R16, c[0x0][0x380] ;  /* 0x0000e000ff107b82 */ /* 0x000e220000000a00 */
[----:B------:R-:W-:-:S05]  /*231c0*/  IADD3 R28, PT, PT, R32, R28, RZ ;  /* 0x0000001c201c7210 */ /* 0x000fca0007ffe0ff */
[----:B------:R-:W-:-:S04]  /*231d0*/  IMAD R13, R28, 0x20, R7 ;  /* 0x000000201c0d7824 */ /* 0x000fc800078e0207 */
[----:B0-----:R-:W-:-:S06]  /*231e0*/  IMAD.WIDE R16, R13, 0x2, R16 ;  /* 0x000000020d107825 */ /* 0x001fcc00078e0210 */
[----:B------:R0:W5:Y:S01]  /*231f0*/  LDG.E.U16 R17, desc[UR8][R16.64] ;  /* 0x0000000810117981 */ /* 0x000162000c1e1500 */
[----:B------:R-:W-:Y:S05]  /*23200*/  BRA `(.L_x_624) ;  /* 0x0000000000147947 */ /* 0x000fea0003800000 */
.L_x_634:
[----:B------:R-:W-:-:S04]  /*23210*/  IADD3 R41, PT, PT, R41, 0x60, RZ ;  /* 0x0000006029297810 */ /* 0x000fc80007ffe0ff */
[----:B------:R-:W-:-:S05]  /*23220*/  LEA R16, R2, R41, 0x18 ;  /* 0x0000002902107211 */ /* 0x000fca00078ec0ff */
[----:B------:R-:W-:-:S06]  /*23230*/  IMAD R13, R13, 0x2, R16 ;  /* 0x000000020d0d7824 */ /* 0x000fcc00078e0210 */
[----:B------:R-:W0:Y:S02]  /*23240*/  LDS.U16 R13, [R13] ;  /* 0x000000000d0d7984 */ /* 0x000e240000000400 */
[----:B0-----:R-:W-:-:S07]  /*23250*/  PRMT R17, R13, 0x7610, R17 ;  /* 0x000076100d117816 */ /* 0x001fce0000000011 */
.L_x_624:
[----:B------:R-:W-:Y:S05]  /*23260*/  BSYNC.RECONVERGENT B2 ;  /* 0x0000000000027941 */ /* 0x000fea0003800200 */
.L_x_616:
[----:B------:R-:W-:-:S04]  /*23270*/  HMUL2 R14, R14.H0_H0, R18.H0_H0 ;  /* 0x200000120e0e7232 */ /* 0x000fc80000000800 */
[----:B-----5:R-:W-:-:S04]  /*23280*/  HFMA2 R14, R17.H0_H0, R14.H0_H0, R24.H0_H0 ;  /* 0x2000000e110e7231 */ /* 0x020fc80000040818 */
[----:B------:R-:W-:-:S07]  /*23290*/  HFMA2 R12, R39.H0_H0, R14.H0_H0, R12.H0_H0 ;  /* 0x2000000e270c7231 */ /* 0x000fce000004080c */
.L_x_558:
[----:B------:R-:W-:Y:S01]  /*232a0*/  IADD3 R9, PT, PT, R9, 0x1, RZ ;  /* 0x0000000109097810 */ /* 0x000fe20007ffe0ff */
[----:B------:R-:W-:Y:S01]  /*232b0*/  VIADD R11, R11, 0x1 ;  /* 0x000000010b0b7836 */ /* 0x000fe20000000000 */
[----:B------:R-:W-:Y:S02]  /*232c0*/  IADD3 R10, PT, PT, R10, 0x1, RZ ;  /* 0x000000010a0a7810 */ /* 0x000fe40007ffe0ff */
[----:B------:R-:W-:-:S13]  /*232d0*/  ISETP.NE.AND P0, PT, R9, 0x4, PT ;  /* 0x000000040900780c */ /* 0x000fda0003f05270 */
[----:B------:R-:W-:Y:S05]  /*232e0*/  @P0 BRA `(.L_x_635) ;  /* 0xfffffde0005c0947 */ /* 0x000fea000383ffff */
[----:B------:R-:W2:Y:S01]  /*232f0*/  LDC.64 R10, c[0x0][0x3b8] ;  /* 0x0000ee00ff0a7b82 */ /* 0x000ea20000000a00 */
[----:B------:R-:W-:-:S06]  /*23300*/  USHF.L.U32 UR4, UR10, 0x5, URZ ;  /* 0x000000050a047899 */ /* 0x000fcc00080006ff */
[C---:B------:R-:W-:Y:S01]  /*23310*/  VIADD R9, R7.reuse, UR4 ;  /* 0x0000000407097c36 */ /* 0x040fe20008000000 */
[----:B------:R-:W-:-:S04]  /*23320*/  IADD3 R7, PT, PT, R7, UR11, RZ ;  /* 0x0000000b07077c10 */ /* 0x000fc8000fffe0ff */
[----:B------:R-:W-:Y:S01]  /*23330*/  ISETP.GE.U32.AND P0, PT, R7, 0x20, PT ;  /* 0x000000200700780c */ /* 0x000fe20003f06070 */
[----:B--2---:R-:W-:-:S05]  /*23340*/  IMAD.WIDE R10, R9, 0x2, R10 ;  /* 0x00000002090a7825 */ /* 0x004fca00078e020a */
[----:B------:R2:W-:Y:S07]  /*23350*/  STG.E.U16 desc[UR8][R10.64], R12 ;  /* 0x0000000c0a007986 */ /* 0x0005ee000c101508 */
[----:B------:R-:W-:Y:S05]  /*23360*/  @!P0 BRA `(.L_x_636) ;  /* 0xfffffde0002c8947 */ /* 0x000fea000383ffff */
.L_x_22:
[----:B------:R-:W-:Y:S05]  /*23370*/  BSYNC.RECONVERGENT B0 ;  /* 0x0000000000007941 */ /* 0x000fea0003800200 */
.L_x_21:
[----:B------:R-:W-:Y:S06]  /*23380*/  MEMBAR.ALL.GPU ;  /* 0x0000000000007992 */ /* 0x000fec000000a000 */
[----:B------:R-:W-:-:S00]  /*23390*/  ERRBAR ;  /* 0x00000000000079ab */ /* 0x000fc00000000000 */
[----:B------:R-:W-:Y:S08]  /*233a0*/  CGAERRBAR ;  /* 0x00000000000075ab */ /* 0x000ff00000000000 */
[----:B------:R-:W-:Y:S06]  /*233b0*/  UCGABAR_ARV ;  /* 0x00000000000079c7 */ /* 0x000fec0008000000 */
[----:B------:R-:W-:Y:S01]  /*233c0*/  UCGABAR_WAIT ;  /* 0x0000000000007dc7 */ /* 0x000fe20008000000 */
[----:B------:R-:W-:Y:S01]  /*233d0*/  CCTL.IVALL ;  /* 0x00000000ff00798f */ /* 0x000fe20002000000 */
[----:B------:R-:W-:Y:S05]  /*233e0*/  BRA `(.L_x_637) ;  /* 0xfffffdcc00247947 */ /* 0x000fea000383ffff */
.L_x_638:
[----:B------:R-:W-:-:S00]  /*233f0*/  BRA `(.L_x_638) ;  /* 0xfffffffc00fc7947 */ /* 0x000fc0000383ffff */
[----:B------:R-:W-:-:S00]  /*23400*/  NOP ;  /* 0x0000000000007918 */ /* 0x000fc00000000000 */
[----:B------:R-:W-:-:S00]  /*23410*/  NOP ;  /* 0x0000000000007918 */ /* 0x000fc00000000000 */
[----:B------:R-:W-:-:S00]  /*23420*/  NOP ;  /* 0x0000000000007918 */ /* 0x000fc00000000000 */
[----:B------:R-:W-:-:S00]  /*23430*/  NOP ;  /* 0x0000000000007918 */ /* 0x000fc00000000000 */
[----:B------:R-:W-:-:S00]  /*23440*/  NOP ;  /* 0x0000000000007918 */ /* 0x000fc00000000000 */
[----:B------:R-:W-:-:S00]  /*23450*/  NOP ;  /* 0x0000000000007918 */ /* 0x000fc00000000000 */
[----:B------:R-:W-:-:S00]  /*23460*/  NOP ;  /* 0x0000000000007918 */ /* 0x000fc00000000000 */
[----:B------:R-:W-:-:S00]  /*23470*/  NOP ;  /* 0x0000000000007918 */ /* 0x000fc00000000000 */
.L_x_639:


//--------------------- .nv.shared._Z43ms_deformable_im2col_persistent_distributedI6__halfLi8ELi4ELi32ELi2EEvPKT_PKlS5_S3_S3_iiiiPS1_Pi --------------------------
	.section	.nv.shared._Z43ms_deformable_im2col_persistent_distributedI6__halfLi8ELi4ELi32ELi2EEvPKT_PKlS5_S3_S3_iiiiPS1_Pi,"aw",@nobits
	.sectionflags	@""
	.align	16
.nv.shared._Z43ms_deformable_im2col_persistent_distributedI6__halfLi8ELi4ELi32ELi2EEvPKT_PKlS5_S3_S3_iiiiPS1_Pi:
	.zero		1120


//--------------------- .nv.shared.reserved.0     --------------------------
	.section	.nv.shared.reserved.0,"aw",@nobits
	.weak		__nv_reservedSMEM_offset_0_alias
	.size		__nv_reservedSMEM_offset_0_alias, 0, 64
	.other		__nv_reservedSMEM_offset_0_alias,@"STO_CUDA_RESERVED_SHARED STV_DEFAULT"
__nv_reservedSMEM_offset_0_alias:
	.zero		0
	.zero		64


//--------------------- .nv.constant0._Z43ms_deformable_im2col_persistent_distributedI6__halfLi8ELi4ELi32ELi2EEvPKT_PKlS5_S3_S3_iiiiPS1_Pi --------------------------
	.section	.nv.constant0._Z43ms_deformable_im2col_persistent_distributedI6__halfLi8ELi4ELi32ELi2EEvPKT_PKlS5_S3_S3_iiiiPS1_Pi,"a",@progbits
	.sectionflags	@""
	.align	4
.nv.constant0._Z43ms_deformable_im2col_persistent_distributedI6__halfLi8ELi4ELi32ELi2EEvPKT_PKlS5_S3_S3_iiiiPS1_Pi:
	.zero		968


//--------------------- SYMBOLS --------------------------

	.type		.nv.reservedSmem.offset0,@object
	.size		.nv.reservedSmem.offset0,0x4
	.type		.nv.reservedSmem.cap,@object
	.size		.nv.reservedSmem.cap,0x4
